	.target	sm_90a

	.elftype	@"ET_EXEC"


//--------------------- .note.nv.tkinfo           --------------------------
	.section	.note.nv.tkinfo,"",@"SHT_NOTE"
	.sectionflags	@"SHF_NOTE_NV_TKINFO"
	.tkinfo
        /*0018*/ 	.word	0x00000002
        /*0030*/ 	.string	""
        /*0030*/ 	.string	"ptxas"
        /*0030*/ 	.string	"Cuda compilation tools, release 13.0, V13.0.88"
        /*0030*/ 	.string	"Build cuda_13.0.r13.0/compiler.36424714_0"
        /*0030*/ 	.string	"-arch sm_90a -m 64 "



//--------------------- .note.nv.cuinfo           --------------------------
	.section	.note.nv.cuinfo,"",@"SHT_NOTE"
	.sectionflags	@"SHF_NOTE_NV_CUINFO"
        /*0018*/ 	.short	0x0002
        /*001a*/ 	.short	0x005a
        /*001c*/ 	.short	0x0082
	.zero		2


//--------------------- .nv.info                  --------------------------
	.section	.nv.info,"",@"SHT_CUDA_INFO"
	.align	4


	//----- nvinfo : EIATTR_REGCOUNT
	.align		4
        /*0000*/ 	.byte	0x04, 0x2f
        /*0002*/ 	.short	(.L_18 - .L_17)
	.align		4
.L_17:
        /*0004*/ 	.word	index@(_ZN7cutlass13device_kernelINS_4gemm6kernel13GemmUniversalIN4cute5tupleIJiiiiEEENS1_10collective13CollectiveMmaINS1_34MainloopSm90TmaGmmaWarpSpecializedILi4ENS5_IJNS4_1CILi2EEENSA_ILi1EEESC_EEENS1_35KernelTmaWarpSpecializedCooperativeEEENS5_IJNSA_ILi256EEENSA_ILi64EEESH_EEENS_6half_tENS5_IJlSC_lEEESJ_SK_NS4_8TiledMMAINS4_8MMA_AtomIJNS4_4SM904GMMA25MMA_64x64x16_F32F16F16_SSILNSO_5MajorE0ELSQ_0ELNSO_7ScaleInE1ELSR_1EEEEEENS4_6LayoutISD_NS5_IJSC_NSA_ILi0EEESV_EEEEENS5_IJNS4_10UnderscoreESY_SY_EEEEENS4_13SM90_TMA_LOADENS4_14ComposedLayoutINS4_7SwizzleILi3ELi4ELi3EEENS4_18smem_ptr_flag_bitsILi16EEENSU_INS5_IJNSA_ILi8EEESH_EEENS5_IJSH_SC_EEEEEEEvNS4_8identityENS4_23SM90_TMA_LOAD_MULTICASTES1B_vS1C_EENS_8epilogue10collective18CollectiveEpilogueINS1F_22Sm90TmaWarpSpecializedILi4ELi2ELi16ELb1ELb0EEEJSI_NS5_IJNSA_ILi128EEENSA_ILi32EEEEEESJ_SK_SJ_SK_NS1F_6fusion15FusionCallbacksIS1J_NS1N_13LinCombEltActINS1F_6thread7SigmoidESJ_fSJ_fLNS_15FloatRoundStyleE2EEESI_S1M_JEEES11_NS12_INS13_ILi2ELi4ELi3EEES16_NSU_INS5_IJS17_S1L_EEENS5_IJS1L_SC_EEEEEEENS4_17SM75_U32x4_LDSM_NENS4_14SM90_TMA_STOREES1Z_NS4_17SM90_U32x4_STSM_NENS4_9Copy_AtomIJS22_SJ_EEEvEEEvvEEEEvNT_6ParamsE)
        /*0008*/ 	.word	0x000000a8


	//----- nvinfo : EIATTR_FRAME_SIZE
	.align		4
.L_18:
        /*000c*/ 	.byte	0x04, 0x11
        /*000e*/ 	.short	(.L_20 - .L_19)
	.align		4
.L_19:
        /*0010*/ 	.word	index@($__internal_0_$__cuda_sm20_rcp_rn_f32_slowpath)
        /*0014*/ 	.word	0x00000000


	//----- nvinfo : EIATTR_FRAME_SIZE
	.align		4
.L_20:
        /*0018*/ 	.byte	0x04, 0x11
        /*001a*/ 	.short	(.L_22 - .L_21)
	.align		4
.L_21:
        /*001c*/ 	.word	index@(_ZN7cutlass13device_kernelINS_4gemm6kernel13GemmUniversalIN4cute5tupleIJiiiiEEENS1_10collective13CollectiveMmaINS1_34MainloopSm90TmaGmmaWarpSpecializedILi4ENS5_IJNS4_1CILi2EEENSA_ILi1EEESC_EEENS1_35KernelTmaWarpSpecializedCooperativeEEENS5_IJNSA_ILi256EEENSA_ILi64EEESH_EEENS_6half_tENS5_IJlSC_lEEESJ_SK_NS4_8TiledMMAINS4_8MMA_AtomIJNS4_4SM904GMMA25MMA_64x64x16_F32F16F16_SSILNSO_5MajorE0ELSQ_0ELNSO_7ScaleInE1ELSR_1EEEEEENS4_6LayoutISD_NS5_IJSC_NSA_ILi0EEESV_EEEEENS5_IJNS4_10UnderscoreESY_SY_EEEEENS4_13SM90_TMA_LOADENS4_14ComposedLayoutINS4_7SwizzleILi3ELi4ELi3EEENS4_18smem_ptr_flag_bitsILi16EEENSU_INS5_IJNSA_ILi8EEESH_EEENS5_IJSH_SC_EEEEEEEvNS4_8identityENS4_23SM90_TMA_LOAD_MULTICASTES1B_vS1C_EENS_8epilogue10collective18CollectiveEpilogueINS1F_22Sm90TmaWarpSpecializedILi4ELi2ELi16ELb1ELb0EEEJSI_NS5_IJNSA_ILi128EEENSA_ILi32EEEEEESJ_SK_SJ_SK_NS1F_6fusion15FusionCallbacksIS1J_NS1N_13LinCombEltActINS1F_6thread7SigmoidESJ_fSJ_fLNS_15FloatRoundStyleE2EEESI_S1M_JEEES11_NS12_INS13_ILi2ELi4ELi3EEES16_NSU_INS5_IJS17_S1L_EEENS5_IJS1L_SC_EEEEEEENS4_17SM75_U32x4_LDSM_NENS4_14SM90_TMA_STOREES1Z_NS4_17SM90_U32x4_STSM_NENS4_9Copy_AtomIJS22_SJ_EEEvEEEvvEEEEvNT_6ParamsE)
        /*0020*/ 	.word	0x00000000


	//----- nvinfo : EIATTR_MIN_STACK_SIZE
	.align		4
.L_22:
        /*0024*/ 	.byte	0x04, 0x12
        /*0026*/ 	.short	(.L_24 - .L_23)
	.align		4
.L_23:
        /*0028*/ 	.word	index@(_ZN7cutlass13device_kernelINS_4gemm6kernel13GemmUniversalIN4cute5tupleIJiiiiEEENS1_10collective13CollectiveMmaINS1_34MainloopSm90TmaGmmaWarpSpecializedILi4ENS5_IJNS4_1CILi2EEENSA_ILi1EEESC_EEENS1_35KernelTmaWarpSpecializedCooperativeEEENS5_IJNSA_ILi256EEENSA_ILi64EEESH_EEENS_6half_tENS5_IJlSC_lEEESJ_SK_NS4_8TiledMMAINS4_8MMA_AtomIJNS4_4SM904GMMA25MMA_64x64x16_F32F16F16_SSILNSO_5MajorE0ELSQ_0ELNSO_7ScaleInE1ELSR_1EEEEEENS4_6LayoutISD_NS5_IJSC_NSA_ILi0EEESV_EEEEENS5_IJNS4_10UnderscoreESY_SY_EEEEENS4_13SM90_TMA_LOADENS4_14ComposedLayoutINS4_7SwizzleILi3ELi4ELi3EEENS4_18smem_ptr_flag_bitsILi16EEENSU_INS5_IJNSA_ILi8EEESH_EEENS5_IJSH_SC_EEEEEEEvNS4_8identityENS4_23SM90_TMA_LOAD_MULTICASTES1B_vS1C_EENS_8epilogue10collective18CollectiveEpilogueINS1F_22Sm90TmaWarpSpecializedILi4ELi2ELi16ELb1ELb0EEEJSI_NS5_IJNSA_ILi128EEENSA_ILi32EEEEEESJ_SK_SJ_SK_NS1F_6fusion15FusionCallbacksIS1J_NS1N_13LinCombEltActINS1F_6thread7SigmoidESJ_fSJ_fLNS_15FloatRoundStyleE2EEESI_S1M_JEEES11_NS12_INS13_ILi2ELi4ELi3EEES16_NSU_INS5_IJS17_S1L_EEENS5_IJS1L_SC_EEEEEEENS4_17SM75_U32x4_LDSM_NENS4_14SM90_TMA_STOREES1Z_NS4_17SM90_U32x4_STSM_NENS4_9Copy_AtomIJS22_SJ_EEEvEEEvvEEEEvNT_6ParamsE)
        /*002c*/ 	.word	0x00000000
.L_24:


//--------------------- .nv.compat                --------------------------
	.section	.nv.compat,"",@"SHT_CUDA_COMPAT_INFO"
	.align	4
        /*0000*/ 	.byte	0x02, 0x09, 0x01, 0x00, 0x02, 0x02, 0x04, 0x00, 0x02, 0x05, 0x05, 0x00, 0x03, 0x07, 0x01, 0x01
        /*0010*/ 	.byte	0x02, 0x03, 0x01, 0x00, 0x02, 0x06, 0x01, 0x00, 0x04, 0x0b, 0x08, 0x00, 0x00, 0x00, 0x00, 0x00
        /*0020*/ 	.byte	0x00, 0x00, 0x00, 0x00


//--------------------- .nv.info._ZN7cutlass13device_kernelINS_4gemm6kernel13GemmUniversalIN4cute5tupleIJiiiiEEENS1_10collective13CollectiveMmaINS1_34MainloopSm90TmaGmmaWarpSpecializedILi4ENS5_IJNS4_1CILi2EEENSA_ILi1EEESC_EEENS1_35KernelTmaWarpSpecializedCooperativeEEENS5_IJNSA_ILi256EEENSA_ILi64EEESH_EEENS_6half_tENS5_IJlSC_lEEESJ_SK_NS4_8TiledMMAINS4_8MMA_AtomIJNS4_4SM904GMMA25MMA_64x64x16_F32F16F16_SSILNSO_5MajorE0ELSQ_0ELNSO_7ScaleInE1ELSR_1EEEEEENS4_6LayoutISD_NS5_IJSC_NSA_ILi0EEESV_EEEEENS5_IJNS4_10UnderscoreESY_SY_EEEEENS4_13SM90_TMA_LOADENS4_14ComposedLayoutINS4_7SwizzleILi3ELi4ELi3EEENS4_18smem_ptr_flag_bitsILi16EEENSU_INS5_IJNSA_ILi8EEESH_EEENS5_IJSH_SC_EEEEEEEvNS4_8identityENS4_23SM90_TMA_LOAD_MULTICASTES1B_vS1C_EENS_8epilogue10collective18CollectiveEpilogueINS1F_22Sm90TmaWarpSpecializedILi4ELi2ELi16ELb1ELb0EEEJSI_NS5_IJNSA_ILi128EEENSA_ILi32EEEEEESJ_SK_SJ_SK_NS1F_6fusion15FusionCallbacksIS1J_NS1N_13LinCombEltActINS1F_6thread7SigmoidESJ_fSJ_fLNS_15FloatRoundStyleE2EEESI_S1M_JEEES11_NS12_INS13_ILi2ELi4ELi3EEES16_NSU_INS5_IJS17_S1L_EEENS5_IJS1L_SC_EEEEEEENS4_17SM75_U32x4_LDSM_NENS4_14SM90_TMA_STOREES1Z_NS4_17SM90_U32x4_STSM_NENS4_9Copy_AtomIJS22_SJ_EEEvEEEvvEEEEvNT_6ParamsE --------------------------
	.section	.nv.info._ZN7cutlass13device_kernelINS_4gemm6kernel13GemmUniversalIN4cute5tupleIJiiiiEEENS1_10collective13CollectiveMmaINS1_34MainloopSm90TmaGmmaWarpSpecializedILi4ENS5_IJNS4_1CILi2EEENSA_ILi1EEESC_EEENS1_35KernelTmaWarpSpecializedCooperativeEEENS5_IJNSA_ILi256EEENSA_ILi64EEESH_EEENS_6half_tENS5_IJlSC_lEEESJ_SK_NS4_8TiledMMAINS4_8MMA_AtomIJNS4_4SM904GMMA25MMA_64x64x16_F32F16F16_SSILNSO_5MajorE0ELSQ_0ELNSO_7ScaleInE1ELSR_1EEEEEENS4_6LayoutISD_NS5_IJSC_NSA_ILi0EEESV_EEEEENS5_IJNS4_10UnderscoreESY_SY_EEEEENS4_13SM90_TMA_LOADENS4_14ComposedLayoutINS4_7SwizzleILi3ELi4ELi3EEENS4_18smem_ptr_flag_bitsILi16EEENSU_INS5_IJNSA_ILi8EEESH_EEENS5_IJSH_SC_EEEEEEEvNS4_8identityENS4_23SM90_TMA_LOAD_MULTICASTES1B_vS1C_EENS_8epilogue10collective18CollectiveEpilogueINS1F_22Sm90TmaWarpSpecializedILi4ELi2ELi16ELb1ELb0EEEJSI_NS5_IJNSA_ILi128EEENSA_ILi32EEEEEESJ_SK_SJ_SK_NS1F_6fusion15FusionCallbacksIS1J_NS1N_13LinCombEltActINS1F_6thread7SigmoidESJ_fSJ_fLNS_15FloatRoundStyleE2EEESI_S1M_JEEES11_NS12_INS13_ILi2ELi4ELi3EEES16_NSU_INS5_IJS17_S1L_EEENS5_IJS1L_SC_EEEEEEENS4_17SM75_U32x4_LDSM_NENS4_14SM90_TMA_STOREES1Z_NS4_17SM90_U32x4_STSM_NENS4_9Copy_AtomIJS22_SJ_EEEvEEEvvEEEEvNT_6ParamsE,"",@"SHT_CUDA_INFO"
	.sectionflags	@""
	.align	4


	//----- nvinfo : EIATTR_CUDA_API_VERSION
	.align		4
        /*0000*/ 	.byte	0x04, 0x37
        /*0002*/ 	.short	(.L_26 - .L_25)
.L_25:
        /*0004*/ 	.word	0x00000082


	//----- nvinfo : EIATTR_KPARAM_INFO
	.align		4
.L_26:
        /*0008*/ 	.byte	0x04, 0x17
        /*000a*/ 	.short	(.L_28 - .L_27)
.L_27:
        /*000c*/ 	.word	0x00000000
        /*0010*/ 	.short	0x0000
        /*0012*/ 	.short	0x0070
        /*0014*/ 	.byte	0x00, 0xf0, 0x01, 0x1c


	//----- nvinfo : EIATTR_SPARSE_MMA_MASK
	.align		4
.L_28:
        /*0018*/ 	.byte	0x03, 0x50
        /*001a*/ 	.short	0x0000


	//----- nvinfo : EIATTR_MAXREG_COUNT
	.align		4
        /*001c*/ 	.byte	0x03, 0x1b
        /*001e*/ 	.short	0x00a8


	//----- nvinfo : EIATTR_NUM_BARRIERS
	.align		4
        /*0020*/ 	.byte	0x02, 0x4c
        /*0022*/ 	.byte	0x02
	.zero		1


	//----- nvinfo : EIATTR_EXTERNS
	.align		4
        /*0024*/ 	.byte	0x04, 0x0f
        /*0026*/ 	.short	(.L_30 - .L_29)


	//   ....[0]....
	.align		4
.L_29:
        /*0028*/ 	.word	index@(__assertfail)


	//----- nvinfo : EIATTR_MERCURY_ISA_VERSION
	.align		4
.L_30:
        /*002c*/ 	.byte	0x03, 0x5f
        /*002e*/ 	.short	0x0101


	//----- nvinfo : EIATTR_INT_WARP_WIDE_INSTR_OFFSETS
	.align		4
        /*0030*/ 	.byte	0x04, 0x31
        /*0032*/ 	.short	(.L_32 - .L_31)


	//   ....[0]....
.L_31:
        /*0034*/ 	.word	0x000009f0


	//   ....[1]....
        /*0038*/ 	.word	0x00000a20


	//   ....[2]....
        /*003c*/ 	.word	0x00000b40


	//   ....[3]....
        /*0040*/ 	.word	0x00002410


	//----- nvinfo : EIATTR_COOP_GROUP_MASK_REGIDS
	.align		4
.L_32:
        /*0044*/ 	.byte	0x04, 0x29
        /*0046*/ 	.short	(.L_34 - .L_33)


	//   ....[0]....
.L_33:
        /*0048*/ 	.word	0xffffffff


	//   ....[1]....
        /*004c*/ 	.word	0xffffffff


	//   ....[2]....
        /*0050*/ 	.word	0xffffffff


	//   ....[3]....
        /*0054*/ 	.word	0xffffffff


	//   ....[4]....
        /*0058*/ 	.word	0xffffffff


	//   ....[5]....
        /*005c*/ 	.word	0xffffffff


	//   ....[6]....
        /*0060*/ 	.word	0xffffffff


	//----- nvinfo : EIATTR_COOP_GROUP_INSTR_OFFSETS
	.align		4
.L_34:
        /*0064*/ 	.byte	0x04, 0x28
        /*0066*/ 	.short	(.L_36 - .L_35)


	//   ....[0]....
.L_35:
        /*0068*/ 	.word	0x00000070


	//   ....[1]....
        /*006c*/ 	.word	0x00000080


	//   ....[2]....
        /*0070*/ 	.word	0x00000440


	//   ....[3]....
        /*0074*/ 	.word	0x000005d0


	//   ....[4]....
        /*0078*/ 	.word	0x00000800


	//   ....[5]....
        /*007c*/ 	.word	0x00000c80


	//   ....[6]....
        /*0080*/ 	.word	0x00001710


	//----- nvinfo : EIATTR_REG_RECONFIG
	.align		4
.L_36:
        /*0084*/ 	.byte	0x01, 0x54
	.zero		2


	//----- nvinfo : EIATTR_SYSCALL_OFFSETS
	.align		4
        /*0088*/ 	.byte	0x04, 0x46
        /*008a*/ 	.short	(.L_38 - .L_37)


	//   ....[0]....
.L_37:
        /*008c*/ 	.word	0x000018d0


	//   ....[1]....
        /*0090*/ 	.word	0x00002640


	//   ....[2]....
        /*0094*/ 	.word	0x00002730


	//----- nvinfo : EIATTR_MBARRIER_INSTR_OFFSETS
	.align		4
.L_38:
        /*0098*/ 	.byte	0x04, 0x39
        /*009a*/ 	.short	(.L_40 - .L_39)


	//   ....[0]....
.L_39:
        /*009c*/ 	.word	0x00000540
        /*00a0*/ 	.word	0x000000ff
        /*00a4*/ 	.word	0x00000000
        /*00a8*/ 	.short	0x0100
        /*00aa*/ 	.byte	0x08
	.zero		1


	//   ....[1]....
        /*00ac*/ 	.word	0x00000550
        /*00b0*/ 	.word	0x000000ff
        /*00b4*/ 	.word	0x00000020
        /*00b8*/ 	.short	0x0100
        /*00ba*/ 	.byte	0x08
	.zero		1


	//   ....[2]....
        /*00bc*/ 	.word	0x00000560
        /*00c0*/ 	.word	0x000000ff
        /*00c4*/ 	.word	0x00000008
        /*00c8*/ 	.short	0x0100
        /*00ca*/ 	.byte	0x08
	.zero		1


	//   ....[3]....
        /*00cc*/ 	.word	0x00000570
        /*00d0*/ 	.word	0x000000ff
        /*00d4*/ 	.word	0x00000028
        /*00d8*/ 	.short	0x0100
        /*00da*/ 	.byte	0x08
	.zero		1


	//   ....[4]....
        /*00dc*/ 	.word	0x00000580
        /*00e0*/ 	.word	0x000000ff
        /*00e4*/ 	.word	0x00000010
        /*00e8*/ 	.short	0x0100
        /*00ea*/ 	.byte	0x08
	.zero		1


	//   ....[5]....
        /*00ec*/ 	.word	0x00000590
        /*00f0*/ 	.word	0x000000ff
        /*00f4*/ 	.word	0x00000030
        /*00f8*/ 	.short	0x0100
        /*00fa*/ 	.byte	0x08
	.zero		1


	//   ....[6]....
        /*00fc*/ 	.word	0x000005a0
        /*0100*/ 	.word	0x000000ff
        /*0104*/ 	.word	0x00000018
        /*0108*/ 	.short	0x0100
        /*010a*/ 	.byte	0x08
	.zero		1


	//   ....[7]....
        /*010c*/ 	.word	0x000005b0
        /*0110*/ 	.word	0x000000ff
        /*0114*/ 	.word	0x00000038
        /*0118*/ 	.short	0x0100
        /*011a*/ 	.byte	0x08
	.zero		1


	//   ....[8]....
        /*011c*/ 	.word	0x00000710
        /*0120*/ 	.word	0x000000ff
        /*0124*/ 	.word	0x00000040
        /*0128*/ 	.short	0x0100
        /*012a*/ 	.byte	0x08
	.zero		1


	//   ....[9]....
        /*012c*/ 	.word	0x00000720
        /*0130*/ 	.word	0x000000ff
        /*0134*/ 	.word	0x00000060
        /*0138*/ 	.short	0x0100
        /*013a*/ 	.byte	0x08
	.zero		1


	//   ....[10]....
        /*013c*/ 	.word	0x00000730
        /*0140*/ 	.word	0x000000ff
        /*0144*/ 	.word	0x00000048
        /*0148*/ 	.short	0x0100
        /*014a*/ 	.byte	0x08
	.zero		1


	//   ....[11]....
        /*014c*/ 	.word	0x00000740
        /*0150*/ 	.word	0x000000ff
        /*0154*/ 	.word	0x00000068
        /*0158*/ 	.short	0x0100
        /*015a*/ 	.byte	0x08
	.zero		1


	//   ....[12]....
        /*015c*/ 	.word	0x00000750
        /*0160*/ 	.word	0x000000ff
        /*0164*/ 	.word	0x00000050
        /*0168*/ 	.short	0x0100
        /*016a*/ 	.byte	0x08
	.zero		1


	//   ....[13]....
        /*016c*/ 	.word	0x00000760
        /*0170*/ 	.word	0x000000ff
        /*0174*/ 	.word	0x00000070
        /*0178*/ 	.short	0x0100
        /*017a*/ 	.byte	0x08
	.zero		1


	//   ....[14]....
        /*017c*/ 	.word	0x00000770
        /*0180*/ 	.word	0x000000ff
        /*0184*/ 	.word	0x00000058
        /*0188*/ 	.short	0x0100
        /*018a*/ 	.byte	0x08
	.zero		1


	//   ....[15]....
        /*018c*/ 	.word	0x00000780
        /*0190*/ 	.word	0x000000ff
        /*0194*/ 	.word	0x00000078
        /*0198*/ 	.short	0x0100
        /*019a*/ 	.byte	0x08
	.zero		1


	//   ....[16]....
        /*019c*/ 	.word	0x00000bb0
        /*01a0*/ 	.word	0x000000ff
        /*01a4*/ 	.word	0x00000080
        /*01a8*/ 	.short	0x0100
        /*01aa*/ 	.byte	0x06
	.zero		1


	//   ....[17]....
        /*01ac*/ 	.word	0x00000c30
        /*01b0*/ 	.word	0x000000ff
        /*01b4*/ 	.word	0x00000088
        /*01b8*/ 	.short	0x0100
        /*01ba*/ 	.byte	0x06
	.zero		1


	//   ....[18]....
        /*01bc*/ 	.word	0x00001950
        /*01c0*/ 	.word	0x00000003
        /*01c4*/ 	.word	0x00000000
        /*01c8*/ 	.short	0x010a
        /*01ca*/ 	.byte	0x3f
	.zero		1


	//   ....[19]....
        /*01cc*/ 	.word	0x00001990
        /*01d0*/ 	.word	0x00000003
        /*01d4*/ 	.word	0x00000000
        /*01d8*/ 	.short	0x010a
        /*01da*/ 	.byte	0x3f
	.zero		1


	//   ....[20]....
        /*01dc*/ 	.word	0x00001e80
        /*01e0*/ 	.word	0x000000ff
        /*01e4*/ 	.word	0x00000000
        /*01e8*/ 	.short	0x010a
        /*01ea*/ 	.byte	0x07
	.zero		1


	//   ....[21]....
        /*01ec*/ 	.word	0x00001ec0
        /*01f0*/ 	.word	0x000000ff
        /*01f4*/ 	.word	0x00000000
        /*01f8*/ 	.short	0x010a
        /*01fa*/ 	.byte	0x07
	.zero		1


	//   ....[22]....
        /*01fc*/ 	.word	0x000022a0
        /*0200*/ 	.word	0x00000005
        /*0204*/ 	.word	0x00000000
        /*0208*/ 	.short	0x0101
        /*020a*/ 	.byte	0x3f
	.zero		1


	//   ....[23]....
        /*020c*/ 	.word	0x00002490
        /*0210*/ 	.word	0x00000003
        /*0214*/ 	.word	0x00000000
        /*0218*/ 	.short	0x0101
        /*021a*/ 	.byte	0x3f
	.zero		1


	//   ....[24]....
        /*021c*/ 	.word	0x00002bf0
        /*0220*/ 	.word	0x000000ff
        /*0224*/ 	.word	0x00000040
        /*0228*/ 	.short	0x010a
        /*022a*/ 	.byte	0x34
	.zero		1


	//   ....[25]....
        /*022c*/ 	.word	0x00004b50
        /*0230*/ 	.word	0x000000ff
        /*0234*/ 	.word	0x00000000
        /*0238*/ 	.short	0x0101
        /*023a*/ 	.byte	0x04
	.zero		1


	//   ....[26]....
        /*023c*/ 	.word	0x00004c30
        /*0240*/ 	.word	0x00000014
        /*0244*/ 	.word	0x00000040
        /*0248*/ 	.short	0x010a
        /*024a*/ 	.byte	0x3f
	.zero		1


	//   ....[27]....
        /*024c*/ 	.word	0x00006960
        /*0250*/ 	.word	0x000000ff
        /*0254*/ 	.word	0x00000000
        /*0258*/ 	.short	0x0101
        /*025a*/ 	.byte	0x04
	.zero		1


	//   ....[28]....
        /*025c*/ 	.word	0x00006a50
        /*0260*/ 	.word	0x00000003
        /*0264*/ 	.word	0x00000040
        /*0268*/ 	.short	0x010a
        /*026a*/ 	.byte	0x3f
	.zero		1


	//   ....[29]....
        /*026c*/ 	.word	0x000087c0
        /*0270*/ 	.word	0x000000ff
        /*0274*/ 	.word	0x00000000
        /*0278*/ 	.short	0x0101
        /*027a*/ 	.byte	0x04
	.zero		1


	//   ....[30]....
        /*027c*/ 	.word	0x000088a0
        /*0280*/ 	.word	0x00000014
        /*0284*/ 	.word	0x00000040
        /*0288*/ 	.short	0x010a
        /*028a*/ 	.byte	0x3f
	.zero		1


	//   ....[31]....
        /*028c*/ 	.word	0x0000a5c0
        /*0290*/ 	.word	0x000000ff
        /*0294*/ 	.word	0x00000000
        /*0298*/ 	.short	0x0101
        /*029a*/ 	.byte	0x04
	.zero		1


	//   ....[32]....
        /*029c*/ 	.word	0x0000afa0
        /*02a0*/ 	.word	0x000000ff
        /*02a4*/ 	.word	0x00000000
        /*02a8*/ 	.short	0x0101
        /*02aa*/ 	.byte	0x04
	.zero		1


	//   ....[33]....
        /*02ac*/ 	.word	0x0000b5b0
        /*02b0*/ 	.word	0x000000ff
        /*02b4*/ 	.word	0x00000088
        /*02b8*/ 	.short	0x010a
        /*02ba*/ 	.byte	0x04
	.zero		1


	//   ....[34]....
        /*02bc*/ 	.word	0x0000b9c0
        /*02c0*/ 	.word	0x000000ff
        /*02c4*/ 	.word	0x00000060
        /*02c8*/ 	.short	0x010a
        /*02ca*/ 	.byte	0x05
	.zero		1


	//   ....[35]....
        /*02cc*/ 	.word	0x0000bab0
        /*02d0*/ 	.word	0x000000ff
        /*02d4*/ 	.word	0x00000040
        /*02d8*/ 	.short	0x010b
        /*02da*/ 	.byte	0x05
	.zero		1


	//   ....[36]....
        /*02dc*/ 	.word	0x0000bb10
        /*02e0*/ 	.word	0x000000ff
        /*02e4*/ 	.word	0x00000000
        /*02e8*/ 	.short	0x0101
        /*02ea*/ 	.byte	0x04
	.zero		1


	//   ....[37]....
        /*02ec*/ 	.word	0x0000bb40
        /*02f0*/ 	.word	0x000000ff
        /*02f4*/ 	.word	0x00000068
        /*02f8*/ 	.short	0x010a
        /*02fa*/ 	.byte	0x05
	.zero		1


	//   ....[38]....
        /*02fc*/ 	.word	0x0000bc50
        /*0300*/ 	.word	0x000000ff
        /*0304*/ 	.word	0x00000048
        /*0308*/ 	.short	0x010b
        /*030a*/ 	.byte	0x05
	.zero		1


	//   ....[39]....
        /*030c*/ 	.word	0x0000bcc0
        /*0310*/ 	.word	0x000000ff
        /*0314*/ 	.word	0x00000000
        /*0318*/ 	.short	0x0101
        /*031a*/ 	.byte	0x04
	.zero		1


	//   ....[40]....
        /*031c*/ 	.word	0x0000bcf0
        /*0320*/ 	.word	0x000000ff
        /*0324*/ 	.word	0x00000070
        /*0328*/ 	.short	0x010a
        /*032a*/ 	.byte	0x05
	.zero		1


	//   ....[41]....
        /*032c*/ 	.word	0x0000bdf0
        /*0330*/ 	.word	0x000000ff
        /*0334*/ 	.word	0x00000050
        /*0338*/ 	.short	0x010b
        /*033a*/ 	.byte	0x05
	.zero		1


	//   ....[42]....
        /*033c*/ 	.word	0x0000be50
        /*0340*/ 	.word	0x000000ff
        /*0344*/ 	.word	0x00000000
        /*0348*/ 	.short	0x0101
        /*034a*/ 	.byte	0x04
	.zero		1


	//   ....[43]....
        /*034c*/ 	.word	0x0000be80
        /*0350*/ 	.word	0x000000ff
        /*0354*/ 	.word	0x00000078
        /*0358*/ 	.short	0x010a
        /*035a*/ 	.byte	0x05
	.zero		1


	//   ....[44]....
        /*035c*/ 	.word	0x0000bf80
        /*0360*/ 	.word	0x000000ff
        /*0364*/ 	.word	0x00000058
        /*0368*/ 	.short	0x010b
        /*036a*/ 	.byte	0x05
	.zero		1


	//   ....[45]....
        /*036c*/ 	.word	0x0000c060
        /*0370*/ 	.word	0x000000ff
        /*0374*/ 	.word	0x00000000
        /*0378*/ 	.short	0x0101
        /*037a*/ 	.byte	0x04
	.zero		1


	//   ....[46]....
        /*037c*/ 	.word	0x0000c6b0
        /*0380*/ 	.word	0x00000003
        /*0384*/ 	.word	0x00000060
        /*0388*/ 	.short	0x010a
        /*038a*/ 	.byte	0x3f
	.zero		1


	//   ....[47]....
        /*038c*/ 	.word	0x0000c6f0
        /*0390*/ 	.word	0x00000003
        /*0394*/ 	.word	0x00000068
        /*0398*/ 	.short	0x010a
        /*039a*/ 	.byte	0x3f
	.zero		1


	//   ....[48]....
        /*039c*/ 	.word	0x0000c730
        /*03a0*/ 	.word	0x00000003
        /*03a4*/ 	.word	0x00000070
        /*03a8*/ 	.short	0x010a
        /*03aa*/ 	.byte	0x3f
	.zero		1


	//   ....[49]....
        /*03ac*/ 	.word	0x0000c780
        /*03b0*/ 	.word	0x00000003
        /*03b4*/ 	.word	0x00000078
        /*03b8*/ 	.short	0x010a
        /*03ba*/ 	.byte	0x3f
	.zero		1


	//   ....[50]....
        /*03bc*/ 	.word	0x0000cae0
        /*03c0*/ 	.word	0x0000000e
        /*03c4*/ 	.word	0x00000020
        /*03c8*/ 	.short	0x010a
        /*03ca*/ 	.byte	0x3f
	.zero		1


	//   ....[51]....
        /*03cc*/ 	.word	0x0000ce90
        /*03d0*/ 	.word	0x00000004
        /*03d4*/ 	.word	0x00000088
        /*03d8*/ 	.short	0x0101
        /*03da*/ 	.byte	0x3f
	.zero		1


	//   ....[52]....
        /*03dc*/ 	.word	0x0000d590
        /*03e0*/ 	.word	0x00000005
        /*03e4*/ 	.word	0x00000000
        /*03e8*/ 	.short	0x010a
        /*03ea*/ 	.byte	0x3f
	.zero		1


	//   ....[53]....
        /*03ec*/ 	.word	0x0000d610
        /*03f0*/ 	.word	0x00000007
        /*03f4*/ 	.word	0x00000000
        /*03f8*/ 	.short	0x010a
        /*03fa*/ 	.byte	0x3f
	.zero		1


	//   ....[54]....
        /*03fc*/ 	.word	0x0000d6a0
        /*0400*/ 	.word	0x00000006
        /*0404*/ 	.word	0x00000000
        /*0408*/ 	.short	0x010a
        /*040a*/ 	.byte	0x3f
	.zero		1


	//   ....[55]....
        /*040c*/ 	.word	0x0000d730
        /*0410*/ 	.word	0x00000003
        /*0414*/ 	.word	0x00000000
        /*0418*/ 	.short	0x010a
        /*041a*/ 	.byte	0x3f
	.zero		1


	//   ....[56]....
        /*041c*/ 	.word	0x0000d790
        /*0420*/ 	.word	0x00000003
        /*0424*/ 	.word	0x00000000
        /*0428*/ 	.short	0x010a
        /*042a*/ 	.byte	0x3f
	.zero		1


	//   ....[57]....
        /*042c*/ 	.word	0x0000d7f0
        /*0430*/ 	.word	0x00000005
        /*0434*/ 	.word	0x00000000
        /*0438*/ 	.short	0x010a
        /*043a*/ 	.byte	0x3f
	.zero		1


	//   ....[58]....
        /*043c*/ 	.word	0x0000d850
        /*0440*/ 	.word	0x00000003
        /*0444*/ 	.word	0x00000040
        /*0448*/ 	.short	0x010a
        /*044a*/ 	.byte	0x3f
	.zero		1


	//   ....[59]....
        /*044c*/ 	.word	0x0000d8a0
        /*0450*/ 	.word	0x00000014
        /*0454*/ 	.word	0x00000040
        /*0458*/ 	.short	0x010a
        /*045a*/ 	.byte	0x3f
	.zero		1


	//   ....[60]....
        /*045c*/ 	.word	0x0000d8f0
        /*0460*/ 	.word	0x00000003
        /*0464*/ 	.word	0x00000040
        /*0468*/ 	.short	0x010a
        /*046a*/ 	.byte	0x3f
	.zero		1


	//   ....[61]....
        /*046c*/ 	.word	0x0000d940
        /*0470*/ 	.word	0x00000014
        /*0474*/ 	.word	0x00000040
        /*0478*/ 	.short	0x010a
        /*047a*/ 	.byte	0x3f
	.zero		1


	//   ....[62]....
        /*047c*/ 	.word	0x0000d9a0
        /*0480*/ 	.word	0x00000003
        /*0484*/ 	.word	0x00000088
        /*0488*/ 	.short	0x010a
        /*048a*/ 	.byte	0x3f
	.zero		1


	//   ....[63]....
        /*048c*/ 	.word	0x0000da00
        /*0490*/ 	.word	0x00000005
        /*0494*/ 	.word	0x00000060
        /*0498*/ 	.short	0x010a
        /*049a*/ 	.byte	0x3f
	.zero		1


	//   ....[64]....
        /*049c*/ 	.word	0x0000da60
        /*04a0*/ 	.word	0x00000005
        /*04a4*/ 	.word	0x00000068
        /*04a8*/ 	.short	0x010a
        /*04aa*/ 	.byte	0x3f
	.zero		1


	//   ....[65]....
        /*04ac*/ 	.word	0x0000dac0
        /*04b0*/ 	.word	0x00000005
        /*04b4*/ 	.word	0x00000070
        /*04b8*/ 	.short	0x010a
        /*04ba*/ 	.byte	0x3f
	.zero		1


	//   ....[66]....
        /*04bc*/ 	.word	0x0000db20
        /*04c0*/ 	.word	0x00000005
        /*04c4*/ 	.word	0x00000078
        /*04c8*/ 	.short	0x010a
        /*04ca*/ 	.byte	0x3f
	.zero		1


	//   ....[67]....
        /*04cc*/ 	.word	0x0000db70
        /*04d0*/ 	.word	0x00000003
        /*04d4*/ 	.word	0x00000060
        /*04d8*/ 	.short	0x010a
        /*04da*/ 	.byte	0x3f
	.zero		1


	//   ....[68]....
        /*04dc*/ 	.word	0x0000dbc0
        /*04e0*/ 	.word	0x00000003
        /*04e4*/ 	.word	0x00000068
        /*04e8*/ 	.short	0x010a
        /*04ea*/ 	.byte	0x3f
	.zero		1


	//   ....[69]....
        /*04ec*/ 	.word	0x0000dc10
        /*04f0*/ 	.word	0x00000003
        /*04f4*/ 	.word	0x00000070
        /*04f8*/ 	.short	0x010a
        /*04fa*/ 	.byte	0x3f
	.zero		1


	//   ....[70]....
        /*04fc*/ 	.word	0x0000dce0
        /*0500*/ 	.word	0x0000000e
        /*0504*/ 	.word	0x00000020
        /*0508*/ 	.short	0x010a
        /*050a*/ 	.byte	0x3f
	.zero		1


	//   ....[71]....
        /*050c*/ 	.word	0x0000ddb0
        /*0510*/ 	.word	0x00000005
        /*0514*/ 	.word	0x00000000
        /*0518*/ 	.short	0x010a
        /*051a*/ 	.byte	0x3f
	.zero		1


	//   ....[72]....
        /*051c*/ 	.word	0x0000de00
        /*0520*/ 	.word	0x00000007
        /*0524*/ 	.word	0x00000000
        /*0528*/ 	.short	0x010a
        /*052a*/ 	.byte	0x3f
	.zero		1


	//   ....[73]....
        /*052c*/ 	.word	0x0000de50
        /*0530*/ 	.word	0x00000006
        /*0534*/ 	.word	0x00000000
        /*0538*/ 	.short	0x010a
        /*053a*/ 	.byte	0x3f
	.zero		1


	//----- nvinfo : EIATTR_NUM_MBARRIERS
	.align		4
.L_40:
        /*053c*/ 	.byte	0x03, 0x38
        /*053e*/ 	.short	0x0012


	//----- nvinfo : EIATTR_EXIT_INSTR_OFFSETS
	.align		4
        /*0540*/ 	.byte	0x04, 0x1c
        /*0542*/ 	.short	(.L_42 - .L_41)


	//   ....[0]....
.L_41:
        /*0544*/ 	.word	0x0000d780


	//----- nvinfo : EIATTR_MAX_THREADS
	.align		4
.L_42:
        /*0548*/ 	.byte	0x04, 0x05
        /*054a*/ 	.short	(.L_44 - .L_43)
.L_43:
        /*054c*/ 	.word	0x00000180
        /*0550*/ 	.word	0x00000001
        /*0554*/ 	.word	0x00000001


	//----- nvinfo : EIATTR_CRS_STACK_SIZE
	.align		4
.L_44:
        /*0558*/ 	.byte	0x04, 0x1e
        /*055a*/ 	.short	(.L_46 - .L_45)
.L_45:
        /*055c*/ 	.word	0x00000000


	//----- nvinfo : EIATTR_CBANK_PARAM_SIZE
	.align		4
.L_46:
        /*0560*/ 	.byte	0x03, 0x19
        /*0562*/ 	.short	0x0770


	//----- nvinfo : EIATTR_PARAM_CBANK
	.align		4
        /*0564*/ 	.byte	0x04, 0x0a
        /*0566*/ 	.short	(.L_48 - .L_47)
	.align		4
.L_47:
        /*0568*/ 	.word	index@(.nv.constant0._ZN7cutlass13device_kernelINS_4gemm6kernel13GemmUniversalIN4cute5tupleIJiiiiEEENS1_10collective13CollectiveMmaINS1_34MainloopSm90TmaGmmaWarpSpecializedILi4ENS5_IJNS4_1CILi2EEENSA_ILi1EEESC_EEENS1_35KernelTmaWarpSpecializedCooperativeEEENS5_IJNSA_ILi256EEENSA_ILi64EEESH_EEENS_6half_tENS5_IJlSC_lEEESJ_SK_NS4_8TiledMMAINS4_8MMA_AtomIJNS4_4SM904GMMA25MMA_64x64x16_F32F16F16_SSILNSO_5MajorE0ELSQ_0ELNSO_7ScaleInE1ELSR_1EEEEEENS4_6LayoutISD_NS5_IJSC_NSA_ILi0EEESV_EEEEENS5_IJNS4_10UnderscoreESY_SY_EEEEENS4_13SM90_TMA_LOADENS4_14ComposedLayoutINS4_7SwizzleILi3ELi4ELi3EEENS4_18smem_ptr_flag_bitsILi16EEENSU_INS5_IJNSA_ILi8EEESH_EEENS5_IJSH_SC_EEEEEEEvNS4_8identityENS4_23SM90_TMA_LOAD_MULTICASTES1B_vS1C_EENS_8epilogue10collective18CollectiveEpilogueINS1F_22Sm90TmaWarpSpecializedILi4ELi2ELi16ELb1ELb0EEEJSI_NS5_IJNSA_ILi128EEENSA_ILi32EEEEEESJ_SK_SJ_SK_NS1F_6fusion15FusionCallbacksIS1J_NS1N_13LinCombEltActINS1F_6thread7SigmoidESJ_fSJ_fLNS_15FloatRoundStyleE2EEESI_S1M_JEEES11_NS12_INS13_ILi2ELi4ELi3EEES16_NSU_INS5_IJS17_S1L_EEENS5_IJS1L_SC_EEEEEEENS4_17SM75_U32x4_LDSM_NENS4_14SM90_TMA_STOREES1Z_NS4_17SM90_U32x4_STSM_NENS4_9Copy_AtomIJS22_SJ_EEEvEEEvvEEEEvNT_6ParamsE)
        /*056c*/ 	.short	0x0210
        /*056e*/ 	.short	0x0770


	//----- nvinfo : EIATTR_SW_WAR
	.align		4
.L_48:
        /*0570*/ 	.byte	0x04, 0x36
        /*0572*/ 	.short	(.L_50 - .L_49)
.L_49:
        /*0574*/ 	.word	0x00000008
.L_50:


//--------------------- .nv.callgraph             --------------------------
	.section	.nv.callgraph,"",@"SHT_CUDA_CALLGRAPH"
	.align	4
	.sectionentsize	8
	.align		4
        /*0000*/ 	.word	0x00000000
	.align		4
        /*0004*/ 	.word	0xffffffff
	.align		4
        /*0008*/ 	.word	index@(_ZN7cutlass13device_kernelINS_4gemm6kernel13GemmUniversalIN4cute5tupleIJiiiiEEENS1_10collective13CollectiveMmaINS1_34MainloopSm90TmaGmmaWarpSpecializedILi4ENS5_IJNS4_1CILi2EEENSA_ILi1EEESC_EEENS1_35KernelTmaWarpSpecializedCooperativeEEENS5_IJNSA_ILi256EEENSA_ILi64EEESH_EEENS_6half_tENS5_IJlSC_lEEESJ_SK_NS4_8TiledMMAINS4_8MMA_AtomIJNS4_4SM904GMMA25MMA_64x64x16_F32F16F16_SSILNSO_5MajorE0ELSQ_0ELNSO_7ScaleInE1ELSR_1EEEEEENS4_6LayoutISD_NS5_IJSC_NSA_ILi0EEESV_EEEEENS5_IJNS4_10UnderscoreESY_SY_EEEEENS4_13SM90_TMA_LOADENS4_14ComposedLayoutINS4_7SwizzleILi3ELi4ELi3EEENS4_18smem_ptr_flag_bitsILi16EEENSU_INS5_IJNSA_ILi8EEESH_EEENS5_IJSH_SC_EEEEEEEvNS4_8identityENS4_23SM90_TMA_LOAD_MULTICASTES1B_vS1C_EENS_8epilogue10collective18CollectiveEpilogueINS1F_22Sm90TmaWarpSpecializedILi4ELi2ELi16ELb1ELb0EEEJSI_NS5_IJNSA_ILi128EEENSA_ILi32EEEEEESJ_SK_SJ_SK_NS1F_6fusion15FusionCallbacksIS1J_NS1N_13LinCombEltActINS1F_6thread7SigmoidESJ_fSJ_fLNS_15FloatRoundStyleE2EEESI_S1M_JEEES11_NS12_INS13_ILi2ELi4ELi3EEES16_NSU_INS5_IJS17_S1L_EEENS5_IJS1L_SC_EEEEEEENS4_17SM75_U32x4_LDSM_NENS4_14SM90_TMA_STOREES1Z_NS4_17SM90_U32x4_STSM_NENS4_9Copy_AtomIJS22_SJ_EEEvEEEvvEEEEvNT_6ParamsE)
	.align		4
        /*000c*/ 	.word	index@(__assertfail)
	.align		4
        /*0010*/ 	.word	0x00000000
	.align		4
        /*0014*/ 	.word	0xfffffffe
	.align		4
        /*0018*/ 	.word	0x00000000
	.align		4
        /*001c*/ 	.word	0xfffffffd
	.align		4
        /*0020*/ 	.word	0x00000000
	.align		4
        /*0024*/ 	.word	0xfffffffc


//--------------------- .nv.constant4             --------------------------
	.section	.nv.constant4,"a",@progbits
	.align	8
	.align		8
.nv.constant4:
        /*0000*/ 	.dword	__assertfail
	.align		8
        /*0008*/ 	.dword	__unnamed_1
	.align		8
        /*0010*/ 	.dword	__unnamed_2
	.align		8
        /*0018*/ 	.dword	_ZN39_INTERNAL_e63a050c_4_k_cu_28d60c10_40944cuda3std3__45__cpo5beginE
	.align		8
        /*0020*/ 	.dword	_ZN39_INTERNAL_e63a050c_4_k_cu_28d60c10_40944cuda3std3__45__cpo3endE
	.align		8
        /*0028*/ 	.dword	_ZN39_INTERNAL_e63a050c_4_k_cu_28d60c10_40944cuda3std3__45__cpo6cbeginE
	.align		8
        /*0030*/ 	.dword	_ZN39_INTERNAL_e63a050c_4_k_cu_28d60c10_40944cuda3std3__45__cpo4cendE
	.align		8
        /*0038*/ 	.dword	_ZN39_INTERNAL_e63a050c_4_k_cu_28d60c10_40944cuda3std3__441_GLOBAL__N__e63a050c_4_k_cu_28d60c10_40946ignoreE
	.align		8
        /*0040*/ 	.dword	_ZN39_INTERNAL_e63a050c_4_k_cu_28d60c10_40944cuda3std3__419piecewise_constructE
	.align		8
        /*0048*/ 	.dword	_ZN39_INTERNAL_e63a050c_4_k_cu_28d60c10_40944cuda3std3__48in_placeE
	.align		8
        /*0050*/ 	.dword	_ZN39_INTERNAL_e63a050c_4_k_cu_28d60c10_40944cuda3std6ranges3__45__cpo4swapE
	.align		8
        /*0058*/ 	.dword	_ZN39_INTERNAL_e63a050c_4_k_cu_28d60c10_40944cuda3std6ranges3__45__cpo9iter_moveE
	.align		8
        /*0060*/ 	.dword	_ZN39_INTERNAL_e63a050c_4_k_cu_28d60c10_40944cute7productE
	.align		8
        /*0068*/ 	.dword	_ZN39_INTERNAL_e63a050c_4_k_cu_28d60c10_40944cute1_E
	.align		8
        /*0070*/ 	.dword	$str$22
	.align		8
        /*0078*/ 	.dword	$str$23
	.align		8
        /*0080*/ 	.dword	$str$26
	.align		8
        /*0088*/ 	.dword	$str$27


//--------------------- .text._ZN7cutlass13device_kernelINS_4gemm6kernel13GemmUniversalIN4cute5tupleIJiiiiEEENS1_10collective13CollectiveMmaINS1_34MainloopSm90TmaGmmaWarpSpecializedILi4ENS5_IJNS4_1CILi2EEENSA_ILi1EEESC_EEENS1_35KernelTmaWarpSpecializedCooperativeEEENS5_IJNSA_ILi256EEENSA_ILi64EEESH_EEENS_6half_tENS5_IJlSC_lEEESJ_SK_NS4_8TiledMMAINS4_8MMA_AtomIJNS4_4SM904GMMA25MMA_64x64x16_F32F16F16_SSILNSO_5MajorE0ELSQ_0ELNSO_7ScaleInE1ELSR_1EEEEEENS4_6LayoutISD_NS5_IJSC_NSA_ILi0EEESV_EEEEENS5_IJNS4_10UnderscoreESY_SY_EEEEENS4_13SM90_TMA_LOADENS4_14ComposedLayoutINS4_7SwizzleILi3ELi4ELi3EEENS4_18smem_ptr_flag_bitsILi16EEENSU_INS5_IJNSA_ILi8EEESH_EEENS5_IJSH_SC_EEEEEEEvNS4_8identityENS4_23SM90_TMA_LOAD_MULTICASTES1B_vS1C_EENS_8epilogue10collective18CollectiveEpilogueINS1F_22Sm90TmaWarpSpecializedILi4ELi2ELi16ELb1ELb0EEEJSI_NS5_IJNSA_ILi128EEENSA_ILi32EEEEEESJ_SK_SJ_SK_NS1F_6fusion15FusionCallbacksIS1J_NS1N_13LinCombEltActINS1F_6thread7SigmoidESJ_fSJ_fLNS_15FloatRoundStyleE2EEESI_S1M_JEEES11_NS12_INS13_ILi2ELi4ELi3EEES16_NSU_INS5_IJS17_S1L_EEENS5_IJS1L_SC_EEEEEEENS4_17SM75_U32x4_LDSM_NENS4_14SM90_TMA_STOREES1Z_NS4_17SM90_U32x4_STSM_NENS4_9Copy_AtomIJS22_SJ_EEEvEEEvvEEEEvNT_6ParamsE --------------------------
	.section	.text._ZN7cutlass13device_kernelINS_4gemm6kernel13GemmUniversalIN4cute5tupleIJiiiiEEENS1_10collective13CollectiveMmaINS1_34MainloopSm90TmaGmmaWarpSpecializedILi4ENS5_IJNS4_1CILi2EEENSA_ILi1EEESC_EEENS1_35KernelTmaWarpSpecializedCooperativeEEENS5_IJNSA_ILi256EEENSA_ILi64EEESH_EEENS_6half_tENS5_IJlSC_lEEESJ_SK_NS4_8TiledMMAINS4_8MMA_AtomIJNS4_4SM904GMMA25MMA_64x64x16_F32F16F16_SSILNSO_5MajorE0ELSQ_0ELNSO_7ScaleInE1ELSR_1EEEEEENS4_6LayoutISD_NS5_IJSC_NSA_ILi0EEESV_EEEEENS5_IJNS4_10UnderscoreESY_SY_EEEEENS4_13SM90_TMA_LOADENS4_14ComposedLayoutINS4_7SwizzleILi3ELi4ELi3EEENS4_18smem_ptr_flag_bitsILi16EEENSU_INS5_IJNSA_ILi8EEESH_EEENS5_IJSH_SC_EEEEEEEvNS4_8identityENS4_23SM90_TMA_LOAD_MULTICASTES1B_vS1C_EENS_8epilogue10collective18CollectiveEpilogueINS1F_22Sm90TmaWarpSpecializedILi4ELi2ELi16ELb1ELb0EEEJSI_NS5_IJNSA_ILi128EEENSA_ILi32EEEEEESJ_SK_SJ_SK_NS1F_6fusion15FusionCallbacksIS1J_NS1N_13LinCombEltActINS1F_6thread7SigmoidESJ_fSJ_fLNS_15FloatRoundStyleE2EEESI_S1M_JEEES11_NS12_INS13_ILi2ELi4ELi3EEES16_NSU_INS5_IJS17_S1L_EEENS5_IJS1L_SC_EEEEEEENS4_17SM75_U32x4_LDSM_NENS4_14SM90_TMA_STOREES1Z_NS4_17SM90_U32x4_STSM_NENS4_9Copy_AtomIJS22_SJ_EEEvEEEvvEEEEvNT_6ParamsE,"ax",@progbits
	.align	128
.text._ZN7cutlass13device_kernelINS_4gemm6kernel13GemmUniversalIN4cute5tupleIJiiiiEEENS1_10collective13CollectiveMmaINS1_34MainloopSm90TmaGmmaWarpSpecializedILi4ENS5_IJNS4_1CILi2EEENSA_ILi1EEESC_EEENS1_35KernelTmaWarpSpecializedCooperativeEEENS5_IJNSA_ILi256EEENSA_ILi64EEESH_EEENS_6half_tENS5_IJlSC_lEEESJ_SK_NS4_8TiledMMAINS4_8MMA_AtomIJNS4_4SM904GMMA25MMA_64x64x16_F32F16F16_SSILNSO_5MajorE0ELSQ_0ELNSO_7ScaleInE1ELSR_1EEEEEENS4_6LayoutISD_NS5_IJSC_NSA_ILi0EEESV_EEEEENS5_IJNS4_10UnderscoreESY_SY_EEEEENS4_13SM90_TMA_LOADENS4_14ComposedLayoutINS4_7SwizzleILi3ELi4ELi3EEENS4_18smem_ptr_flag_bitsILi16EEENSU_INS5_IJNSA_ILi8EEESH_EEENS5_IJSH_SC_EEEEEEEvNS4_8identityENS4_23SM90_TMA_LOAD_MULTICASTES1B_vS1C_EENS_8epilogue10collective18CollectiveEpilogueINS1F_22Sm90TmaWarpSpecializedILi4ELi2ELi16ELb1ELb0EEEJSI_NS5_IJNSA_ILi128EEENSA_ILi32EEEEEESJ_SK_SJ_SK_NS1F_6fusion15FusionCallbacksIS1J_NS1N_13LinCombEltActINS1F_6thread7SigmoidESJ_fSJ_fLNS_15FloatRoundStyleE2EEESI_S1M_JEEES11_NS12_INS13_ILi2ELi4ELi3EEES16_NSU_INS5_IJS17_S1L_EEENS5_IJS1L_SC_EEEEEEENS4_17SM75_U32x4_LDSM_NENS4_14SM90_TMA_STOREES1Z_NS4_17SM90_U32x4_STSM_NENS4_9Copy_AtomIJS22_SJ_EEEvEEEvvEEEEvNT_6ParamsE:
        .type           _ZN7cutlass13device_kernelINS_4gemm6kernel13GemmUniversalIN4cute5tupleIJiiiiEEENS1_10collective13CollectiveMmaINS1_34MainloopSm90TmaGmmaWarpSpecializedILi4ENS5_IJNS4_1CILi2EEENSA_ILi1EEESC_EEENS1_35KernelTmaWarpSpecializedCooperativeEEENS5_IJNSA_ILi256EEENSA_ILi64EEESH_EEENS_6half_tENS5_IJlSC_lEEESJ_SK_NS4_8TiledMMAINS4_8MMA_AtomIJNS4_4SM904GMMA25MMA_64x64x16_F32F16F16_SSILNSO_5MajorE0ELSQ_0ELNSO_7ScaleInE1ELSR_1EEEEEENS4_6LayoutISD_NS5_IJSC_NSA_ILi0EEESV_EEEEENS5_IJNS4_10UnderscoreESY_SY_EEEEENS4_13SM90_TMA_LOADENS4_14ComposedLayoutINS4_7SwizzleILi3ELi4ELi3EEENS4_18smem_ptr_flag_bitsILi16EEENSU_INS5_IJNSA_ILi8EEESH_EEENS5_IJSH_SC_EEEEEEEvNS4_8identityENS4_23SM90_TMA_LOAD_MULTICASTES1B_vS1C_EENS_8epilogue10collective18CollectiveEpilogueINS1F_22Sm90TmaWarpSpecializedILi4ELi2ELi16ELb1ELb0EEEJSI_NS5_IJNSA_ILi128EEENSA_ILi32EEEEEESJ_SK_SJ_SK_NS1F_6fusion15FusionCallbacksIS1J_NS1N_13LinCombEltActINS1F_6thread7SigmoidESJ_fSJ_fLNS_15FloatRoundStyleE2EEESI_S1M_JEEES11_NS12_INS13_ILi2ELi4ELi3EEES16_NSU_INS5_IJS17_S1L_EEENS5_IJS1L_SC_EEEEEEENS4_17SM75_U32x4_LDSM_NENS4_14SM90_TMA_STOREES1Z_NS4_17SM90_U32x4_STSM_NENS4_9Copy_AtomIJS22_SJ_EEEvEEEvvEEEEvNT_6ParamsE,@function
        .size           _ZN7cutlass13device_kernelINS_4gemm6kernel13GemmUniversalIN4cute5tupleIJiiiiEEENS1_10collective13CollectiveMmaINS1_34MainloopSm90TmaGmmaWarpSpecializedILi4ENS5_IJNS4_1CILi2EEENSA_ILi1EEESC_EEENS1_35KernelTmaWarpSpecializedCooperativeEEENS5_IJNSA_ILi256EEENSA_ILi64EEESH_EEENS_6half_tENS5_IJlSC_lEEESJ_SK_NS4_8TiledMMAINS4_8MMA_AtomIJNS4_4SM904GMMA25MMA_64x64x16_F32F16F16_SSILNSO_5MajorE0ELSQ_0ELNSO_7ScaleInE1ELSR_1EEEEEENS4_6LayoutISD_NS5_IJSC_NSA_ILi0EEESV_EEEEENS5_IJNS4_10UnderscoreESY_SY_EEEEENS4_13SM90_TMA_LOADENS4_14ComposedLayoutINS4_7SwizzleILi3ELi4ELi3EEENS4_18smem_ptr_flag_bitsILi16EEENSU_INS5_IJNSA_ILi8EEESH_EEENS5_IJSH_SC_EEEEEEEvNS4_8identityENS4_23SM90_TMA_LOAD_MULTICASTES1B_vS1C_EENS_8epilogue10collective18CollectiveEpilogueINS1F_22Sm90TmaWarpSpecializedILi4ELi2ELi16ELb1ELb0EEEJSI_NS5_IJNSA_ILi128EEENSA_ILi32EEEEEESJ_SK_SJ_SK_NS1F_6fusion15FusionCallbacksIS1J_NS1N_13LinCombEltActINS1F_6thread7SigmoidESJ_fSJ_fLNS_15FloatRoundStyleE2EEESI_S1M_JEEES11_NS12_INS13_ILi2ELi4ELi3EEES16_NSU_INS5_IJS17_S1L_EEENS5_IJS1L_SC_EEEEEEENS4_17SM75_U32x4_LDSM_NENS4_14SM90_TMA_STOREES1Z_NS4_17SM90_U32x4_STSM_NENS4_9Copy_AtomIJS22_SJ_EEEvEEEvvEEEEvNT_6ParamsE,(.L_x_382 - _ZN7cutlass13device_kernelINS_4gemm6kernel13GemmUniversalIN4cute5tupleIJiiiiEEENS1_10collective13CollectiveMmaINS1_34MainloopSm90TmaGmmaWarpSpecializedILi4ENS5_IJNS4_1CILi2EEENSA_ILi1EEESC_EEENS1_35KernelTmaWarpSpecializedCooperativeEEENS5_IJNSA_ILi256EEENSA_ILi64EEESH_EEENS_6half_tENS5_IJlSC_lEEESJ_SK_NS4_8TiledMMAINS4_8MMA_AtomIJNS4_4SM904GMMA25MMA_64x64x16_F32F16F16_SSILNSO_5MajorE0ELSQ_0ELNSO_7ScaleInE1ELSR_1EEEEEENS4_6LayoutISD_NS5_IJSC_NSA_ILi0EEESV_EEEEENS5_IJNS4_10UnderscoreESY_SY_EEEEENS4_13SM90_TMA_LOADENS4_14ComposedLayoutINS4_7SwizzleILi3ELi4ELi3EEENS4_18smem_ptr_flag_bitsILi16EEENSU_INS5_IJNSA_ILi8EEESH_EEENS5_IJSH_SC_EEEEEEEvNS4_8identityENS4_23SM90_TMA_LOAD_MULTICASTES1B_vS1C_EENS_8epilogue10collective18CollectiveEpilogueINS1F_22Sm90TmaWarpSpecializedILi4ELi2ELi16ELb1ELb0EEEJSI_NS5_IJNSA_ILi128EEENSA_ILi32EEEEEESJ_SK_SJ_SK_NS1F_6fusion15FusionCallbacksIS1J_NS1N_13LinCombEltActINS1F_6thread7SigmoidESJ_fSJ_fLNS_15FloatRoundStyleE2EEESI_S1M_JEEES11_NS12_INS13_ILi2ELi4ELi3EEES16_NSU_INS5_IJS17_S1L_EEENS5_IJS1L_SC_EEEEEEENS4_17SM75_U32x4_LDSM_NENS4_14SM90_TMA_STOREES1Z_NS4_17SM90_U32x4_STSM_NENS4_9Copy_AtomIJS22_SJ_EEEvEEEvvEEEEvNT_6ParamsE)
        .other          _ZN7cutlass13device_kernelINS_4gemm6kernel13GemmUniversalIN4cute5tupleIJiiiiEEENS1_10collective13CollectiveMmaINS1_34MainloopSm90TmaGmmaWarpSpecializedILi4ENS5_IJNS4_1CILi2EEENSA_ILi1EEESC_EEENS1_35KernelTmaWarpSpecializedCooperativeEEENS5_IJNSA_ILi256EEENSA_ILi64EEESH_EEENS_6half_tENS5_IJlSC_lEEESJ_SK_NS4_8TiledMMAINS4_8MMA_AtomIJNS4_4SM904GMMA25MMA_64x64x16_F32F16F16_SSILNSO_5MajorE0ELSQ_0ELNSO_7ScaleInE1ELSR_1EEEEEENS4_6LayoutISD_NS5_IJSC_NSA_ILi0EEESV_EEEEENS5_IJNS4_10UnderscoreESY_SY_EEEEENS4_13SM90_TMA_LOADENS4_14ComposedLayoutINS4_7SwizzleILi3ELi4ELi3EEENS4_18smem_ptr_flag_bitsILi16EEENSU_INS5_IJNSA_ILi8EEESH_EEENS5_IJSH_SC_EEEEEEEvNS4_8identityENS4_23SM90_TMA_LOAD_MULTICASTES1B_vS1C_EENS_8epilogue10collective18CollectiveEpilogueINS1F_22Sm90TmaWarpSpecializedILi4ELi2ELi16ELb1ELb0EEEJSI_NS5_IJNSA_ILi128EEENSA_ILi32EEEEEESJ_SK_SJ_SK_NS1F_6fusion15FusionCallbacksIS1J_NS1N_13LinCombEltActINS1F_6thread7SigmoidESJ_fSJ_fLNS_15FloatRoundStyleE2EEESI_S1M_JEEES11_NS12_INS13_ILi2ELi4ELi3EEES16_NSU_INS5_IJS17_S1L_EEENS5_IJS1L_SC_EEEEEEENS4_17SM75_U32x4_LDSM_NENS4_14SM90_TMA_STOREES1Z_NS4_17SM90_U32x4_STSM_NENS4_9Copy_AtomIJS22_SJ_EEEvEEEvvEEEEvNT_6ParamsE,@"STO_CUDA_ENTRY STV_DEFAULT"
_ZN7cutlass13device_kernelINS_4gemm6kernel13GemmUniversalIN4cute5tupleIJiiiiEEENS1_10collective13CollectiveMmaINS1_34MainloopSm90TmaGmmaWarpSpecializedILi4ENS5_IJNS4_1CILi2EEENSA_ILi1EEESC_EEENS1_35KernelTmaWarpSpecializedCooperativeEEENS5_IJNSA_ILi256EEENSA_ILi64EEESH_EEENS_6half_tENS5_IJlSC_lEEESJ_SK_NS4_8TiledMMAINS4_8MMA_AtomIJNS4_4SM904GMMA25MMA_64x64x16_F32F16F16_SSILNSO_5MajorE0ELSQ_0ELNSO_7ScaleInE1ELSR_1EEEEEENS4_6LayoutISD_NS5_IJSC_NSA_ILi0EEESV_EEEEENS5_IJNS4_10UnderscoreESY_SY_EEEEENS4_13SM90_TMA_LOADENS4_14ComposedLayoutINS4_7SwizzleILi3ELi4ELi3EEENS4_18smem_ptr_flag_bitsILi16EEENSU_INS5_IJNSA_ILi8EEESH_EEENS5_IJSH_SC_EEEEEEEvNS4_8identityENS4_23SM90_TMA_LOAD_MULTICASTES1B_vS1C_EENS_8epilogue10collective18CollectiveEpilogueINS1F_22Sm90TmaWarpSpecializedILi4ELi2ELi16ELb1ELb0EEEJSI_NS5_IJNSA_ILi128EEENSA_ILi32EEEEEESJ_SK_SJ_SK_NS1F_6fusion15FusionCallbacksIS1J_NS1N_13LinCombEltActINS1F_6thread7SigmoidESJ_fSJ_fLNS_15FloatRoundStyleE2EEESI_S1M_JEEES11_NS12_INS13_ILi2ELi4ELi3EEES16_NSU_INS5_IJS17_S1L_EEENS5_IJS1L_SC_EEEEEEENS4_17SM75_U32x4_LDSM_NENS4_14SM90_TMA_STOREES1Z_NS4_17SM90_U32x4_STSM_NENS4_9Copy_AtomIJS22_SJ_EEEvEEEvvEEEEvNT_6ParamsE:
[----:B------:R-:W1:Y:S01]  /*0000*/  LDC R1, c[0x0][0x28] ;  /* 0x00000a00ff017b82 */ /* 0x000e620000000800 */
[----:B------:R-:W2:Y:S07]  /*0010*/  S2R R18, SR_TID.X ;  /* 0x0000000000127919 */ /* 0x000eae0000002100 */
[----:B------:R-:W3:Y:S01]  /*0020*/  LDC.64 R4, c[0x0][0x588] ;  /* 0x00016200ff047b82 */ /* 0x000ee20000000a00 */
[----:B------:R-:W-:Y:S01]  /*0030*/  ELECT P0, URZ, PT ;  /* 0x00000000003f782f */ /* 0x000fe20003800000 */
[----:B------:R-:W-:Y:S01]  /*0040*/  BSSY B0, `(.L_x_0) ;  /* 0x0000016000007945 */ /* 0x000fe20003800000 */
[----:B--2---:R-:W-:-:S02]  /*0050*/  SHF.R.U32.HI R8, RZ, 0x5, R18 ;  /* 0x00000005ff087819 */ /* 0x004fc40000011612 */
[----:B------:R-:W-:-:S03]  /*0060*/  SHF.R.U32.HI R2, RZ, 0x7, R18 ;  /* 0x00000007ff027819 */ /* 0x000fc60000011612 */
[----:B------:R-:W2:Y:S04]  /*0070*/  SHFL.IDX PT, R0, R8, RZ, 0x1f ;  /* 0x00001fff08007589 */ /* 0x000ea800000e0000 */
[----:B------:R4:W1:Y:S01]  /*0080*/  SHFL.IDX PT, R7, R2, RZ, 0x1f ;  /* 0x00001fff02077589 */ /* 0x00086200000e0000 */
[----:B--2---:R-:W-:Y:S02]  /*0090*/  ISETP.NE.OR P0, PT, R0, RZ, !P0 ;  /* 0x000000ff0000720c */ /* 0x004fe40004705670 */
[----:B------:R-:W-:-:S11]  /*00a0*/  SHF.R.S32.HI R3, RZ, 0x1f, R0 ;  /* 0x0000001fff037819 */ /* 0x000fd60000011400 */
[----:B-1-34-:R-:W-:Y:S05]  /*00b0*/  @P0 BRA `(.L_x_1) ;  /* 0x0000000000380947 */ /* 0x01afea0003800000 */
[----:B------:R-:W-:Y:S02]  /*00c0*/  ULDC.64 UR4, c[0x0][0x198] ;  /* 0x0000660000047ab9 */ /* 0x000fe40000000a00 */
[----:B------:R-:W-:Y:S02]  /*00d0*/  UIADD3 UR6, UP0, UR4, 0xf0, URZ ;  /* 0x000000f004067890 */ /* 0x000fe4000ff1e03f */
[----:B------:R-:W-:Y:S02]  /*00e0*/  UIADD3 UR8, UP1, UR4, 0x1f0, URZ ;  /* 0x000001f004087890 */ /* 0x000fe4000ff3e03f */
[----:B------:R-:W-:Y:S02]  /*00f0*/  UIADD3 UR10, UP2, UR4, 0x3f0, URZ ;  /* 0x000003f0040a7890 */ /* 0x000fe4000ff5e03f */
[----:B------:R-:W-:Y:S02]  /*0100*/  UIADD3 UR4, UP3, UR4, 0x4f0, URZ ;  /* 0x000004f004047890 */ /* 0x000fe4000ff7e03f */
[----:B------:R-:W-:-:S02]  /*0110*/  UIADD3.X UR7, URZ, UR5, URZ, UP0, !UPT ;  /* 0x000000053f077290 */ /* 0x000fc400087fe43f */
[----:B------:R-:W-:Y:S02]  /*0120*/  UIADD3.X UR9, URZ, UR5, URZ, UP1, !UPT ;  /* 0x000000053f097290 */ /* 0x000fe40008ffe43f */
[----:B------:R-:W-:Y:S02]  /*0130*/  UIADD3.X UR11, URZ, UR5, URZ, UP2, !UPT ;  /* 0x000000053f0b7290 */ /* 0x000fe400097fe43f */
[----:B------:R-:W-:-:S03]  /*0140*/  UIADD3.X UR5, URZ, UR5, URZ, UP3, !UPT ;  /* 0x000000053f057290 */ /* 0x000fc60009ffe43f */
[----:B------:R1:W-:Y:S02]  /*0150*/  UTMACCTL.PF [UR6] ;  /* 0x00000000060079b9 */ /* 0x0003e40008040000 */
[----:B------:R1:W-:Y:S02]  /*0160*/  UTMACCTL.PF [UR8] ;  /* 0x00000000080079b9 */ /* 0x0003e40008040000 */
[----:B------:R1:W-:Y:S02]  /*0170*/  UTMACCTL.PF [UR10] ;  /* 0x000000000a0079b9 */ /* 0x0003e40008040000 */
[----:B------:R1:W-:Y:S02]  /*0180*/  UTMACCTL.PF [UR4] ;  /* 0x00000000040079b9 */ /* 0x0003e40008040000 */
[----:B-1----:R-:W-:Y:S01]  /*0190*/  NOP ;  /* 0x0000000000007918 */ /* 0x002fe20000000000 */
.L_x_1:
[----:B------:R-:W-:Y:S05]  /*01a0*/  BSYNC B0 ;  /* 0x0000000000007941 */ /* 0x000fea0003800000 */
.L_x_0:
[----:B------:R-:W-:Y:S01]  /*01b0*/  ULDC.64 UR4, c[0x0][0x590] ;  /* 0x0001640000047ab9 */ /* 0x000fe20000000a00 */
[----:B------:R-:W-:Y:S01]  /*01c0*/  LEA.HI R3, R3, R0, RZ, 0x2 ;  /* 0x0000000003037211 */ /* 0x000fe200078f10ff */
[----:B------:R-:W-:Y:S01]  /*01d0*/  ULDC.64 UR40, c[0x0][0x208] ;  /* 0x0000820000287ab9 */ /* 0x000fe20000000a00 */
[----:B------:R-:W-:Y:S01]  /*01e0*/  ISETP.NE.U32.AND P2, PT, RZ, UR4, PT ;  /* 0x00000004ff007c0c */ /* 0x000fe2000bf45070 */
[----:B------:R-:W-:Y:S01]  /*01f0*/  IMAD.MOV.U32 R2, RZ, RZ, R4 ;  /* 0x000000ffff027224 */ /* 0x000fe200078e0004 */
[----:B------:R-:W-:Y:S02]  /*0200*/  LOP3.LUT R3, R3, 0xfffffffc, RZ, 0xc0, !PT ;  /* 0xfffffffc03037812 */ /* 0x000fe400078ec0ff */
[----:B------:R-:W-:Y:S02]  /*0210*/  ISETP.NE.AND.EX P3, PT, RZ, UR5, PT, P2 ;  /* 0x00000005ff007c0c */ /* 0x000fe4000bf65320 */
[----:B------:R-:W-:Y:S02]  /*0220*/  IADD3 R0, R0, -R3, RZ ;  /* 0x8000000300007210 */ /* 0x000fe40007ffe0ff */
[----:B------:R-:W-:-:S02]  /*0230*/  PRMT R6, RZ, 0x7610, R6 ;  /* 0x00007610ff067816 */ /* 0x000fc40000000006 */
[----:B------:R-:W-:-:S07]  /*0240*/  MOV R3, R5 ;  /* 0x0000000500037202 */ /* 0x000fce0000000f00 */
[----:B------:R-:W-:Y:S05]  /*0250*/  @P3 BRA `(.L_x_2) ;  /* 0x0000000000303947 */ /* 0x000fea0003800000 */
[----:B------:R-:W-:Y:S02]  /*0260*/  ULDC.64 UR6, c[0x0][0x588] ;  /* 0x0001620000067ab9 */ /* 0x000fe40000000a00 */
[----:B------:R-:W-:-:S04]  /*0270*/  ISETP.NE.U32.AND P0, PT, RZ, UR6, PT ;  /* 0x00000006ff007c0c */ /* 0x000fc8000bf05070 */
[----:B------:R-:W-:-:S13]  /*0280*/  ISETP.NE.AND.EX P0, PT, RZ, UR7, PT, P0 ;  /* 0x00000007ff007c0c */ /* 0x000fda000bf05300 */
[----:B------:R-:W-:Y:S05]  /*0290*/  @!P0 BRA `(.L_x_3) ;  /* 0x0000000000108947 */ /* 0x000fea0003800000 */
[----:B------:R-:W2:Y:S02]  /*02a0*/  LDG.E R6, desc[UR40][R2.64] ;  /* 0x0000002802067981 */ /* 0x000ea4000c1e1900 */
[----:B--2---:R-:W-:Y:S01]  /*02b0*/  FSETP.NEU.AND P1, PT, R6, RZ, PT ;  /* 0x000000ff0600720b */ /* 0x004fe20003f2d000 */
[----:B------:R-:W-:Y:S01]  /*02c0*/  IMAD.MOV.U32 R6, RZ, RZ, 0x1 ;  /* 0x00000001ff067424 */ /* 0x000fe200078e00ff */
[----:B------:R-:W-:Y:S11]  /*02d0*/  BRA `(.L_x_2) ;  /* 0x0000000000107947 */ /* 0x000ff60003800000 */
.L_x_3:
[----:B------:R-:W-:Y:S01]  /*02e0*/  ULDC UR6, c[0x0][0x580] ;  /* 0x0001600000067ab9 */ /* 0x000fe20000000800 */
[----:B------:R-:W-:Y:S02]  /*02f0*/  MOV R6, 0x1 ;  /* 0x0000000100067802 */ /* 0x000fe40000000f00 */
[----:B------:R-:W-:Y:S02]  /*0300*/  CS2R R2, SRZ ;  /* 0x0000000000027805 */ /* 0x000fe4000001ff00 */
[----:B------:R-:W-:-:S13]  /*0310*/  FSETP.NEU.AND P1, PT, RZ, UR6, PT ;  /* 0x00000006ff007c0b */ /* 0x000fda000bf2d000 */
.L_x_2:
[----:B------:R-:W-:Y:S02]  /*0320*/  ISETP.NE.U32.AND P4, PT, R2, RZ, PT ;  /* 0x000000ff0200720c */ /* 0x000fe40003f85070 */
[----:B------:R-:W-:Y:S02]  /*0330*/  ISETP.NE.AND.EX P5, PT, RZ, UR5, PT, P2 ;  /* 0x00000005ff007c0c */ /* 0x000fe4000bfa5320 */
[----:B------:R-:W-:Y:S02]  /*0340*/  ISETP.NE.AND.EX P2, PT, R3, RZ, PT, P4 ;  /* 0x000000ff0300720c */ /* 0x000fe40003f45340 */
[----:B------:R-:W-:-:S11]  /*0350*/  PLOP3.LUT P0, PT, PT, PT, PT, 0x8, 0x0 ;  /* 0x000000000000781c */ /* 0x000fd60003f0e170 */
[----:B------:R-:W-:Y:S05]  /*0360*/  @P2 BRA P5, `(.L_x_4) ;  /* 0x0000000000342947 */ /* 0x000fea0002800000 */
[----:B------:R-:W-:-:S04]  /*0370*/  ISETP.NE.U32.AND P0, PT, RZ, UR4, PT ;  /* 0x00000004ff007c0c */ /* 0x000fc8000bf05070 */
[----:B------:R-:W-:-:S13]  /*0380*/  ISETP.NE.AND.EX P0, PT, RZ, UR5, PT, P0 ;  /* 0x00000005ff007c0c */ /* 0x000fda000bf05300 */
[----:B------:R-:W-:Y:S05]  /*0390*/  @!P0 BRA `(.L_x_5) ;  /* 0x0000000000248947 */ /* 0x000fea0003800000 */
[----:B------:R-:W-:Y:S02]  /*03a0*/  PRMT R6, R6, 0x9910, RZ ;  /* 0x0000991006067816 */ /* 0x000fe400000000ff */
[----:B------:R-:W-:Y:S02]  /*03b0*/  ISETP.NE.U32.AND P0, PT, R2, RZ, PT ;  /* 0x000000ff0200720c */ /* 0x000fe40003f05070 */
[----:B------:R-:W-:Y:S02]  /*03c0*/  ISETP.NE.AND P2, PT, R6, RZ, PT ;  /* 0x000000ff0600720c */ /* 0x000fe40003f45270 */
[----:B------:R-:W-:Y:S02]  /*03d0*/  ISETP.NE.AND.EX P0, PT, R3, RZ, PT, P0 ;  /* 0x000000ff0300720c */ /* 0x000fe40003f05300 */
[----:B------:R-:W-:-:S09]  /*03e0*/  SEL R2, RZ, 0xffffffff, P1 ;  /* 0xffffffffff027807 */ /* 0x000fd20000800000 */
[----:B------:R-:W-:-:S04]  /*03f0*/  @!P2 SEL R2, RZ, 0xffffffff, P0 ;  /* 0xffffffffff02a807 */ /* 0x000fc80000000000 */
[----:B------:R-:W-:-:S04]  /*0400*/  LOP3.LUT R2, R2, 0x1, RZ, 0xc0, !PT ;  /* 0x0000000102027812 */ /* 0x000fc800078ec0ff */
[----:B------:R-:W-:Y:S01]  /*0410*/  ISETP.EQ.U32.AND P0, PT, R2, 0x1, PT ;  /* 0x000000010200780c */ /* 0x000fe20003f02070 */
[----:B------:R-:W-:-:S12]  /*0420*/  BRA `(.L_x_4) ;  /* 0x0000000000047947 */ /* 0x000fd80003800000 */
.L_x_5:
[----:B------:R-:W-:-:S13]  /*0430*/  PLOP3.LUT P0, PT, P1, PT, PT, 0x8, 0x0 ;  /* 0x000000000000781c */ /* 0x000fda0000f0e170 */
.L_x_4:
[----:B------:R-:W1:Y:S02]  /*0440*/  SHFL.IDX PT, R2, R8, RZ, 0x1f ;  /* 0x00001fff08027589 */ /* 0x000e6400000e0000 */
[----:B-1----:R-:W-:-:S13]  /*0450*/  ISETP.NE.AND P1, PT, R2, RZ, PT ;  /* 0x000000ff0200720c */ /* 0x002fda0003f25270 */
[----:B------:R-:W-:Y:S05]  /*0460*/  @P1 BRA `(.L_x_6) ;  /* 0x0000000000581947 */ /* 0x000fea0003800000 */
[----:B------:R-:W1:Y:S01]  /*0470*/  S2UR UR8, SR_CgaCtaId ;  /* 0x00000000000879c3 */ /* 0x000e620000008800 */
[----:B------:R-:W-:Y:S01]  /*0480*/  UMOV UR4, 0x400 ;  /* 0x0000040000047882 */ /* 0x000fe20000000000 */
[----:B------:R-:W-:Y:S01]  /*0490*/  UMOV UR5, 0x1 ;  /* 0x0000000100057882 */ /* 0x000fe20000000000 */
[----:B------:R-:W-:Y:S01]  /*04a0*/  UMOV UR6, 0x4 ;  /* 0x0000000400067882 */ /* 0x000fe20000000000 */
[----:B------:R-:W-:Y:S01]  /*04b0*/  ELECT P1, URZ, PT ;  /* 0x00000000003f782f */ /* 0x000fe20003820000 */
[----:B------:R-:W-:-:S04]  /*04c0*/  UIADD3 UR6, -UR6, 0x100000, URZ ;  /* 0x0010000006067890 */ /* 0x000fc8000fffe13f */
[----:B------:R-:W-:Y:S02]  /*04d0*/  USHF.L.U32 UR7, UR6, 0xb, URZ ;  /* 0x0000000b06077899 */ /* 0x000fe4000800063f */
[----:B------:R-:W-:Y:S02]  /*04e0*/  USHF.L.U32 UR6, UR6, 0x1, URZ ;  /* 0x0000000106067899 */ /* 0x000fe4000800063f */
[----:B-1----:R-:W-:Y:S02]  /*04f0*/  ULEA UR8, UR8, UR4, 0x18 ;  /* 0x0000000408087291 */ /* 0x002fe4000f8ec03f */
[----:B------:R-:W-:-:S04]  /*0500*/  UIADD3 UR4, -UR5, 0x100000, URZ ;  /* 0x0010000005047890 */ /* 0x000fc8000fffe13f */
[----:B------:R-:W-:Y:S02]  /*0510*/  USHF.L.U32 UR5, UR4, 0xb, URZ ;  /* 0x0000000b04057899 */ /* 0x000fe4000800063f */
[----:B------:R-:W-:Y:S01]  /*0520*/  USHF.L.U32 UR4, UR4, 0x1, URZ ;  /* 0x0000000104047899 */ /* 0x000fe2000800063f */
[----:B------:R-:W1:Y:S11]  /*0530*/  FENCE.VIEW.ASYNC.S ;  /* 0x00000000000073c6 */ /* 0x000e760000000000 */
[----:B-1----:R1:W2:Y:S01]  /*0540*/  SYNCS.EXCH.64 URZ, [UR8], UR4 ;  /* 0x00000004083f75b2 */ /* 0x0022a20008000100 */
[----:B------:R1:W3:Y:S01]  /*0550*/  SYNCS.EXCH.64 URZ, [UR8+0x20], UR6 ;  /* 0x00002006083f75b2 */ /* 0x0002e20008000100 */
[----:B------:R1:W4:Y:S01]  /*0560*/  SYNCS.EXCH.64 URZ, [UR8+0x8], UR4 ;  /* 0x00000804083f75b2 */ /* 0x0003220008000100 */
[----:B------:R1:W1:Y:S01]  /*0570*/  SYNCS.EXCH.64 URZ, [UR8+0x28], UR6 ;  /* 0x00002806083f75b2 */ /* 0x0002620008000100 */
[----:B------:R1:W1:Y:S01]  /*0580*/  SYNCS.EXCH.64 URZ, [UR8+0x10], UR4 ;  /* 0x00001004083f75b2 */ /* 0x0002620008000100 */
[----:B------:R1:W1:Y:S01]  /*0590*/  SYNCS.EXCH.64 URZ, [UR8+0x30], UR6 ;  /* 0x00003006083f75b2 */ /* 0x0002620008000100 */
[----:B------:R1:W1:Y:S01]  /*05a0*/  SYNCS.EXCH.64 URZ, [UR8+0x18], UR4 ;  /* 0x00001804083f75b2 */ /* 0x0002620008000100 */
[----:B------:R1:W1:Y:S01]  /*05b0*/  SYNCS.EXCH.64 URZ, [UR8+0x38], UR6 ;  /* 0x00003806083f75b2 */ /* 0x0002620008000100 */
[----:B------:R-:W-:Y:S01]  /*05c0*/  NOP ;  /* 0x0000000000007918 */ /* 0x000fe20000000000 */
.L_x_6:
[----:B------:R-:W5:Y:S01]  /*05d0*/  SHFL.IDX PT, R3, R8, RZ, 0x1f ;  /* 0x00001fff08037589 */ /* 0x000f6200000e0000 */
[----:B------:R-:W1:Y:S01]  /*05e0*/  S2UR UR9, SR_CTAID.X ;  /* 0x00000000000979c3 */ /* 0x000e620000002500 */
[----:B------:R-:W-:Y:S01]  /*05f0*/  NOP ;  /* 0x0000000000007918 */ /* 0x000fe20000000000 */
[----:B-----5:R-:W-:Y:S02]  /*0600*/  ISETP.NE.AND P1, PT, R3, RZ, PT ;  /* 0x000000ff0300720c */ /* 0x020fe40003f25270 */
[----:B------:R-:W-:-:S04]  /*0610*/  SHF.R.S32.HI R3, RZ, 0x1f, R18 ;  /* 0x0000001fff037819 */ /* 0x000fc80000011412 */
[----:B------:R-:W-:-:S07]  /*0620*/  LEA.HI R3, R3, R18, RZ, 0x7 ;  /* 0x0000001203037211 */ /* 0x000fce00078f38ff */
[----:B-1----:R-:W-:Y:S05]  /*0630*/  @P1 BRA `(.L_x_7) ;  /* 0x0000000000581947 */ /* 0x002fea0003800000 */
[----:B------:R-:W1:Y:S01]  /*0640*/  S2UR UR5, SR_CgaCtaId ;  /* 0x00000000000579c3 */ /* 0x000e620000008800 */
[----:B------:R-:W-:Y:S01]  /*0650*/  UMOV UR4, 0x400 ;  /* 0x0000040000047882 */ /* 0x000fe20000000000 */
[----:B------:R-:W-:Y:S01]  /*0660*/  UMOV UR6, 0x20 ;  /* 0x0000002000067882 */ /* 0x000fe20000000000 */
[----:B------:R-:W-:Y:S01]  /*0670*/  UMOV UR7, 0x100 ;  /* 0x0000010000077882 */ /* 0x000fe20000000000 */
[----:B------:R-:W-:Y:S01]  /*0680*/  ELECT P1, URZ, PT ;  /* 0x00000000003f782f */ /* 0x000fe20003820000 */
[----:B-1----:R-:W-:Y:S02]  /*0690*/  ULEA UR8, UR5, UR4, 0x18 ;  /* 0x0000000405087291 */ /* 0x002fe4000f8ec03f */
[----:B------:R-:W-:-:S04]  /*06a0*/  UIADD3 UR4, -UR6, 0x100000, URZ ;  /* 0x0010000006047890 */ /* 0x000fc8000fffe13f */
[----:B------:R-:W-:Y:S02]  /*06b0*/  USHF.L.U32 UR5, UR4, 0xb, URZ ;  /* 0x0000000b04057899 */ /* 0x000fe4000800063f */
[----:B------:R-:W-:Y:S02]  /*06c0*/  USHF.L.U32 UR4, UR4, 0x1, URZ ;  /* 0x0000000104047899 */ /* 0x000fe4000800063f */
[----:B------:R-:W-:-:S04]  /*06d0*/  UIADD3 UR6, -UR7, 0x100000, URZ ;  /* 0x0010000007067890 */ /* 0x000fc8000fffe13f */
[----:B------:R-:W-:Y:S02]  /*06e0*/  USHF.L.U32 UR7, UR6, 0xb, URZ ;  /* 0x0000000b06077899 */ /* 0x000fe4000800063f */
[----:B------:R-:W-:Y:S01]  /*06f0*/  USHF.L.U32 UR6, UR6, 0x1, URZ ;  /* 0x0000000106067899 */ /* 0x000fe2000800063f */
[----:B------:R-:W1:Y:S03]  /*0700*/  FENCE.VIEW.ASYNC.S ;  /* 0x00000000000073c6 */ /* 0x000e660000000000 */
[----:B-1----:R1:W1:Y:S08]  /*0710*/  SYNCS.EXCH.64 URZ, [UR8+0x40], UR4 ;  /* 0x00004004083f75b2 */ /* 0x0022700008000100 */
[----:B------:R1:W1:Y:S01]  /*0720*/  SYNCS.EXCH.64 URZ, [UR8+0x60], UR6 ;  /* 0x00006006083f75b2 */ /* 0x0002620008000100 */
[----:B------:R1:W1:Y:S01]  /*0730*/  SYNCS.EXCH.64 URZ, [UR8+0x48], UR4 ;  /* 0x00004804083f75b2 */ /* 0x0002620008000100 */
[----:B------:R1:W1:Y:S01]  /*0740*/  SYNCS.EXCH.64 URZ, [UR8+0x68], UR6 ;  /* 0x00006806083f75b2 */ /* 0x0002620008000100 */
[----:B------:R1:W1:Y:S01]  /*0750*/  SYNCS.EXCH.64 URZ, [UR8+0x50], UR4 ;  /* 0x00005004083f75b2 */ /* 0x0002620008000100 */
[----:B------:R1:W1:Y:S01]  /*0760*/  SYNCS.EXCH.64 URZ, [UR8+0x70], UR6 ;  /* 0x00007006083f75b2 */ /* 0x0002620008000100 */
[----:B------:R1:W1:Y:S01]  /*0770*/  SYNCS.EXCH.64 URZ, [UR8+0x58], UR4 ;  /* 0x00005804083f75b2 */ /* 0x0002620008000100 */
[----:B------:R1:W1:Y:S01]  /*0780*/  SYNCS.EXCH.64 URZ, [UR8+0x78], UR6 ;  /* 0x00007806083f75b2 */ /* 0x0002620008000100 */
[----:B------:R-:W-:Y:S01]  /*0790*/  NOP ;  /* 0x0000000000007918 */ /* 0x000fe20000000000 */
.L_x_7:
[----:B------:R-:W-:Y:S01]  /*07a0*/  LOP3.LUT R3, R3, 0xffffff80, RZ, 0xc0, !PT ;  /* 0xffffff8003037812 */ /* 0x000fe200078ec0ff */
[----:B------:R-:W5:Y:S01]  /*07b0*/  S2R R6, SR_CTAID.Y ;  /* 0x0000000000067919 */ /* 0x000f620000002600 */
[----:B------:R-:W-:Y:S01]  /*07c0*/  I2FP.F32.U32 R13, UR9 ;  /* 0x00000009000d7c45 */ /* 0x000fe20008201000 */
[----:B-1----:R-:W-:Y:S01]  /*07d0*/  ULDC UR4, c[0x0][0x150] ;  /* 0x0000540000047ab9 */ /* 0x002fe20000000800 */
[----:B------:R-:W-:Y:S01]  /*07e0*/  SHF.R.S32.HI R11, RZ, 0x1f, R2 ;  /* 0x0000001fff0b7819 */ /* 0x000fe20000011402 */
[----:B------:R-:W-:Y:S01]  /*07f0*/  IMAD.IADD R10, R18, 0x1, -R3 ;  /* 0x00000001120a7824 */ /* 0x000fe200078e0a03 */
[----:B------:R1:W2:Y:S01]  /*0800*/  SHFL.IDX PT, R12, R8, RZ, 0x1f ;  /* 0x00001fff080c7589 */ /* 0x0002a200000e0000 */
[----:B------:R-:W-:Y:S01]  /*0810*/  FMUL R13, R13, UR4 ;  /* 0x000000040d0d7c20 */ /* 0x000fe20008400000 */
[----:B------:R-:W3:Y:S01]  /*0820*/  LDC R14, c[0x0][0x144] ;  /* 0x00005100ff0e7b82 */ /* 0x000ee20000000800 */
[----:B------:R-:W-:Y:S02]  /*0830*/  LEA.HI R11, R11, R2, RZ, 0x2 ;  /* 0x000000020b0b7211 */ /* 0x000fe400078f10ff */
[----:B------:R-:W-:-:S02]  /*0840*/  ELECT P1, URZ, PT ;  /* 0x00000000003f782f */ /* 0x000fc40003820000 */
[----:B------:R-:W-:Y:S01]  /*0850*/  SHF.R.S32.HI R3, RZ, 0x1f, R10 ;  /* 0x0000001fff037819 */ /* 0x000fe2000001140a */
[----:B------:R-:W-:Y:S01]  /*0860*/  ULDC UR4, c[0x0][0x154] ;  /* 0x0000550000047ab9 */ /* 0x000fe20000000800 */
[----:B------:R-:W-:Y:S01]  /*0870*/  LOP3.LUT R11, R11, 0x3ffffffc, RZ, 0xc0, !PT ;  /* 0x3ffffffc0b0b7812 */ /* 0x000fe200078ec0ff */
[----:B------:R-:W4:Y:S01]  /*0880*/  F2I.U32.TRUNC.NTZ R13, R13 ;  /* 0x0000000d000d7305 */ /* 0x000f22000020f000 */
[----:B------:R-:W-:Y:S01]  /*0890*/  LEA.HI R3, R3, R10, RZ, 0x3 ;  /* 0x0000000a03037211 */ /* 0x000fe200078f18ff */
[----:B------:R-:W-:Y:S01]  /*08a0*/  IMAD.MOV.U32 R89, RZ, RZ, 0x1 ;  /* 0x00000001ff597424 */ /* 0x000fe200078e00ff */
[----:B------:R-:W-:Y:S01]  /*08b0*/  IADD3 R11, R2, -R11, RZ ;  /* 0x8000000b020b7210 */ /* 0x000fe20007ffe0ff */
[----:B------:R-:W-:Y:S01]  /*08c0*/  NOP ;  /* 0x0000000000007918 */ /* 0x000fe20000000000 */
[--C-:B------:R-:W-:Y:S02]  /*08d0*/  SHF.R.S32.HI R9, RZ, 0x3, R3.reuse ;  /* 0x00000003ff097819 */ /* 0x100fe40000011403 */
[----:B-1----:R-:W-:-:S02]  /*08e0*/  SHF.R.S32.HI R8, RZ, 0x1f, R3 ;  /* 0x0000001fff087819 */ /* 0x002fc40000011403 */
[----:B------:R-:W-:Y:S02]  /*08f0*/  ISETP.NE.AND P4, PT, R0, RZ, PT ;  /* 0x000000ff0000720c */ /* 0x000fe40003f85270 */
[----:B------:R-:W-:Y:S02]  /*0900*/  LEA.HI R8, R8, R9, RZ, 0x2 ;  /* 0x0000000908087211 */ /* 0x000fe400078f10ff */
[----:B------:R-:W-:Y:S02]  /*0910*/  ISETP.EQ.OR P2, PT, R0, 0x3, !P4 ;  /* 0x000000030000780c */ /* 0x000fe40006742670 */
[----:B------:R-:W-:Y:S01]  /*0920*/  LOP3.LUT R8, R8, 0xfffffffc, RZ, 0xc0, !PT ;  /* 0xfffffffc08087812 */ /* 0x000fe200078ec0ff */
[----:B----4-:R-:W-:Y:S01]  /*0930*/  IMAD.MOV R15, RZ, RZ, -R13 ;  /* 0x000000ffff0f7224 */ /* 0x010fe200078e0a0d */
[----:B--2---:R-:W-:Y:S01]  /*0940*/  ISETP.NE.OR P1, PT, R12, RZ, !P1 ;  /* 0x000000ff0c00720c */ /* 0x004fe20004f25670 */
[----:B------:R-:W1:Y:S01]  /*0950*/  LDC R13, c[0x0][0x140] ;  /* 0x00005000ff0d7b82 */ /* 0x000e620000000800 */
[----:B-----5:R-:W-:Y:S01]  /*0960*/  I2FP.F32.U32 R3, R6 ;  /* 0x0000000600037245 */ /* 0x020fe20000201000 */
[----:B------:R-:W-:Y:S01]  /*0970*/  IMAD.IADD R8, R9, 0x1, -R8 ;  /* 0x0000000109087824 */ /* 0x000fe200078e0a08 */
[----:B------:R-:W-:-:S03]  /*0980*/  ISETP.EQ.AND P2, PT, R7, RZ, P2 ;  /* 0x000000ff0700720c */ /* 0x000fc60001742270 */
[----:B------:R-:W-:Y:S01]  /*0990*/  FMUL R12, R3, UR4 ;  /* 0x00000004030c7c20 */ /* 0x000fe20008400000 */
[----:B------:R-:W-:Y:S01]  /*09a0*/  LEA R8, R11, R8, 0x2 ;  /* 0x000000080b087211 */ /* 0x000fe200078e10ff */
[----:B------:R-:W2:Y:S01]  /*09b0*/  LDC R9, c[0x0][0x148] ;  /* 0x00005200ff097b82 */ /* 0x000ea20000000800 */
[----:B---3--:R-:W-:Y:S01]  /*09c0*/  IMAD R3, R14, R15, UR9 ;  /* 0x000000090e037e24 */ /* 0x008fe2000f8e020f */
[----:B------:R-:W-:Y:S01]  /*09d0*/  UMOV UR4, 0x20 ;  /* 0x0000002000047882 */ /* 0x000fe20000000000 */
[----:B------:R-:W-:Y:S01]  /*09e0*/  LEA.HI R2, R8, R8, RZ, 0x1 ;  /* 0x0000000808027211 */ /* 0x000fe200078f08ff */
[----:B------:R-:W-:Y:S01]  /*09f0*/  VOTEU.ALL UP0, P1 ;  /* 0x00000000003f7886 */ /* 0x000fe20000800000 */
[----:B------:R-:W3:Y:S01]  /*0a00*/  F2I.U32.TRUNC.NTZ R12, R12 ;  /* 0x0000000c000c7305 */ /* 0x000ee2000020f000 */
[----:B------:R-:W-:Y:S01]  /*0a10*/  SEL R22, RZ, 0x1, !P2 ;  /* 0x00000001ff167807 */ /* 0x000fe20005000000 */
[----:B------:R-:W-:Y:S01]  /*0a20*/  VOTEU.ALL UP1, P1 ;  /* 0x00000000003f7886 */ /* 0x000fe20000820000 */
[----:B------:R-:W-:Y:S01]  /*0a30*/  LOP3.LUT R11, R2, 0xfffffffe, RZ, 0xc0, !PT ;  /* 0xfffffffe020b7812 */ /* 0x000fe200078ec0ff */
[----:B------:R-:W4:Y:S01]  /*0a40*/  @!UP0 S2UR UR7, SR_CgaCtaId ;  /* 0x00000000000789c3 */ /* 0x000f220000008800 */
[----:B------:R-:W-:Y:S01]  /*0a50*/  @!UP0 UMOV UR6, 0x400 ;  /* 0x0000040000068882 */ /* 0x000fe20000000000 */
[----:B------:R-:W-:-:S04]  /*0a60*/  @!UP0 UIADD3 UR4, -UR4, 0x100000, URZ ;  /* 0x0010000004048890 */ /* 0x000fc8000fffe13f */
[----:B------:R-:W-:Y:S02]  /*0a70*/  @!UP0 USHF.L.U32 UR5, UR4, 0xb, URZ ;  /* 0x0000000b04058899 */ /* 0x000fe4000800063f */
[----:B------:R-:W-:Y:S01]  /*0a80*/  @!UP0 USHF.L.U32 UR4, UR4, 0x1, URZ ;  /* 0x0000000104048899 */ /* 0x000fe2000800063f */
[C---:B------:R-:W-:Y:S01]  /*0a90*/  IADD3 R2, R8.reuse, -R11, RZ ;  /* 0x8000000b08027210 */ /* 0x040fe20007ffe0ff */
[----:B------:R-:W-:-:S03]  /*0aa0*/  IMAD.SHL.U32 R11, R8, 0x4, RZ ;  /* 0x00000004080b7824 */ /* 0x000fc600078e00ff */
[----:B------:R-:W-:Y:S02]  /*0ab0*/  ISETP.NE.AND P5, PT, R2, R3, PT ;  /* 0x000000030200720c */ /* 0x000fe40003fa5270 */
[----:B------:R-:W-:Y:S02]  /*0ac0*/  LOP3.LUT R88, R8, 0xc, R11, 0x78, !PT ;  /* 0x0000000c08587812 */ /* 0x000fe400078e780b */
[----:B---3--:R-:W-:Y:S02]  /*0ad0*/  IADD3 R24, -R12, RZ, RZ ;  /* 0x000000ff0c187210 */ /* 0x008fe40007ffe1ff */
[----:B-1----:R-:W-:Y:S02]  /*0ae0*/  ISETP.EQ.U32.AND P2, PT, R13, 0x1, PT ;  /* 0x000000010d00780c */ /* 0x002fe40003f42070 */
[----:B------:R-:W-:Y:S01]  /*0af0*/  IADD3 R8, R7, -0x1, RZ ;  /* 0xffffffff07087810 */ /* 0x000fe20007ffe0ff */
[----:B--2---:R-:W-:-:S04]  /*0b00*/  IMAD R11, R9, R24, R6 ;  /* 0x00000018090b7224 */ /* 0x004fc800078e0206 */
[----:B------:R-:W-:-:S04]  /*0b10*/  @P5 LEA.HI R2, R88, R88, RZ, 0x1 ;  /* 0x0000005858025211 */ /* 0x000fc800078f08ff */
[----:B------:R-:W-:Y:S01]  /*0b20*/  @P5 SHF.R.S32.HI R2, RZ, 0x1, R2 ;  /* 0x00000001ff025819 */ /* 0x000fe20000011402 */
[----:B----4-:R-:W-:Y:S01]  /*0b30*/  @!UP0 ULEA UR6, UR7, UR6, 0x18 ;  /* 0x0000000607068291 */ /* 0x010fe2000f8ec03f */
[----:B------:R-:W-:Y:S02]  /*0b40*/  VOTEU.ALL UP0, P1 ;  /* 0x00000000003f7886 */ /* 0x000fe40000800000 */
[----:B------:R-:W-:Y:S02]  /*0b50*/  @P5 ISETP.NE.AND P6, PT, R2, R11, PT ;  /* 0x0000000b0200520c */ /* 0x000fe40003fc5270 */
[----:B------:R-:W-:Y:S02]  /*0b60*/  LOP3.LUT P1, RZ, R10, 0x7, RZ, 0xc0, !PT ;  /* 0x000000070aff7812 */ /* 0x000fe4000782c0ff */
[----:B------:R-:W-:Y:S02]  /*0b70*/  @P5 SEL R89, RZ, 0x1, P6 ;  /* 0x00000001ff595807 */ /* 0x000fe40003000000 */
[----:B------:R-:W-:-:S02]  /*0b80*/  ISETP.NE.AND P5, PT, R7, RZ, PT ;  /* 0x000000ff0700720c */ /* 0x000fc40003fa5270 */
[----:B------:R-:W-:Y:S01]  /*0b90*/  ISETP.LT.U32.AND P1, PT, R88, 0x2, !P1 ;  /* 0x000000025800780c */ /* 0x000fe20004f21070 */
[----:B------:R-:W1:Y:S02]  /*0ba0*/  FENCE.VIEW.ASYNC.S ;  /* 0x00000000000073c6 */ /* 0x000e640000000000 */
[----:B-1----:R1:W2:Y:S01]  /*0bb0*/  @!UP0 SYNCS.EXCH.64 URZ, [UR6+0x80], UR4 ;  /* 0x00008004063f85b2 */ /* 0x0022a20008000100 */
[----:B------:R-:W-:Y:S02]  /*0bc0*/  ISETP.EQ.AND P6, PT, R0, 0x2, !P5 ;  /* 0x000000020000780c */ /* 0x000fe40006fc2270 */
[----:B------:R-:W-:Y:S02]  /*0bd0*/  SEL R2, RZ, 0x1, !P1 ;  /* 0x00000001ff027807 */ /* 0x000fe40004800000 */
[----:B------:R-:W-:Y:S02]  /*0be0*/  ISETP.GE.U32.AND P1, PT, R8, 0x2, PT ;  /* 0x000000020800780c */ /* 0x000fe40003f26070 */
[----:B------:R-:W-:-:S02]  /*0bf0*/  SEL R19, RZ, 0x1, !P6 ;  /* 0x00000001ff137807 */ /* 0x000fc40007000000 */
[----:B------:R-:W-:Y:S02]  /*0c00*/  LOP3.LUT R89, R89, R2, RZ, 0xc0, !PT ;  /* 0x0000000259597212 */ /* 0x000fe400078ec0ff */
[----:B------:R-:W-:Y:S02]  /*0c10*/  SEL R19, R19, 0x2, P1 ;  /* 0x0000000213137807 */ /* 0x000fe40000800000 */
[----:B------:R-:W-:Y:S01]  /*0c20*/  SEL R22, R22, 0x2, P1 ;  /* 0x0000000216167807 */ /* 0x000fe20000800000 */
[----:B------:R1:W3:Y:S01]  /*0c30*/  @!UP1 SYNCS.EXCH.64 URZ, [UR6+0x88], UR4 ;  /* 0x00008804063f95b2 */ /* 0x0002e20008000100 */
[----:B------:R-:W-:Y:S01]  /*0c40*/  NOP ;  /* 0x0000000000007918 */ /* 0x000fe20000000000 */
[----:B------:R-:W-:Y:S05]  /*0c50*/  @!P2 BRA `(.L_x_8) ;  /* 0x000000000008a947 */ /* 0x000fea0003800000 */
[----:B--23--:R-:W-:Y:S01]  /*0c60*/  UCGABAR_ARV ;  /* 0x00000000000079c7 */ /* 0x00cfe20008000000 */
[----:B------:R-:W-:Y:S05]  /*0c70*/  BRA `(.L_x_9) ;  /* 0x0000000000047947 */ /* 0x000fea0003800000 */
.L_x_8:
[----:B--23--:R-:W-:Y:S01]  /*0c80*/  NOP ;  /* 0x0000000000007918 */ /* 0x00cfe20000000000 */
.L_x_9:
[----:B------:R-:W2:Y:S01]  /*0c90*/  LDC R2, c[0x0][0x904] ;  /* 0x00024100ff027b82 */ /* 0x000ea20000000800 */
[----:B------:R-:W-:Y:S02]  /*0ca0*/  IMAD.U32 R10, RZ, RZ, UR9 ;  /* 0x00000009ff0a7e24 */ /* 0x000fe4000f8e00ff */
[----:B------:R-:W-:Y:S01]  /*0cb0*/  IMAD.MOV.U32 R11, RZ, RZ, RZ ;  /* 0x000000ffff0b7224 */ /* 0x000fe200078e00ff */
[----:B--2---:R-:W-:-:S04]  /*0cc0*/  ISETP.NE.AND P1, PT, R2, 0x1, PT ;  /* 0x000000010200780c */ /* 0x004fc80003f25270 */
[----:B------:R-:W-:-:S09]  /*0cd0*/  P2R R7, PR, RZ, 0x2 ;  /* 0x00000002ff077803 */ /* 0x000fd20000000000 */
[----:B------:R-:W2:Y:S01]  /*0ce0*/  @P1 LDC R17, c[0x0][0x10] ;  /* 0x00000400ff111b82 */ /* 0x000ea20000000800 */
[----:B------:R-:W-:Y:S02]  /*0cf0*/  @P1 MOV R7, RZ ;  /* 0x000000ff00071202 */ /* 0x000fe40000000f00 */
[----:B------:R-:W-:-:S05]  /*0d00*/  @P1 MOV R15, RZ ;  /* 0x000000ff000f1202 */ /* 0x000fca0000000f00 */
[----:B------:R-:W3:Y:S01]  /*0d10*/  @!P1 LDC R13, c[0x0][0xc] ;  /* 0x00000300ff0d9b82 */ /* 0x000ee20000000800 */
[----:B-1----:R-:W-:Y:S01]  /*0d20*/  ULDC UR4, c[0x0][0xc] ;  /* 0x0000030000047ab9 */ /* 0x002fe20000000800 */
[----:B------:R-:W-:Y:S01]  /*0d30*/  ULDC UR5, c[0x0][0x10] ;  /* 0x0000040000057ab9 */ /* 0x000fe20000000800 */
[----:B------:R-:W-:Y:S01]  /*0d40*/  ULDC UR6, c[0x0][0x14] ;  /* 0x0000050000067ab9 */ /* 0x000fe20000000800 */
[----:B------:R-:W-:-:S04]  /*0d50*/  UIMAD.WIDE.U32 UR4, UR4, UR5, URZ ;  /* 0x00000005040472a5 */ /* 0x000fc8000f8e003f */
[----:B------:R-:W-:Y:S02]  /*0d60*/  UIMAD.WIDE.U32 UR38, UR4, UR6, URZ ;  /* 0x00000006042672a5 */ /* 0x000fe4000f8e003f */
[----:B------:R-:W-:-:S04]  /*0d70*/  UIMAD UR37, UR5, UR6, URZ ;  /* 0x00000006052572a4 */ /* 0x000fc8000f8e023f */
[----:B------:R-:W-:Y:S01]  /*0d80*/  UIADD3 UR37, UR39, UR37, URZ ;  /* 0x0000002527257290 */ /* 0x000fe2000fffe03f */
[----:B--2---:R-:W-:-:S04]  /*0d90*/  @P1 IMAD.WIDE.U32 R16, R17, UR9, R6 ;  /* 0x0000000911101c25 */ /* 0x004fc8000f8e0006 */
[----:B------:R-:W-:Y:S02]  /*0da0*/  @P1 IMAD.IADD R17, R17, 0x1, R15 ;  /* 0x0000000111111824 */ /* 0x000fe400078e020f */
[----:B---3--:R-:W-:-:S04]  /*0db0*/  @!P1 IMAD.WIDE.U32 R10, R6, R13, R10 ;  /* 0x0000000d060a9225 */ /* 0x008fc800078e000a */
[----:B------:R-:W-:Y:S01]  /*0dc0*/  @!P1 IMAD.MOV.U32 R17, RZ, RZ, R11 ;  /* 0x000000ffff119224 */ /* 0x000fe200078e000b */
[----:B------:R-:W-:Y:S01]  /*0dd0*/  @!P1 MOV R16, R10 ;  /* 0x0000000a00109202 */ /* 0x000fe20000000f00 */
[----:B------:R-:W-:Y:S06]  /*0de0*/  @!P2 BRA `(.L_x_10) ;  /* 0x00000000000ca947 */ /* 0x000fec0003800000 */
[----:B------:R-:W-:Y:S01]  /*0df0*/  UCGABAR_WAIT ;  /* 0x0000000000007dc7 */ /* 0x000fe20008000000 */
[----:B------:R-:W-:Y:S01]  /*0e00*/  CCTL.IVALL ;  /* 0x00000000ff00798f */ /* 0x000fe20002000000 */
[----:B------:R-:W-:Y:S05]  /*0e10*/  BRA `(.L_x_11) ;  /* 0x0000000000047947 */ /* 0x000fea0003800000 */
.L_x_10:
[----:B------:R-:W-:Y:S06]  /*0e20*/  BAR.SYNC.DEFER_BLOCKING 0x0 ;  /* 0x0000000000007b1d */ /* 0x000fec0000010000 */
.L_x_11:
[----:B------:R-:W1:Y:S01]  /*0e30*/  S2UR UR36, SR_CgaCtaId ;  /* 0x00000000002479c3 */ /* 0x000e620000008800 */
[----:B------:R-:W-:Y:S04]  /*0e40*/  BSSY B6, `(.L_x_12) ;  /* 0x0000c93000067945 */ /* 0x000fe80003800000 */
[----:B------:R-:W-:Y:S05]  /*0e50*/  @!P5 BRA `(.L_x_13) ;  /* 0x000000a00058d947 */ /* 0x000fea0003800000 */
[----:B------:R-:W-:-:S13]  /*0e60*/  ISETP.GT.U32.AND P0, PT, R8, 0x1, PT ;  /* 0x000000010800780c */ /* 0x000fda0003f04070 */
[----:B------:R-:W-:Y:S05]  /*0e70*/  @P0 BRA `(.L_x_14) ;  /* 0x000000c8003c0947 */ /* 0x000fea0003800000 */
[----:B------:R-:W-:Y:S01]  /*0e80*/  ULDC.64 UR4, c[0x0][0x8f8] ;  /* 0x00023e0000047ab9 */ /* 0x000fe20000000a00 */
[----:B------:R-:W-:Y:S01]  /*0e90*/  UMOV UR47, 0xffffffff ;  /* 0xffffffff002f7882 */ /* 0x000fe20000000000 */
[----:B------:R-:W-:Y:S01]  /*0ea0*/  ISETP.GE.U32.AND P0, PT, R16, UR4, PT ;  /* 0x0000000410007c0c */ /* 0x000fe2000bf06070 */
[----:B------:R-:W-:Y:S01]  /*0eb0*/  IMAD.MOV.U32 R96, RZ, RZ, -0x1 ;  /* 0xffffffffff607424 */ /* 0x000fe200078e00ff */
[----:B------:R-:W-:Y:S02]  /*0ec0*/  PRMT R90, RZ, 0x7610, R90 ;  /* 0x00007610ff5a7816 */ /* 0x000fe4000000005a */
[----:B------:R-:W-:Y:S02]  /*0ed0*/  ISETP.GE.U32.AND.EX P0, PT, R17, UR5, PT, P0 ;  /* 0x0000000511007c0c */ /* 0x000fe4000bf06100 */
[----:B------:R-:W-:Y:S02]  /*0ee0*/  MOV R23, 0xffffffff ;  /* 0xffffffff00177802 */ /* 0x000fe40000000f00 */
[----:B------:R-:W-:-:S09]  /*0ef0*/  PRMT R0, RZ, 0x7610, R0 ;  /* 0x00007610ff007816 */ /* 0x000fd20000000000 */
[----:B------:R-:W-:Y:S05]  /*0f00*/  @P0 BRA `(.L_x_15) ;  /* 0x00000004002c0947 */ /* 0x000fea0003800000 */
[----:B------:R-:W2:Y:S01]  /*0f10*/  LDC.64 R20, c[0x0][0x8d0] ;  /* 0x00023400ff147b82 */ /* 0x000ea20000000a00 */
[----:B------:R-:W-:Y:S01]  /*0f20*/  MOV R4, R16 ;  /* 0x0000001000047202 */ /* 0x000fe20000000f00 */
[----:B------:R-:W-:-:S06]  /*0f30*/  IMAD.MOV.U32 R5, RZ, RZ, R17 ;  /* 0x000000ffff057224 */ /* 0x000fcc00078e0011 */
[----:B------:R-:W3:Y:S08]  /*0f40*/  LDC R0, c[0x0][0x8d8] ;  /* 0x00023600ff007b82 */ /* 0x000ef00000000800 */
[----:B------:R-:W4:Y:S01]  /*0f50*/  LDC.64 R26, c[0x0][0x8c8] ;  /* 0x00023200ff1a7b82 */ /* 0x000f220000000a00 */
[----:B--2---:R-:W-:-:S04]  /*0f60*/  ISETP.NE.U32.AND P0, PT, R20, RZ, PT ;  /* 0x000000ff1400720c */ /* 0x004fc80003f05070 */
[----:B------:R-:W-:-:S13]  /*0f70*/  ISETP.NE.AND.EX P0, PT, R21, RZ, PT, P0 ;  /* 0x000000ff1500720c */ /* 0x000fda0003f05300 */
[----:B---34-:R-:W-:Y:S05]  /*0f80*/  @!P0 BRA `(.L_x_16) ;  /* 0x0000000000288947 */ /* 0x018fea0003800000 */
[----:B------:R-:W2:Y:S02]  /*0f90*/  LDC R13, c[0x0][0x8dc] ;  /* 0x00023700ff0d7b82 */ /* 0x000ea40000000800 */
[----:B--2---:R-:W-:-:S04]  /*0fa0*/  IADD3 R13, P0, R16, R13, RZ ;  /* 0x0000000d100d7210 */ /* 0x004fc80007f1e0ff */
[----:B------:R-:W-:-:S05]  /*0fb0*/  IADD3.X R15, RZ, R17, RZ, P0, !PT ;  /* 0x00000011ff0f7210 */ /* 0x000fca00007fe4ff */
[----:B------:R-:W-:-:S04]  /*0fc0*/  IMAD.WIDE.U32 R4, R15, R20, RZ ;  /* 0x000000140f047225 */ /* 0x000fc800078e00ff */
[----:B------:R-:W-:-:S04]  /*0fd0*/  IMAD.WIDE.U32 R10, P0, R13, R21, R4 ;  /* 0x000000150d0a7225 */ /* 0x000fc80007800004 */
[----:B------:R-:W-:Y:S01]  /*0fe0*/  IMAD.WIDE.U32 R4, R13, R20, RZ ;  /* 0x000000140d047225 */ /* 0x000fe200078e00ff */
[----:B------:R-:W-:-:S03]  /*0ff0*/  MOV R12, R11 ;  /* 0x0000000b000c7202 */ /* 0x000fc60000000f00 */
[----:B------:R-:W-:Y:S01]  /*1000*/  IMAD.X R13, RZ, RZ, RZ, P0 ;  /* 0x000000ffff0d7224 */ /* 0x000fe200000e06ff */
[----:B------:R-:W-:-:S05]  /*1010*/  IADD3 RZ, P0, R5, R10, RZ ;  /* 0x0000000a05ff7210 */ /* 0x000fca0007f1e0ff */
[----:B------:R-:W-:-:S08]  /*1020*/  IMAD.WIDE.U32.X R4, R15, R21, R12, P0 ;  /* 0x000000150f047225 */ /* 0x000fd000000e040c */
.L_x_16:
[----:B------:R-:W2:Y:S01]  /*1030*/  LDC.64 R28, c[0x0][0x8e8] ;  /* 0x00023a00ff1c7b82 */ /* 0x000ea20000000a00 */
[-CC-:B------:R-:W-:Y:S02]  /*1040*/  SHF.R.U64 R25, R4, R0.reuse, R5.reuse ;  /* 0x0000000004197219 */ /* 0x180fe40000001205 */
[----:B------:R-:W-:Y:S02]  /*1050*/  SHF.R.U32.HI R0, RZ, R0, R5 ;  /* 0x00000000ff007219 */ /* 0x000fe40000011605 */
[----:B------:R-:W-:Y:S02]  /*1060*/  IADD3 R7, P0, RZ, -R25, RZ ;  /* 0x80000019ff077210 */ /* 0x000fe40007f1e0ff */
[----:B------:R-:W-:Y:S01]  /*1070*/  MOV R30, 0x1 ;  /* 0x00000001001e7802 */ /* 0x000fe20000000f00 */
[----:B------:R-:W3:Y:S02]  /*1080*/  LDC R8, c[0x0][0x8c0] ;  /* 0x00023000ff087b82 */ /* 0x000ee40000000800 */
[----:B------:R-:W-:-:S04]  /*1090*/  IMAD.X R5, RZ, RZ, ~R0, P0 ;  /* 0x000000ffff057224 */ /* 0x000fc800000e0e00 */
[-C--:B------:R-:W-:Y:S02]  /*10a0*/  IMAD R0, R5, R26.reuse, RZ ;  /* 0x0000001a05007224 */ /* 0x080fe400078e02ff */
[----:B------:R-:W4:Y:S01]  /*10b0*/  LDC R11, c[0x0][0x8b0] ;  /* 0x00022c00ff0b7b82 */ /* 0x000f220000000800 */
[----:B------:R-:W-:-:S04]  /*10c0*/  IMAD.WIDE.U32 R4, R7, R26, R16 ;  /* 0x0000001a07047225 */ /* 0x000fc800078e0010 */
[----:B------:R-:W-:Y:S02]  /*10d0*/  IMAD R7, R7, R27, R0 ;  /* 0x0000001b07077224 */ /* 0x000fe400078e0200 */
[----:B------:R-:W-:Y:S01]  /*10e0*/  IMAD.MOV.U32 R0, RZ, RZ, -0x1 ;  /* 0xffffffffff007424 */ /* 0x000fe200078e00ff */
[----:B------:R-:W5:Y:S01]  /*10f0*/  LDC R21, c[0x0][0x900] ;  /* 0x00024000ff157b82 */ /* 0x000f620000000800 */
[----:B--2---:R-:W-:Y:S01]  /*1100*/  ISETP.NE.U32.AND P0, PT, R28, RZ, PT ;  /* 0x000000ff1c00720c */ /* 0x004fe20003f05070 */
[----:B------:R-:W-:Y:S01]  /*1110*/  IMAD R26, R9, R24, R6 ;  /* 0x00000018091a7224 */ /* 0x000fe200078e0206 */
[----:B------:R-:W-:Y:S02]  /*1120*/  IADD3 R5, R5, R7, RZ ;  /* 0x0000000705057210 */ /* 0x000fe40007ffe0ff */
[----:B------:R-:W-:-:S03]  /*1130*/  ISETP.NE.AND.EX P0, PT, R29, RZ, PT, P0 ;  /* 0x000000ff1d00720c */ /* 0x000fc60003f05300 */
[----:B------:R-:W2:Y:S01]  /*1140*/  LDC R15, c[0x0][0x8a8] ;  /* 0x00022a00ff0f7b82 */ /* 0x000ea20000000800 */
[-CC-:B---3--:R-:W-:Y:S02]  /*1150*/  SHF.R.U64 R13, R4, R8.reuse, R5.reuse ;  /* 0x00000008040d7219 */ /* 0x188fe40000001205 */
[----:B------:R-:W-:-:S05]  /*1160*/  SHF.R.U32.HI R4, RZ, R8, R5 ;  /* 0x00000008ff047219 */ /* 0x000fca0000011605 */
[----:B------:R-:W3:Y:S01]  /*1170*/  LDC R12, c[0x0][0x8f0] ;  /* 0x00023c00ff0c7b82 */ /* 0x000ee20000000800 */
[-CC-:B----4-:R-:W-:Y:S02]  /*1180*/  SHF.R.U64 R23, R13, R11.reuse, R4.reuse ;  /* 0x0000000b0d177219 */ /* 0x190fe40000001204 */
[----:B------:R-:W-:-:S05]  /*1190*/  SHF.R.U32.HI R4, RZ, R11, R4 ;  /* 0x0000000bff047219 */ /* 0x000fca0000011604 */
[----:B------:R-:W4:Y:S01]  /*11a0*/  LDC R14, c[0x0][0x8e0] ;  /* 0x00023800ff0e7b82 */ /* 0x000f220000000800 */
[-CC-:B-----5:R-:W-:Y:S02]  /*11b0*/  SHF.R.U64 R24, R23, R21.reuse, R4.reuse ;  /* 0x0000001517187219 */ /* 0x1a0fe40000001204 */
[-C--:B------:R-:W-:Y:S02]  /*11c0*/  SHF.L.U32 R0, R0, R21.reuse, RZ ;  /* 0x0000001500007219 */ /* 0x080fe400000006ff */
[----:B------:R-:W-:Y:S01]  /*11d0*/  SHF.R.U32.HI R5, RZ, R21, R4 ;  /* 0x00000015ff057219 */ /* 0x000fe20000011604 */
[----:B------:R-:W-:Y:S01]  /*11e0*/  IMAD.MOV.U32 R4, RZ, RZ, R24 ;  /* 0x000000ffff047224 */ /* 0x000fe200078e0018 */
[----:B------:R-:W-:Y:S01]  /*11f0*/  LOP3.LUT R10, RZ, R0, RZ, 0x33, !PT ;  /* 0x00000000ff0a7212 */ /* 0x000fe200078e33ff */
[----:B------:R-:W1:Y:S01]  /*1200*/  LDC R20, c[0x0][0x8b8] ;  /* 0x00022e00ff147b82 */ /* 0x000e620000000800 */
[----:B------:R-:W-:Y:S05]  /*1210*/  @!P0 BRA `(.L_x_17) ;  /* 0x0000000000288947 */ /* 0x000fea0003800000 */
[----:B------:R-:W5:Y:S02]  /*1220*/  LDC R9, c[0x0][0x8f4] ;  /* 0x00023d00ff097b82 */ /* 0x000f640000000800 */
[----:B-----5:R-:W-:-:S04]  /*1230*/  IADD3 R9, P0, R24, R9, RZ ;  /* 0x0000000918097210 */ /* 0x020fc80007f1e0ff */
        /* <DEDUP_REMOVED lines=8> */
.L_x_17:
[----:B---3--:R-:W-:Y:S01]  /*12c0*/  SHF.R.U64 R4, R4, R12, R5 ;  /* 0x0000000c04047219 */ /* 0x008fe20000001205 */
[----:B--2---:R-:W-:Y:S01]  /*12d0*/  VIADD R6, R15, 0xffffffff ;  /* 0xffffffff0f067836 */ /* 0x004fe20000000000 */
[----:B------:R-:W-:Y:S02]  /*12e0*/  SHF.L.U32 R0, R30, R21, RZ ;  /* 0x000000151e007219 */ /* 0x000fe400000006ff */
[----:B------:R-:W-:Y:S02]  /*12f0*/  LOP3.LUT R5, R23, R10, RZ, 0xc0, !PT ;  /* 0x0000000a17057212 */ /* 0x000fe400078ec0ff */
[----:B------:R-:W-:Y:S02]  /*1300*/  IADD3 R7, -R4, RZ, RZ ;  /* 0x000000ff04077210 */ /* 0x000fe40007ffe1ff */
[----:B------:R-:W-:Y:S01]  /*1310*/  SEL R3, R3, R26, !P1 ;  /* 0x0000001a03037207 */ /* 0x000fe20004800000 */
[----:B------:R-:W-:Y:S01]  /*1320*/  IMAD R4, R0, R4, R5 ;  /* 0x0000000400047224 */ /* 0x000fe200078e0205 */
[----:B------:R-:W-:Y:S01]  /*1330*/  LOP3.LUT R6, R13, R6, RZ, 0xc0, !PT ;  /* 0x000000060d067212 */ /* 0x000fe200078ec0ff */
[----:B----4-:R-:W-:Y:S01]  /*1340*/  IMAD R0, R7, R14, R24 ;  /* 0x0000000e07007224 */ /* 0x010fe200078e0218 */
[----:B------:R-:W-:Y:S01]  /*1350*/  R2UR UR47, R25 ;  /* 0x00000000192f72ca */ /* 0x000fe200000e0000 */
[----:B-1----:R-:W-:-:S02]  /*1360*/  IMAD R3, R4, R20, R3 ;  /* 0x0000001404037224 */ /* 0x002fc400078e0203 */
[----:B------:R-:W-:Y:S02]  /*1370*/  IMAD R0, R0, R15, R6 ;  /* 0x0000000f00007224 */ /* 0x000fe400078e0206 */
[----:B------:R-:W-:-:S03]  /*1380*/  IMAD.MOV.U32 R4, RZ, RZ, 0x1 ;  /* 0x00000001ff047424 */ /* 0x000fc600078e00ff */
[----:B------:R-:W-:Y:S02]  /*1390*/  SEL R96, R0, R3, !P1 ;  /* 0x0000000300607207 */ /* 0x000fe40004800000 */
[----:B------:R-:W-:Y:S02]  /*13a0*/  SEL R23, R3, R0, !P1 ;  /* 0x0000000003177207 */ /* 0x000fe40004800000 */
[----:B------:R-:W-:-:S07]  /*13b0*/  PRMT R0, R4, 0x7610, R0 ;  /* 0x0000761004007816 */ /* 0x000fce0000000000 */
.L_x_15:
[----:B------:R-:W-:-:S08]  /*13c0*/  NOP ;  /* 0x0000000000007918 */ /* 0x000fd00000000000 */
[----:B------:R-:W2:Y:S02]  /*13d0*/  USETMAXREG.TRY_ALLOC.CTAPOOL UP0, 0xe8 ;  /* 0x000000e8000079c8 */ /* 0x000ea40008000600 */
[----:B--2---:R-:W-:-:S13]  /*13e0*/  PLOP3.LUT P0, PT, PT, PT, UP0, 0x80, 0x0 ;  /* 0x000000000000781c */ /* 0x004fda0003f0f008 */
[----:B------:R-:W-:Y:S05]  /*13f0*/  @!P0 BRA `(.L_x_15) ;  /* 0xfffffffc00f08947 */ /* 0x000fea000383ffff */
[----:B------:R-:W-:Y:S02]  /*1400*/  ULDC.64 UR4, c[0x0][0x590] ;  /* 0x0001640000047ab9 */ /* 0x000fe40000000a00 */
[----:B------:R-:W-:-:S04]  /*1410*/  ISETP.NE.U32.AND P0, PT, RZ, UR4, PT ;  /* 0x00000004ff007c0c */ /* 0x000fc8000bf05070 */
[----:B------:R-:W-:-:S13]  /*1420*/  ISETP.NE.AND.EX P0, PT, RZ, UR5, PT, P0 ;  /* 0x00000005ff007c0c */ /* 0x000fda000bf05300 */
[----:B------:R-:W-:Y:S05]  /*1430*/  @P0 BRA `(.L_x_18) ;  /* 0x00000000002c0947 */ /* 0x000fea0003800000 */
[----:B------:R-:W-:Y:S02]  /*1440*/  ULDC.64 UR4, c[0x0][0x588] ;  /* 0x0001620000047ab9 */ /* 0x000fe40000000a00 */
[----:B------:R-:W-:-:S04]  /*1450*/  ISETP.NE.U32.AND P0, PT, RZ, UR4, PT ;  /* 0x00000004ff007c0c */ /* 0x000fc8000bf05070 */
[----:B------:R-:W-:-:S13]  /*1460*/  ISETP.NE.AND.EX P0, PT, RZ, UR5, PT, P0 ;  /* 0x00000005ff007c0c */ /* 0x000fda000bf05300 */
[----:B------:R-:W-:Y:S05]  /*1470*/  @!P0 BRA `(.L_x_19) ;  /* 0x0000000000108947 */ /* 0x000fea0003800000 */
[----:B------:R-:W2:Y:S02]  /*1480*/  LDC.64 R92, c[0x0][0x588] ;  /* 0x00016200ff5c7b82 */ /* 0x000ea40000000a00 */
[----:B--2---:R2:W5:Y:S01]  /*1490*/  LDG.E R92, desc[UR40][R92.64] ;  /* 0x000000285c5c7981 */ /* 0x004562000c1e1900 */
[----:B------:R-:W-:Y:S01]  /*14a0*/  MOV R90, 0x1 ;  /* 0x00000001005a7802 */ /* 0x000fe20000000f00 */
[----:B------:R-:W-:Y:S06]  /*14b0*/  BRA `(.L_x_18) ;  /* 0x00000000000c7947 */ /* 0x000fec0003800000 */
.L_x_19:
[----:B------:R-:W-:Y:S01]  /*14c0*/  ULDC UR4, c[0x0][0x580] ;  /* 0x0001600000047ab9 */ /* 0x000fe20000000800 */
[----:B------:R-:W-:Y:S01]  /*14d0*/  IMAD.MOV.U32 R90, RZ, RZ, 0x1 ;  /* 0x00000001ff5a7424 */ /* 0x000fe200078e00ff */
[----:B------:R-:W-:-:S07]  /*14e0*/  MOV R92, UR4 ;  /* 0x00000004005c7c02 */ /* 0x000fce0008000f00 */
.L_x_18:
        /* <DEDUP_REMOVED lines=10> */
[----:B------:R-:W-:Y:S05]  /*1590*/  BRA `(.L_x_20) ;  /* 0x0000000000087947 */ /* 0x000fea0003800000 */
.L_x_21:
[----:B------:R-:W-:Y:S02]  /*15a0*/  ULDC UR4, c[0x0][0x5a0] ;  /* 0x0001680000047ab9 */ /* 0x000fe40000000800 */
[----:B--2---:R-:W-:-:S07]  /*15b0*/  IMAD.U32 R93, RZ, RZ, UR4 ;  /* 0x00000004ff5d7e24 */ /* 0x004fce000f8e00ff */
.L_x_20:
[----:B------:R-:W-:Y:S01]  /*15c0*/  LOP3.LUT P1, RZ, R0, 0xff, RZ, 0xc0, !PT ;  /* 0x000000ff00ff7812 */ /* 0x000fe2000782c0ff */
[----:B------:R-:W-:Y:S01]  /*15d0*/  UMOV UR42, URZ ;  /* 0x0000003f002a7c82 */ /* 0x000fe20008000000 */
[----:B------:R-:W-:-:S11]  /*15e0*/  PLOP3.LUT P0, PT, PT, PT, PT, 0x80, 0x0 ;  /* 0x000000000000781c */ /* 0x000fd60003f0f070 */
[----:B------:R-:W-:Y:S05]  /*15f0*/  @!P1 BRA `(.L_x_22) ;  /* 0x0000009400d09947 */ /* 0x000fea0003800000 */
[----:B------:R-:W-:Y:S01]  /*1600*/  ULDC UR4, c[0x0][0x28c] ;  /* 0x0000a30000047ab9 */ /* 0x000fe20000000800 */
[----:B------:R-:W-:Y:S01]  /*1610*/  LOP3.LUT R94, R22, 0x1, RZ, 0xfc, !PT ;  /* 0x00000001165e7812 */ /* 0x000fe200078efcff */
[----:B------:R-:W-:Y:S01]  /*1620*/  UIADD3 UR4, UR4, 0x3f, URZ ;  /* 0x0000003f04047890 */ /* 0x000fe2000fffe03f */
[----:B------:R-:W-:Y:S01]  /*1630*/  LOP3.LUT R95, R19, 0x1, RZ, 0xfc, !PT ;  /* 0x00000001135f7812 */ /* 0x000fe200078efcff */
[----:B------:R-:W-:Y:S01]  /*1640*/  ULDC.64 UR54, c[0x0][0x198] ;  /* 0x0000660000367ab9 */ /* 0x000fe20000000a00 */
[----:B------:R-:W-:Y:S01]  /*1650*/  MOV R91, 0x1 ;  /* 0x00000001005b7802 */ /* 0x000fe20000000f00 */
[----:B------:R-:W-:Y:S01]  /*1660*/  USHF.R.S32.HI UR5, URZ, 0x1f, UR4 ;  /* 0x0000001f3f057899 */ /* 0x000fe20008011404 */
[----:B------:R-:W-:Y:S01]  /*1670*/  UMOV UR43, URZ ;  /* 0x0000003f002b7c82 */ /* 0x000fe20008000000 */
[----:B------:R-:W-:Y:S02]  /*1680*/  UMOV UR48, URZ ;  /* 0x0000003f00307c82 */ /* 0x000fe40008000000 */
[----:B------:R-:W-:Y:S01]  /*1690*/  ULEA.HI UR5, UR5, UR4, URZ, 0x6 ;  /* 0x0000000405057291 */ /* 0x000fe2000f8f303f */
[----:B------:R-:W-:Y:S01]  /*16a0*/  UMOV UR49, URZ ;  /* 0x0000003f00317c82 */ /* 0x000fe20008000000 */
[----:B------:R-:W-:-:S02]  /*16b0*/  UMOV UR42, URZ ;  /* 0x0000003f002a7c82 */ /* 0x000fc40008000000 */
[----:B------:R-:W-:-:S12]  /*16c0*/  USHF.R.S32.HI UR50, URZ, 0x6, UR5 ;  /* 0x000000063f327899 */ /* 0x000fd80008011405 */
.L_x_283:
[----:B------:R-:W-:Y:S01]  /*16d0*/  LOP3.LUT R0, R18, 0x80, RZ, 0xc0, !PT ;  /* 0x0000008012007812 */ /* 0x000fe200078ec0ff */
[----:B------:R-:W4:Y:S01]  /*16e0*/  S2UR UR51, SR_CgaCtaId ;  /* 0x00000000003379c3 */ /* 0x000f220000008800 */
[----:B------:R-:W-:Y:S02]  /*16f0*/  UMOV UR52, 0x400 ;  /* 0x0000040000347882 */ /* 0x000fe40000000000 */
[----:B------:R-:W-:-:S06]  /*1700*/  SHF.R.U32.HI R0, RZ, 0x7, R0 ;  /* 0x00000007ff007819 */ /* 0x000fcc0000011600 */
[----:B-1----:R-:W1:Y:S01]  /*1710*/  SHFL.IDX PT, R0, R0, RZ, 0x1f ;  /* 0x00001fff00007589 */ /* 0x002e6200000e0000 */
[----:B----4-:R-:W-:Y:S01]  /*1720*/  ULEA UR52, UR51, UR52, 0x18 ;  /* 0x0000003433347291 */ /* 0x010fe2000f8ec03f */
[----:B-1----:R-:W-:-:S13]  /*1730*/  R2UR UR4, R0 ;  /* 0x00000000000472ca */ /* 0x002fda00000e0000 */
[----:B------:R-:W-:-:S04]  /*1740*/  ULEA.HI UR5, UR4, UR4, URZ, 0x1 ;  /* 0x0000000404057291 */ /* 0x000fc8000f8f083f */
[----:B------:R-:W-:-:S04]  /*1750*/  ULOP3.LUT UR5, UR5, 0x7fffe, URZ, 0xc0, !UPT ;  /* 0x0007fffe05057892 */ /* 0x000fc8000f8ec03f */
[----:B------:R-:W-:-:S03]  /*1760*/  UIADD3 UR5, UR4, -UR5, URZ ;  /* 0x8000000504057290 */ /* 0x000fc6000fffe03f */
[----:B------:R-:W-:Y:S01]  /*1770*/  ULDC UR4, c[0x0][0x28c] ;  /* 0x0000a30000047ab9 */ /* 0x000fe20000000800 */
[----:B------:R-:W-:Y:S01]  /*1780*/  ULEA UR5, UR5, UR52, 0xd ;  /* 0x0000003405057291 */ /* 0x000fe2000f8e683f */
[----:B------:R-:W-:-:S03]  /*1790*/  ISETP.LT.AND P0, PT, RZ, UR4, PT ;  /* 0x00000004ff007c0c */ /* 0x000fc6000bf01270 */
[----:B------:R-:W-:-:S04]  /*17a0*/  UIADD3 UR5, UR5, 0x8400, URZ ;  /* 0x0000840005057890 */ /* 0x000fc8000fffe03f */
[----:B------:R-:W-:-:S04]  /*17b0*/  USHF.R.U32.HI UR5, URZ, 0x4, UR5 ;  /* 0x000000043f057899 */ /* 0x000fc80008011605 */
[----:B------:R-:W-:Y:S02]  /*17c0*/  ULOP3.LUT UR44, UR5, 0x3fff, URZ, 0xc0, !UPT ;  /* 0x00003fff052c7892 */ /* 0x000fe4000f8ec03f */
[----:B------:R-:W-:Y:S10]  /*17d0*/  @P0 BRA `(.L_x_23) ;  /* 0x0000000000400947 */ /* 0x000ff40003800000 */
[----:B------:R-:W-:Y:S01]  /*17e0*/  MOV R0, 0x0 ;  /* 0x0000000000007802 */ /* 0x000fe20000000f00 */
[----:B------:R-:W-:Y:S01]  /*17f0*/  ULDC.64 UR4, c[0x4][0x70] ;  /* 0x01001c0000047ab9 */ /* 0x000fe20000000a00 */
[----:B------:R-:W-:Y:S01]  /*1800*/  ULDC.64 UR6, c[0x4][0x8] ;  /* 0x0100020000067ab9 */ /* 0x000fe20000000a00 */
[----:B---3--:R-:W-:Y:S01]  /*1810*/  IMAD.U32 R4, RZ, RZ, UR4 ;  /* 0x00000004ff047e24 */ /* 0x008fe2000f8e00ff */
[----:B------:R1:W3:Y:S01]  /*1820*/  LDC.64 R14, c[0x4][R0] ;  /* 0x01000000000e7b82 */ /* 0x0002e20000000a00 */
[----:B------:R-:W-:Y:S01]  /*1830*/  MOV R5, UR5 ;  /* 0x0000000500057c02 */ /* 0x000fe20008000f00 */
[----:B------:R-:W-:Y:S01]  /*1840*/  ULDC.64 UR4, c[0x4][0x78] ;  /* 0x01001e0000047ab9 */ /* 0x000fe20000000a00 */
[----:B------:R-:W-:Y:S01]  /*1850*/  IMAD.U32 R10, RZ, RZ, UR6 ;  /* 0x00000006ff0a7e24 */ /* 0x000fe2000f8e00ff */
[----:B------:R-:W-:Y:S01]  /*1860*/  MOV R7, UR5 ;  /* 0x0000000500077c02 */ /* 0x000fe20008000f00 */
[----:B------:R-:W-:Y:S01]  /*1870*/  IMAD.U32 R6, RZ, RZ, UR4 ;  /* 0x00000004ff067e24 */ /* 0x000fe2000f8e00ff */
[----:B------:R-:W-:Y:S01]  /*1880*/  MOV R11, UR7 ;  /* 0x00000007000b7c02 */ /* 0x000fe20008000f00 */
[----:B------:R-:W-:Y:S01]  /*1890*/  IMAD.MOV.U32 R8, RZ, RZ, 0x1e1 ;  /* 0x000001e1ff087424 */ /* 0x000fe200078e00ff */
[----:B------:R-:W-:Y:S01]  /*18a0*/  MOV R12, 0x1 ;  /* 0x00000001000c7802 */ /* 0x000fe20000000f00 */
[----:B-1----:R-:W-:-:S07]  /*18b0*/  IMAD.MOV.U32 R13, RZ, RZ, RZ ;  /* 0x000000ffff0d7224 */ /* 0x002fce00078e00ff */
[----:B------:R-:W-:-:S07]  /*18c0*/  LEPC R20, `(.L_x_23) ;  /* 0x000000001014794e */ /* 0x000fce0000000000 */
[----:B--23-5:R-:W-:Y:S05]  /*18d0*/  CALL.ABS.NOINC R14 ;  /* 0x000000000e007343 */ /* 0x02cfea0003c00000 */
.L_x_23:
[----:B------:R-:W-:-:S13]  /*18e0*/  ISETP.NE.AND P0, PT, R94, 0x3, PT ;  /* 0x000000035e00780c */ /* 0x000fda0003f05270 */
[----:B------:R-:W-:Y:S05]  /*18f0*/  @!P0 BRA `(.L_x_24) ;  /* 0x0000000000048947 */ /* 0x000fea0003800000 */
[----:B------:R-:W-:Y:S01]  /*1900*/  BPT.TRAP 0x1 ;  /* 0x000000040000795c */ /* 0x000fe20000300000 */
.L_x_24:
[----:B------:R-:W-:Y:S01]  /*1910*/  IMAD.U32 R0, RZ, RZ, UR48 ;  /* 0x00000030ff007e24 */ /* 0x000fe2000f8e00ff */
[----:B------:R-:W-:-:S04]  /*1920*/  MOV R3, UR49 ;  /* 0x0000003100037c02 */ /* 0x000fc80008000f00 */
[----:B------:R-:W-:Y:S02]  /*1930*/  LEA R3, R3, UR52, 0x3 ;  /* 0x0000003403037c11 */ /* 0x000fe4000f8e18ff */
[----:B------:R-:W-:-:S04]  /*1940*/  SHF.L.U32 R0, R0, 0x1f, RZ ;  /* 0x0000001f00007819 */ /* 0x000fc800000006ff */
[----:B------:R1:W4:Y:S01]  /*1950*/  SYNCS.PHASECHK.TRANS64.TRYWAIT P1, [R3+URZ], R0 ;  /* 0x00000000030075a7 */ /* 0x000322000802017f */
[----:B------:R-:W-:Y:S05]  /*1960*/  @!P0 BRA `(.L_x_25) ;  /* 0x0000000000048947 */ /* 0x000fea0003800000 */
[----:B------:R-:W-:Y:S01]  /*1970*/  BPT.TRAP 0x1 ;  /* 0x000000040000795c */ /* 0x000fe20000300000 */
.L_x_25:
[----:B----4-:R-:W-:Y:S05]  /*1980*/  @P1 BRA `(.L_x_26) ;  /* 0x0000000000081947 */ /* 0x010fea0003800000 */
[----:B------:R-:W4:Y:S02]  /*1990*/  SYNCS.PHASECHK.TRANS64.TRYWAIT P1, [R3+URZ], R0 ;  /* 0x00000000030075a7 */ /* 0x000f24000802017f */
[----:B----4-:R-:W-:Y:S05]  /*19a0*/  @!P1 BRA `(.L_x_27) ;  /* 0x000000bc00789947 */ /* 0x010fea0003800000 */
.L_x_26:
[----:B------:R-:W-:-:S04]  /*19b0*/  UISETP.LT.AND UP0, UPT, UR50, 0x1, UPT ;  /* 0x000000013200788c */ /* 0x000fc8000bf01270 */
[----:B------:R-:W-:-:S06]  /*19c0*/  USEL UR4, UR50, 0x1, UP0 ;  /* 0x0000000132047887 */ /* 0x000fcc0008000000 */
[----:B-1--4-:R-:W-:Y:S01]  /*19d0*/  MOV R0, UR4 ;  /* 0x0000000400007c02 */ /* 0x012fe20008000f00 */
[----:B------:R-:W-:Y:S05]  /*19e0*/  WARPSYNC.ALL ;  /* 0x0000000000007948 */ /* 0x000fea0003800000 */
[----:B------:R-:W-:-:S04]  /*19f0*/  IADD3 R0, -R0, UR50, RZ ;  /* 0x0000003200007c10 */ /* 0x000fc8000fffe1ff */
[----:B------:R-:W-:Y:S01]  /*1a00*/  ISETP.GE.AND P1, PT, R0, 0x1, PT ;  /* 0x000000010000780c */ /* 0x000fe20003f26270 */
[----:B------:R-:W-:Y:S01]  /*1a10*/  UIADD3 UR4, UR52, 0x28400, URZ ;  /* 0x0002840034047890 */ /* 0x000fe2000fffe03f */
[----:B------:R-:W-:Y:S01]  /*1a20*/  WARPGROUP.ARRIVE ;  /* 0x00000000000079c5 */ /* 0x000fe20000000000 */
[----:B------:R-:W-:Y:S01]  /*1a30*/  UMOV UR9, 0x40000040 ;  /* 0x4000004000097882 */ /* 0x000fe20000000000 */
[----:B------:R-:W-:Y:S01]  /*1a40*/  UMOV UR11, 0x40000040 ;  /* 0x40000040000b7882 */ /* 0x000fe20000000000 */
[----:B------:R-:W-:-:S04]  /*1a50*/  USHF.R.U32.HI UR4, URZ, 0x4, UR4 ;  /* 0x000000043f047899 */ /* 0x000fc80008011604 */
[----:B------:R-:W-:Y:S02]  /*1a60*/  ULOP3.LUT UR5, UR4, 0x3fff, URZ, 0xc0, !UPT ;  /* 0x00003fff04057892 */ /* 0x000fe4000f8ec03f */
[----:B------:R-:W-:Y:S02]  /*1a70*/  ULOP3.LUT UR4, UR44, 0x10000, URZ, 0xfc, !UPT ;  /* 0x000100002c047892 */ /* 0x000fe4000f8efc3f */
[----:B------:R-:W-:Y:S02]  /*1a80*/  ULOP3.LUT UR5, UR5, 0x10000, URZ, 0xfc, !UPT ;  /* 0x0001000005057892 */ /* 0x000fe4000f8efc3f */
[----:B------:R-:W-:Y:S02]  /*1a90*/  ULEA UR7, UR49, UR4, 0xb ;  /* 0x0000000431077291 */ /* 0x000fe4000f8e583f */
[----:B------:R-:W-:Y:S02]  /*1aa0*/  ULEA UR6, UR49, UR5, 0x9 ;  /* 0x0000000531067291 */ /* 0x000fe4000f8e483f */
[----:B------:R-:W-:-:S03]  /*1ab0*/  UIADD3 UR12, UR7, 0x400, URZ ;  /* 0x00000400070c7890 */ /* 0x000fc6000fffe03f */
[----:B------:R-:W-:Y:S02]  /*1ac0*/  UMOV UR8, UR7 ;  /* 0x0000000700087c82 */ /* 0x000fe40008000000 */
[----:B------:R-:W-:Y:S02]  /*1ad0*/  UMOV UR10, UR6 ;  /* 0x00000006000a7c82 */ /* 0x000fe40008000000 */
[----:B------:R-:W-:Y:S01]  /*1ae0*/  HGMMA.64x64x16.F32 R56, gdesc[UR8], RZ, !UPT, gsb0 ;  /* 0x00e00000083879f0 */ /* 0x000fe2000c0008ff */
[----:B------:R-:W-:Y:S01]  /*1af0*/  UMOV UR8, UR12 ;  /* 0x0000000c00087c82 */ /* 0x000fe20008000000 */
[----:B------:R-:W-:Y:S01]  /*1b00*/  UMOV UR9, 0x40000040 ;  /* 0x4000004000097882 */ /* 0x000fe20000000000 */
[----:B------:R-:W-:Y:S01]  /*1b10*/  UIADD3 UR12, UR7, 0x402, URZ ;  /* 0x00000402070c7890 */ /* 0x000fe2000fffe03f */
[----:B------:R-:W-:Y:S02]  /*1b20*/  WARPGROUP.DEPBAR.LE gsb0, 0x0 ;  /* 0x00008000000079c5 */ /* 0x000fe40000010000 */
[----:B------:R-:W-:-:S06]  /*1b30*/  WARPGROUP.ARRIVE ;  /* 0x00000000000079c5 */ /* 0x000fcc0000000000 */
[----:B------:R-:W-:Y:S01]  /*1b40*/  HGMMA.64x64x16.F32 R24, gdesc[UR8], RZ, !UPT, gsb0 ;  /* 0x00e00000081879f0 */ /* 0x000fe2000c0008ff */
[----:B------:R-:W-:Y:S02]  /*1b50*/  UIADD3 UR8, UR7, 0x2, URZ ;  /* 0x0000000207087890 */ /* 0x000fe4000fffe03f */
[----:B------:R-:W-:Y:S01]  /*1b60*/  UIADD3 UR10, UR6, 0x2, URZ ;  /* 0x00000002060a7890 */ /* 0x000fe2000fffe03f */
[----:B------:R-:W-:Y:S01]  /*1b70*/  UMOV UR9, 0x40000040 ;  /* 0x4000004000097882 */ /* 0x000fe20000000000 */
[----:B------:R-:W-:Y:S01]  /*1b80*/  UMOV UR11, 0x40000040 ;  /* 0x40000040000b7882 */ /* 0x000fe20000000000 */
[----:B------:R-:W-:Y:S02]  /*1b90*/  WARPGROUP.DEPBAR.LE gsb0, 0x0 ;  /* 0x00008000000079c5 */ /* 0x000fe40000010000 */
[----:B------:R-:W-:-:S06]  /*1ba0*/  WARPGROUP.ARRIVE ;  /* 0x00000000000079c5 */ /* 0x000fcc0000000000 */
[----:B------:R-:W-:Y:S01]  /*1bb0*/  HGMMA.64x64x16.F32 R56, gdesc[UR8], R56, gsb0 ;  /* 0x00e00000083879f0 */ /* 0x000fe20008000838 */
[----:B------:R-:W-:Y:S01]  /*1bc0*/  UMOV UR8, UR12 ;  /* 0x0000000c00087c82 */ /* 0x000fe20008000000 */
[----:B------:R-:W-:Y:S01]  /*1bd0*/  UMOV UR9, 0x40000040 ;  /* 0x4000004000097882 */ /* 0x000fe20000000000 */
[----:B------:R-:W-:Y:S01]  /*1be0*/  UIADD3 UR12, UR7, 0x404, URZ ;  /* 0x00000404070c7890 */ /* 0x000fe2000fffe03f */
[----:B------:R-:W-:Y:S02]  /*1bf0*/  WARPGROUP.DEPBAR.LE gsb0, 0x0 ;  /* 0x00008000000079c5 */ /* 0x000fe40000010000 */
[----:B------:R-:W-:-:S06]  /*1c00*/  WARPGROUP.ARRIVE ;  /* 0x00000000000079c5 */ /* 0x000fcc0000000000 */
[----:B------:R-:W-:Y:S01]  /*1c10*/  HGMMA.64x64x16.F32 R24, gdesc[UR8], R24, gsb0 ;  /* 0x00e00000081879f0 */ /* 0x000fe20008000818 */
        /* <DEDUP_REMOVED lines=9> */
[----:B------:R-:W-:Y:S02]  /*1cb0*/  WARPGROUP.DEPBAR.LE gsb0, 0x0 ;  /* 0x00008000000079c5 */ /* 0x000fe40000010000 */
[----:B------:R-:W-:-:S06]  /*1cc0*/  WARPGROUP.ARRIVE ;  /* 0x00000000000079c5 */ /* 0x000fcc0000000000 */
[----:B------:R-:W-:Y:S01]  /*1cd0*/  HGMMA.64x64x16.F32 R24, gdesc[UR8], R24, gsb0 ;  /* 0x00e00000081879f0 */ /* 0x000fe20008000818 */
[----:B------:R-:W-:Y:S02]  /*1ce0*/  UIADD3 UR8, UR7, 0x6, URZ ;  /* 0x0000000607087890 */ /* 0x000fe4000fffe03f */
[----:B------:R-:W-:Y:S01]  /*1cf0*/  UIADD3 UR10, UR6, 0x6, URZ ;  /* 0x00000006060a7890 */ /* 0x000fe2000fffe03f */
[----:B------:R-:W-:Y:S01]  /*1d00*/  UMOV UR9, 0x40000040 ;  /* 0x4000004000097882 */ /* 0x000fe20000000000 */
[----:B------:R-:W-:Y:S01]  /*1d10*/  UMOV UR11, 0x40000040 ;  /* 0x40000040000b7882 */ /* 0x000fe20000000000 */
[----:B------:R-:W-:Y:S01]  /*1d20*/  UIADD3 UR7, UR7, 0x406, URZ ;  /* 0x0000040607077890 */ /* 0x000fe2000fffe03f */
[----:B------:R-:W-:Y:S02]  /*1d30*/  WARPGROUP.DEPBAR.LE gsb0, 0x0 ;  /* 0x00008000000079c5 */ /* 0x000fe40000010000 */
[----:B------:R-:W-:-:S06]  /*1d40*/  WARPGROUP.ARRIVE ;  /* 0x00000000000079c5 */ /* 0x000fcc0000000000 */
[----:B------:R-:W-:Y:S01]  /*1d50*/  HGMMA.64x64x16.F32 R56, gdesc[UR8], R56, gsb0 ;  /* 0x00e00000083879f0 */ /* 0x000fe20008000838 */
[----:B------:R-:W-:Y:S01]  /*1d60*/  UMOV UR8, UR7 ;  /* 0x0000000700087c82 */ /* 0x000fe20008000000 */
[----:B------:R-:W-:Y:S01]  /*1d70*/  UMOV UR9, 0x40000040 ;  /* 0x4000004000097882 */ /* 0x000fe20000000000 */
[----:B------:R-:W-:Y:S02]  /*1d80*/  WARPGROUP.DEPBAR.LE gsb0, 0x0 ;  /* 0x00008000000079c5 */ /* 0x000fe40000010000 */
[----:B------:R-:W-:-:S06]  /*1d90*/  WARPGROUP.ARRIVE ;  /* 0x00000000000079c5 */ /* 0x000fcc0000000000 */
[----:B------:R-:W-:Y:S03]  /*1da0*/  HGMMA.64x64x16.F32 R24, gdesc[UR8], R24, gsb0 ;  /* 0x00e00000081879f0 */ /* 0x000fe60008000818 */
[----:B------:R-:W-:Y:S02]  /*1db0*/  WARPGROUP.DEPBAR.LE gsb0, 0x0 ;  /* 0x00008000000079c5 */ /* 0x000fe40000010000 */
[----:B------:R-:W-:Y:S05]  /*1dc0*/  @!P1 BRA `(.L_x_28) ;  /* 0x0000000400709947 */ /* 0x000fea0003800000 */
[----:B------:R-:W-:Y:S02]  /*1dd0*/  UIADD3 UR6, UR49, 0x1, URZ ;  /* 0x0000000131067890 */ /* 0x000fe4000fffe03f */
[----:B------:R-:W-:Y:S02]  /*1de0*/  IMAD.U32 R3, RZ, RZ, UR49 ;  /* 0x00000031ff037e24 */ /* 0x000fe4000f8e00ff */
[----:B------:R-:W-:-:S04]  /*1df0*/  UISETP.NE.AND UP0, UPT, UR6, 0x4, UPT ;  /* 0x000000040600788c */ /* 0x000fc8000bf05270 */
[----:B------:R-:W-:Y:S02]  /*1e00*/  USEL UR7, URZ, 0x1, UP0 ;  /* 0x000000013f077887 */ /* 0x000fe40008000000 */
[----:B------:R-:W-:Y:S02]  /*1e10*/  USEL UR6, UR6, URZ, UP0 ;  /* 0x0000003f06067287 */ /* 0x000fe40008000000 */
[----:B------:R-:W-:-:S06]  /*1e20*/  ULOP3.LUT UR7, UR48, UR7, URZ, 0x3c, !UPT ;  /* 0x0000000730077292 */ /* 0x000fcc000f8e3c3f */
[----:B------:R-:W-:-:S07]  /*1e30*/  MOV R6, UR7 ;  /* 0x0000000700067c02 */ /* 0x000fce0008000f00 */
.L_x_35:
[----:B------:R-:W-:Y:S05]  /*1e40*/  @!P0 BRA `(.L_x_29) ;  /* 0x0000000000048947 */ /* 0x000fea0003800000 */
[----:B------:R-:W-:Y:S01]  /*1e50*/  BPT.TRAP 0x1 ;  /* 0x000000040000795c */ /* 0x000fe20000300000 */
.L_x_29:
[----:B------:R-:W-:Y:S01]  /*1e60*/  ULEA UR7, UR6, UR52, 0x3 ;  /* 0x0000003406077291 */ /* 0x000fe2000f8e183f */
[----:B---3--:R-:W-:-:S08]  /*1e70*/  SHF.L.U32 R4, R6, 0x1f, RZ ;  /* 0x0000001f06047819 */ /* 0x008fd000000006ff */
[----:B------:R1:W3:Y:S01]  /*1e80*/  SYNCS.PHASECHK.TRANS64.TRYWAIT P1, [UR7], R4 ;  /* 0x00000004ff0075a7 */ /* 0x0002e20008020147 */
[----:B------:R-:W-:Y:S05]  /*1e90*/  @!P0 BRA `(.L_x_30) ;  /* 0x0000000000048947 */ /* 0x000fea0003800000 */
[----:B------:R-:W-:Y:S01]  /*1ea0*/  BPT.TRAP 0x1 ;  /* 0x000000040000795c */ /* 0x000fe20000300000 */
.L_x_30:
[----:B---3--:R-:W-:Y:S05]  /*1eb0*/  @P1 BRA `(.L_x_31) ;  /* 0x0000000000081947 */ /* 0x008fea0003800000 */
[----:B------:R-:W3:Y:S02]  /*1ec0*/  SYNCS.PHASECHK.TRANS64.TRYWAIT P1, [UR7], R4 ;  /* 0x00000004ff0075a7 */ /* 0x000ee40008020147 */
[----:B---3--:R-:W-:Y:S05]  /*1ed0*/  @!P1 BRA `(.L_x_32) ;  /* 0x000000b800409947 */ /* 0x008fea0003800000 */
.L_x_31:
[----:B------:R-:W-:Y:S01]  /*1ee0*/  ULEA UR7, UR6, UR5, 0x9 ;  /* 0x0000000506077291 */ /* 0x000fe2000f8e483f */
[----:B------:R-:W-:Y:S01]  /*1ef0*/  WARPGROUP.ARRIVE ;  /* 0x00000000000079c5 */ /* 0x000fe20000000000 */
[----:B------:R-:W-:Y:S01]  /*1f00*/  ULEA UR12, UR6, UR4, 0xb ;  /* 0x00000004060c7291 */ /* 0x000fe2000f8e583f */
[----:B------:R-:W-:Y:S01]  /*1f10*/  UMOV UR11, 0x40000040 ;  /* 0x40000040000b7882 */ /* 0x000fe20000000000 */
[----:B------:R-:W-:Y:S02]  /*1f20*/  UMOV UR9, 0x40000040 ;  /* 0x4000004000097882 */ /* 0x000fe40000000000 */
[----:B------:R-:W-:Y:S01]  /*1f30*/  UIADD3 UR13, UR12, 0x400, URZ ;  /* 0x000004000c0d7890 */ /* 0x000fe2000fffe03f */
[----:B------:R-:W-:Y:S02]  /*1f40*/  UMOV UR10, UR7 ;  /* 0x00000007000a7c82 */ /* 0x000fe40008000000 */
[----:B------:R-:W-:Y:S02]  /*1f50*/  UMOV UR8, UR12 ;  /* 0x0000000c00087c82 */ /* 0x000fe40008000000 */
[----:B------:R-:W-:Y:S01]  /*1f60*/  HGMMA.64x64x16.F32 R56, gdesc[UR8], R56, gsb0 ;  /* 0x00e00000083879f0 */ /* 0x000fe20008000838 */
[----:B------:R-:W-:Y:S01]  /*1f70*/  UMOV UR9, 0x40000040 ;  /* 0x4000004000097882 */ /* 0x000fe20000000000 */
[----:B------:R-:W-:Y:S01]  /*1f80*/  UMOV UR8, UR13 ;  /* 0x0000000d00087c82 */ /* 0x000fe20008000000 */
[----:B------:R-:W-:Y:S01]  /*1f90*/  UIADD3 UR13, UR12, 0x402, URZ ;  /* 0x000004020c0d7890 */ /* 0x000fe2000fffe03f */
[----:B------:R-:W-:-:S02]  /*1fa0*/  WARPGROUP.DEPBAR.LE gsb0, 0x0 ;  /* 0x00008000000079c5 */ /* 0x000fc40000010000 */
        /* <DEDUP_REMOVED lines=42> */
[----:B------:R-:W-:Y:S01]  /*2250*/  BPT.TRAP 0x1 ;  /* 0x000000040000795c */ /* 0x000fe20000300000 */
.L_x_33:
[----:B------:R-:W-:-:S13]  /*2260*/  ISETP.NE.AND P1, PT, R89, RZ, PT ;  /* 0x000000ff5900720c */ /* 0x000fda0003f25270 */
[----:B-1-3--:R-:W-:-:S05]  /*2270*/  @P1 LEA R4, R3, UR52, 0x3 ;  /* 0x0000003403041c11 */ /* 0x00afca000f8e18ff */
[----:B------:R-:W-:-:S05]  /*2280*/  @P1 VIADD R5, R4, 0x20 ;  /* 0x0000002004051836 */ /* 0x000fca0000000000 */
[----:B------:R-:W-:-:S04]  /*2290*/  @P1 PRMT R5, R88, 0x654, R5 ;  /* 0x0000065458051816 */ /* 0x000fc80000000005 */
[----:B------:R1:W-:Y:S01]  /*22a0*/  @P1 SYNCS.ARRIVE.TRANS64.RED.A1T0 RZ, [R5+URZ], RZ ;  /* 0x000000ff05ff19a7 */ /* 0x0003e2000810043f */
[----:B------:R-:W-:-:S13]  /*22b0*/  ISETP.GT.U32.AND P1, PT, R22, 0x1, PT ;  /* 0x000000011600780c */ /* 0x000fda0003f24070 */
[----:B-1----:R-:W-:Y:S05]  /*22c0*/  @P1 BRA `(.L_x_34) ;  /* 0x0000000000041947 */ /* 0x002fea0003800000 */
[----:B------:R-:W-:Y:S01]  /*22d0*/  BPT.TRAP 0x1 ;  /* 0x000000040000795c */ /* 0x000fe20000300000 */
.L_x_34:
[----:B------:R-:W-:Y:S01]  /*22e0*/  UIADD3 UR6, UR6, 0x1, URZ ;  /* 0x0000000106067890 */ /* 0x000fe2000fffe03f */
[C---:B------:R-:W-:Y:S02]  /*22f0*/  ISETP.GT.AND P2, PT, R0.reuse, 0x1, PT ;  /* 0x000000010000780c */ /* 0x040fe40003f44270 */
[----:B------:R-:W-:Y:S01]  /*2300*/  IADD3 R3, R3, 0x1, RZ ;  /* 0x0000000103037810 */ /* 0x000fe20007ffe0ff */
[----:B------:R-:W-:Y:S01]  /*2310*/  UISETP.NE.AND UP0, UPT, UR6, 0x4, UPT ;  /* 0x000000040600788c */ /* 0x000fe2000bf05270 */
[----:B------:R-:W-:Y:S02]  /*2320*/  IADD3 R0, R0, -0x1, RZ ;  /* 0xffffffff00007810 */ /* 0x000fe40007ffe0ff */
[C---:B------:R-:W-:Y:S01]  /*2330*/  ISETP.NE.AND P1, PT, R3.reuse, 0x4, PT ;  /* 0x000000040300780c */ /* 0x040fe20003f25270 */
[----:B------:R-:W-:Y:S02]  /*2340*/  USEL UR7, URZ, 0x1, UP0 ;  /* 0x000000013f077887 */ /* 0x000fe40008000000 */
[----:B------:R-:W-:Y:S01]  /*2350*/  USEL UR6, UR6, URZ, UP0 ;  /* 0x0000003f06067287 */ /* 0x000fe20008000000 */
[----:B------:R-:W-:-:S03]  /*2360*/  SEL R3, R3, RZ, P1 ;  /* 0x000000ff03037207 */ /* 0x000fc60000800000 */
[----:B------:R-:W-:Y:S01]  /*2370*/  LOP3.LUT R6, R6, UR7, RZ, 0x3c, !PT ;  /* 0x0000000706067c12 */ /* 0x000fe2000f8e3cff */
[----:B------:R-:W-:Y:S07]  /*2380*/  @P2 BRA `(.L_x_35) ;  /* 0xfffffff800ac2947 */ /* 0x000fee000383ffff */
.L_x_28:
[----:B------:R-:W1:Y:S02]  /*2390*/  LDC R0, c[0x0][0x28c] ;  /* 0x0000a300ff007b82 */ /* 0x000e640000000800 */
[----:B-1----:R-:W-:-:S13]  /*23a0*/  ISETP.GE.AND P1, PT, R0, 0x1, PT ;  /* 0x000000010000780c */ /* 0x002fda0003f26270 */
[----:B------:R-:W-:Y:S05]  /*23b0*/  @!P1 BRA `(.L_x_36) ;  /* 0x0000000000449947 */ /* 0x000fea0003800000 */
[----:B------:R-:W-:Y:S05]  /*23c0*/  @!P0 BRA `(.L_x_37) ;  /* 0x0000000000048947 */ /* 0x000fea0003800000 */
[----:B------:R-:W-:Y:S01]  /*23d0*/  BPT.TRAP 0x1 ;  /* 0x000000040000795c */ /* 0x000fe20000300000 */
.L_x_37:
[----:B------:R-:W-:Y:S01]  /*23e0*/  ISETP.NE.AND P0, PT, R89, RZ, PT ;  /* 0x000000ff5900720c */ /* 0x000fe20003f05270 */
[----:B------:R-:W-:Y:S01]  /*23f0*/  UISETP.LT.AND UP1, UPT, UR50, 0x1, UPT ;  /* 0x000000013200788c */ /* 0x000fe2000bf21270 */
[----:B------:R-:W-:-:S11]  /*2400*/  MOV R3, UR52 ;  /* 0x0000003400037c02 */ /* 0x000fd60008000f00 */
[----:B------:R-:W-:-:S05]  /*2410*/  VOTEU.ANY UP0, P0 ;  /* 0x00000000003f7886 */ /* 0x000fca0000000100 */
[----:B------:R-:W-:-:S04]  /*2420*/  @UP0 USEL UR4, UR50, 0x1, UP1 ;  /* 0x0000000132040887 */ /* 0x000fc80008800000 */
[----:B------:R-:W-:-:S06]  /*2430*/  @UP0 UIADD3 UR4, UR49, UR50, -UR4 ;  /* 0x0000003231040290 */ /* 0x000fcc000fffe804 */
[----:B------:R-:W-:-:S05]  /*2440*/  IMAD.U32 R0, RZ, RZ, UR4 ;  /* 0x00000004ff007e24 */ /* 0x000fca000f8e00ff */
[----:B------:R-:W-:-:S04]  /*2450*/  @P0 SHF.L.U32 R0, R0, 0x3, RZ ;  /* 0x0000000300000819 */ /* 0x000fc800000006ff */
[----:B------:R-:W-:-:S04]  /*2460*/  @P0 LOP3.LUT R0, R0, 0x18, RZ, 0xc0, !PT ;  /* 0x0000001800000812 */ /* 0x000fc800078ec0ff */
[----:B------:R-:W-:-:S04]  /*2470*/  @P0 IADD3 R3, R3, 0x20, R0 ;  /* 0x0000002003030810 */ /* 0x000fc80007ffe000 */
[----:B------:R-:W-:-:S04]  /*2480*/  @P0 PRMT R3, R88, 0x654, R3 ;  /* 0x0000065458030816 */ /* 0x000fc80000000003 */
[----:B------:R1:W-:Y:S01]  /*2490*/  @P0 SYNCS.ARRIVE.TRANS64.RED.A1T0 RZ, [R3+URZ], RZ ;  /* 0x000000ff03ff09a7 */ /* 0x0003e2000810043f */
[----:B------:R-:W-:-:S13]  /*24a0*/  ISETP.GT.U32.AND P0, PT, R22, 0x1, PT ;  /* 0x000000011600780c */ /* 0x000fda0003f04070 */
[----:B-1----:R-:W-:Y:S05]  /*24b0*/  @P0 BRA `(.L_x_36) ;  /* 0x0000000000040947 */ /* 0x002fea0003800000 */
[----:B------:R-:W-:Y:S01]  /*24c0*/  BPT.TRAP 0x1 ;  /* 0x000000040000795c */ /* 0x000fe20000300000 */
.L_x_36:
[----:B------:R-:W-:Y:S01]  /*24d0*/  UIADD3 UR4, UR52, 0x200, URZ ;  /* 0x0000020034047890 */ /* 0x000fe2000fffe03f */
[----:B------:R-:W-:Y:S02]  /*24e0*/  R2UR UR46, R23 ;  /* 0x00000000172e72ca */ /* 0x000fe400000e0000 */
[----:B------:R-:W-:Y:S01]  /*24f0*/  R2UR UR45, R96 ;  /* 0x00000000602d72ca */ /* 0x000fe200000e0000 */
[----:B------:R-:W-:-:S06]  /*2500*/  ULOP3.LUT UP0, URZ, UR4, 0x1bf, URZ, 0xc0, !UPT ;  /* 0x000001bf043f7892 */ /* 0x000fcc000f80c03f */
[----:B------:R-:W-:-:S04]  /*2510*/  PLOP3.LUT P0, PT, PT, PT, UP0, 0x80, 0x0 ;  /* 0x000000000000781c */ /* 0x000fc80003f0f008 */
[----:B------:R-:W-:Y:S02]  /*2520*/  USHF.L.U32 UR46, UR46, 0x8, URZ ;  /* 0x000000082e2e7899 */ /* 0x000fe4000800063f */
[----:B------:R-:W-:-:S07]  /*2530*/  USHF.L.U32 UR45, UR45, 0x6, URZ ;  /* 0x000000062d2d7899 */ /* 0x000fce000800063f */
[----:B------:R-:W-:Y:S05]  /*2540*/  @!P0 BRA `(.L_x_38) ;  /* 0x00000000007c8947 */ /* 0x000fea0003800000 */
[----:B------:R-:W-:Y:S01]  /*2550*/  MOV R23, 0x0 ;  /* 0x0000000000177802 */ /* 0x000fe20000000f00 */
[----:B------:R-:W-:Y:S01]  /*2560*/  ULDC.64 UR4, c[0x4][0x80] ;  /* 0x0100200000047ab9 */ /* 0x000fe20000000a00 */
[----:B------:R-:W-:Y:S01]  /*2570*/  ULDC.64 UR6, c[0x4][0x10] ;  /* 0x0100040000067ab9 */ /* 0x000fe20000000a00 */
[----:B---3--:R-:W-:Y:S01]  /*2580*/  IMAD.U32 R4, RZ, RZ, UR4 ;  /* 0x00000004ff047e24 */ /* 0x008fe2000f8e00ff */
[----:B------:R1:W3:Y:S01]  /*2590*/  LDC.64 R14, c[0x4][R23] ;  /* 0x01000000170e7b82 */ /* 0x0002e20000000a00 */
[----:B------:R-:W-:Y:S01]  /*25a0*/  MOV R5, UR5 ;  /* 0x0000000500057c02 */ /* 0x000fe20008000f00 */
[----:B------:R-:W-:Y:S01]  /*25b0*/  ULDC.64 UR4, c[0x4][0x88] ;  /* 0x0100220000047ab9 */ /* 0x000fe20000000a00 */
[----:B------:R-:W-:Y:S01]  /*25c0*/  MOV R10, UR6 ;  /* 0x00000006000a7c02 */ /* 0x000fe20008000f00 */
[----:B------:R-:W-:Y:S01]  /*25d0*/  IMAD.U32 R7, RZ, RZ, UR5 ;  /* 0x00000005ff077e24 */ /* 0x000fe2000f8e00ff */
[----:B------:R-:W-:Y:S01]  /*25e0*/  MOV R6, UR4 ;  /* 0x0000000400067c02 */ /* 0x000fe20008000f00 */
[----:B------:R-:W-:Y:S01]  /*25f0*/  IMAD.MOV.U32 R8, RZ, RZ, 0x70 ;  /* 0x00000070ff087424 */ /* 0x000fe200078e00ff */
[----:B------:R-:W-:-:S02]  /*2600*/  MOV R11, UR7 ;  /* 0x00000007000b7c02 */ /* 0x000fc40008000f00 */
[----:B------:R-:W-:Y:S02]  /*2610*/  MOV R12, 0x1 ;  /* 0x00000001000c7802 */ /* 0x000fe40000000f00 */
[----:B-1----:R-:W-:-:S07]  /*2620*/  MOV R13, RZ ;  /* 0x000000ff000d7202 */ /* 0x002fce0000000f00 */
[----:B------:R-:W-:-:S07]  /*2630*/  LEPC R20, `(.L_x_39) ;  /* 0x000000001014794e */ /* 0x000fce0000000000 */
[----:B--23-5:R-:W-:Y:S05]  /*2640*/  CALL.ABS.NOINC R14 ;  /* 0x000000000e007343 */ /* 0x02cfea0003c00000 */
.L_x_39:
[----:B------:R1:W2:Y:S01]  /*2650*/  LDC.64 R14, c[0x4][R23] ;  /* 0x01000000170e7b82 */ /* 0x0002a20000000a00 */
[----:B------:R-:W-:Y:S01]  /*2660*/  ULDC.64 UR4, c[0x4][0x80] ;  /* 0x0100200000047ab9 */ /* 0x000fe20000000a00 */
[----:B------:R-:W-:Y:S01]  /*2670*/  ULDC.64 UR6, c[0x4][0x10] ;  /* 0x0100040000067ab9 */ /* 0x000fe20000000a00 */
[----:B------:R-:W-:Y:S01]  /*2680*/  IMAD.U32 R4, RZ, RZ, UR4 ;  /* 0x00000004ff047e24 */ /* 0x000fe2000f8e00ff */
        /* <DEDUP_REMOVED lines=10> */
[----:B--2---:R-:W-:Y:S05]  /*2730*/  CALL.ABS.NOINC R14 ;  /* 0x000000000e007343 */ /* 0x004fea0003c00000 */
.L_x_38:
[----:B------:R-:W1:Y:S02]  /*2740*/  LDC.64 R8, c[0x0][0x590] ;  /* 0x00016400ff087b82 */ /* 0x000e640000000a00 */
[----:B-1----:R-:W-:-:S04]  /*2750*/  ISETP.NE.U32.AND P2, PT, R8, RZ, PT ;  /* 0x000000ff0800720c */ /* 0x002fc80003f45070 */
[----:B------:R-:W-:-:S13]  /*2760*/  ISETP.NE.AND.EX P2, PT, R9, RZ, PT, P2 ;  /* 0x000000ff0900720c */ /* 0x000fda0003f45320 */
[----:B------:R-:W-:Y:S05]  /*2770*/  @!P2 BRA `(.L_x_40) ;  /* 0x000000000034a947 */ /* 0x000fea0003800000 */
[----:B------:R-:W-:Y:S02]  /*2780*/  ULDC.64 UR4, c[0x0][0x588] ;  /* 0x0001620000047ab9 */ /* 0x000fe40000000a00 */
[----:B------:R-:W-:-:S04]  /*2790*/  ISETP.NE.U32.AND P0, PT, RZ, UR4, PT ;  /* 0x00000004ff007c0c */ /* 0x000fc8000bf05070 */
[----:B------:R-:W-:-:S13]  /*27a0*/  ISETP.NE.AND.EX P0, PT, RZ, UR5, PT, P0 ;  /* 0x00000005ff007c0c */ /* 0x000fda000bf05300 */
[----:B------:R-:W-:Y:S05]  /*27b0*/  @!P0 BRA `(.L_x_41) ;  /* 0x0000000000188947 */ /* 0x000fea0003800000 */
[----:B---3--:R-:W1:Y:S01]  /*27c0*/  LDC.64 R4, c[0x0][0x588] ;  /* 0x00016200ff047b82 */ /* 0x008e620000000a00 */
[----:B------:R-:W-:-:S04]  /*27d0*/  IMAD R3, R8, UR47, RZ ;  /* 0x0000002f08037c24 */ /* 0x000fc8000f8e02ff */
[----:B-1----:R-:W-:-:S05]  /*27e0*/  IMAD.WIDE R4, R3, 0x4, R4 ;  /* 0x0000000403047825 */ /* 0x002fca00078e0204 */
[----:B-----5:R1:W5:Y:S01]  /*27f0*/  LDG.E R92, desc[UR40][R4.64] ;  /* 0x00000028045c7981 */ /* 0x020362000c1e1900 */
[----:B------:R-:W-:Y:S01]  /*2800*/  IMAD.MOV.U32 R90, RZ, RZ, 0x1 ;  /* 0x00000001ff5a7424 */ /* 0x000fe200078e00ff */
[----:B------:R-:W-:Y:S06]  /*2810*/  BRA `(.L_x_40) ;  /* 0x00000000000c7947 */ /* 0x000fec0003800000 */
.L_x_41:
[----:B------:R-:W-:Y:S01]  /*2820*/  ULDC UR4, c[0x0][0x580] ;  /* 0x0001600000047ab9 */ /* 0x000fe20000000800 */
[----:B------:R-:W-:Y:S02]  /*2830*/  MOV R90, 0x1 ;  /* 0x00000001005a7802 */ /* 0x000fe40000000f00 */
[----:B-----5:R-:W-:-:S07]  /*2840*/  MOV R92, UR4 ;  /* 0x00000004005c7c02 */ /* 0x020fce0008000f00 */
.L_x_40:
[----:B------:R-:W4:Y:S02]  /*2850*/  LDC.64 R6, c[0x0][0x5b0] ;  /* 0x00016c00ff067b82 */ /* 0x000f240000000a00 */
[----:B----4-:R-:W-:-:S04]  /*2860*/  ISETP.NE.U32.AND P0, PT, R6, RZ, PT ;  /* 0x000000ff0600720c */ /* 0x010fc80003f05070 */
[----:B------:R-:W-:-:S13]  /*2870*/  ISETP.NE.AND.EX P0, PT, R7, RZ, PT, P0 ;  /* 0x000000ff0700720c */ /* 0x000fda0003f05300 */
[----:B------:R-:W-:Y:S05]  /*2880*/  @!P0 BRA `(.L_x_42) ;  /* 0x00000000002c8947 */ /* 0x000fea0003800000 */
[----:B------:R-:W-:Y:S02]  /*2890*/  ULDC.64 UR4, c[0x0][0x5a8] ;  /* 0x00016a0000047ab9 */ /* 0x000fe40000000a00 */
[----:B------:R-:W-:-:S04]  /*28a0*/  ISETP.NE.U32.AND P0, PT, RZ, UR4, PT ;  /* 0x00000004ff007c0c */ /* 0x000fc8000bf05070 */
[----:B------:R-:W-:-:S13]  /*28b0*/  ISETP.NE.AND.EX P0, PT, RZ, UR5, PT, P0 ;  /* 0x00000005ff007c0c */ /* 0x000fda000bf05300 */
[----:B------:R-:W-:Y:S05]  /*28c0*/  @!P0 BRA `(.L_x_43) ;  /* 0x0000000000148947 */ /* 0x000fea0003800000 */
[----:B-1-3--:R-:W1:Y:S01]  /*28d0*/  LDC.64 R4, c[0x0][0x5a8] ;  /* 0x00016a00ff047b82 */ /* 0x00ae620000000a00 */
[----:B------:R-:W-:-:S04]  /*28e0*/  IMAD R3, R6, UR47, RZ ;  /* 0x0000002f06037c24 */ /* 0x000fc8000f8e02ff */
[----:B-1----:R-:W-:-:S05]  /*28f0*/  IMAD.WIDE R4, R3, 0x4, R4 ;  /* 0x0000000403047825 */ /* 0x002fca00078e0204 */
[----:B--2--5:R4:W5:Y:S01]  /*2900*/  LDG.E R93, desc[UR40][R4.64] ;  /* 0x00000028045d7981 */ /* 0x024962000c1e1900 */
[----:B------:R-:W-:Y:S05]  /*2910*/  BRA `(.L_x_42) ;  /* 0x0000000000087947 */ /* 0x000fea0003800000 */
.L_x_43:
[----:B------:R-:W-:Y:S02]  /*2920*/  ULDC UR4, c[0x0][0x5a0] ;  /* 0x0001680000047ab9 */ /* 0x000fe40000000800 */
[----:B--2--5:R-:W-:-:S07]  /*2930*/  IMAD.U32 R93, RZ, RZ, UR4 ;  /* 0x00000004ff5d7e24 */ /* 0x024fce000f8e00ff */
.L_x_42:
[----:B------:R-:W-:Y:S01]  /*2940*/  ULDC.64 UR4, c[0x0][0x588] ;  /* 0x0001620000047ab9 */ /* 0x000fe20000000a00 */
[----:B------:R-:W-:Y:S01]  /*2950*/  ISETP.NE.U32.AND P3, PT, R8, RZ, PT ;  /* 0x000000ff0800720c */ /* 0x000fe20003f65070 */
[----:B------:R-:W-:Y:S02]  /*2960*/  UISETP.NE.U32.AND UP0, UPT, UR4, URZ, UPT ;  /* 0x0000003f0400728c */ /* 0x000fe4000bf05070 */
[----:B------:R-:W-:Y:S02]  /*2970*/  ISETP.NE.U32.AND P4, PT, RZ, UR4, PT ;  /* 0x00000004ff007c0c */ /* 0x000fe4000bf85070 */
[----:B------:R-:W-:Y:S01]  /*2980*/  ISETP.NE.AND.EX P3, PT, R9, RZ, PT, P3 ;  /* 0x000000ff0900720c */ /* 0x000fe20003f65330 */
[----:B------:R-:W-:Y:S02]  /*2990*/  UISETP.NE.AND.EX UP0, UPT, UR5, URZ, UPT, UP0 ;  /* 0x0000003f0500728c */ /* 0x000fe4000bf05300 */
[----:B------:R-:W-:Y:S02]  /*29a0*/  ISETP.NE.AND.EX P4, PT, RZ, UR5, PT, P4 ;  /* 0x00000005ff007c0c */ /* 0x000fe4000bf85340 */
[----:B------:R-:W-:-:S02]  /*29b0*/  PLOP3.LUT P0, PT, PT, PT, PT, 0x8, 0x0 ;  /* 0x000000000000781c */ /* 0x000fc40003f0e170 */
[----:B------:R-:W-:-:S04]  /*29c0*/  PLOP3.LUT P1, PT, PT, PT, UP0, 0x80, 0x0 ;  /* 0x000000000000781c */ /* 0x000fc80003f2f008 */
[----:B------:R-:W-:-:S05]  /*29d0*/  PLOP3.LUT P1, PT, P1, PT, PT, 0x8, 0x0 ;  /* 0x000000000000781c */ /* 0x000fca0000f2e170 */
[----:B------:R-:W-:Y:S08]  /*29e0*/  @P4 BRA P3, `(.L_x_44) ;  /* 0x0000000000244947 */ /* 0x000ff00001800000 */
[----:B------:R-:W-:Y:S04]  /*29f0*/  BSSY B0, `(.L_x_44) ;  /* 0x0000008000007945 */ /* 0x000fe80003800000 */
[----:B------:R-:W-:Y:S05]  /*2a00*/  @!P2 BRA `(.L_x_45) ;  /* 0x000000000014a947 */ /* 0x000fea0003800000 */
[----:B------:R-:W-:Y:S02]  /*2a10*/  LOP3.LUT P3, RZ, R90, 0xff, RZ, 0xc0, !PT ;  /* 0x000000ff5aff7812 */ /* 0x000fe4000786c0ff */
[----:B------:R-:W-:-:S11]  /*2a20*/  PLOP3.LUT P0, PT, P1, PT, PT, 0x80, 0x0 ;  /* 0x000000000000781c */ /* 0x000fd60000f0f070 */
[----:B------:R-:W-:Y:S05]  /*2a30*/  @!P3 BRA `(.L_x_46) ;  /* 0x00000000000cb947 */ /* 0x000fea0003800000 */
[----:B-----5:R-:W-:Y:S01]  /*2a40*/  FSETP.EQ.AND P0, PT, R92, RZ, PT ;  /* 0x000000ff5c00720b */ /* 0x020fe20003f02000 */
[----:B------:R-:W-:-:S12]  /*2a50*/  BRA `(.L_x_46) ;  /* 0x0000000000047947 */ /* 0x000fd80003800000 */
.L_x_45:
[----:B-----5:R-:W-:-:S13]  /*2a60*/  FSETP.EQ.AND P0, PT, R92, RZ, PT ;  /* 0x000000ff5c00720b */ /* 0x020fda0003f02000 */
.L_x_46:
[----:B------:R-:W-:Y:S05]  /*2a70*/  BSYNC B0 ;  /* 0x0000000000007941 */ /* 0x000fea0003800000 */
.L_x_44:
[----:B------:R-:W-:Y:S04]  /*2a80*/  BSSY B0, `(.L_x_47) ;  /* 0x0000007000007945 */ /* 0x000fe80003800000 */
[----:B------:R-:W-:Y:S05]  /*2a90*/  @!P2 BRA `(.L_x_48) ;  /* 0x000000000010a947 */ /* 0x000fea0003800000 */
[----:B------:R-:W-:-:S13]  /*2aa0*/  LOP3.LUT P2, RZ, R90, 0xff, RZ, 0xc0, !PT ;  /* 0x000000ff5aff7812 */ /* 0x000fda000784c0ff */
[----:B------:R-:W-:Y:S05]  /*2ab0*/  @!P2 BRA `(.L_x_49) ;  /* 0x00000000000ca947 */ /* 0x000fea0003800000 */
[----:B-----5:R-:W-:Y:S01]  /*2ac0*/  FSETP.EQ.AND P1, PT, R92, RZ, PT ;  /* 0x000000ff5c00720b */ /* 0x020fe20003f22000 */
[----:B------:R-:W-:-:S12]  /*2ad0*/  BRA `(.L_x_49) ;  /* 0x0000000000047947 */ /* 0x000fd80003800000 */
.L_x_48:
[----:B-----5:R-:W-:-:S13]  /*2ae0*/  FSETP.EQ.AND P1, PT, R92, RZ, PT ;  /* 0x000000ff5c00720b */ /* 0x020fda0003f22000 */
.L_x_49:
[----:B------:R-:W-:Y:S05]  /*2af0*/  BSYNC B0 ;  /* 0x0000000000007941 */ /* 0x000fea0003800000 */
.L_x_47:
[----:B------:R-:W-:Y:S01]  /*2b00*/  BSSY B0, `(.L_x_50) ;  /* 0x0000029000007945 */ /* 0x000fe20003800000 */
[----:B------:R-:W-:Y:S02]  /*2b10*/  LOP3.LUT R91, R91, 0x1, RZ, 0x3c, !PT ;  /* 0x000000015b5b7812 */ /* 0x000fe400078e3cff */
[----:B------:R-:W-:Y:S02]  /*2b20*/  CS2R R10, SRZ ;  /* 0x00000000000a7805 */ /* 0x000fe4000001ff00 */
[----:B------:R-:W-:Y:S02]  /*2b30*/  MOV R12, RZ ;  /* 0x000000ff000c7202 */ /* 0x000fe40000000f00 */
[----:B------:R-:W-:Y:S02]  /*2b40*/  CS2R R8, SRZ ;  /* 0x0000000000087805 */ /* 0x000fe4000001ff00 */
[----:B------:R-:W-:Y:S02]  /*2b50*/  CS2R R6, SRZ ;  /* 0x0000000000067805 */ /* 0x000fe4000001ff00 */
[----:B-1-34-:R-:W-:Y:S01]  /*2b60*/  CS2R R4, SRZ ;  /* 0x0000000000047805 */ /* 0x01afe2000001ff00 */
[----:B------:R-:W-:Y:S06]  /*2b70*/  @P0 BRA `(.L_x_51) ;  /* 0x0000000000840947 */ /* 0x000fec0003800000 */
[----:B------:R-:W-:-:S13]  /*2b80*/  ISETP.NE.AND P2, PT, R95, 0x3, PT ;  /* 0x000000035f00780c */ /* 0x000fda0003f45270 */
[----:B------:R-:W-:Y:S05]  /*2b90*/  @!P2 BRA `(.L_x_52) ;  /* 0x000000000004a947 */ /* 0x000fea0003800000 */
[----:B------:R-:W-:Y:S01]  /*2ba0*/  BPT.TRAP 0x1 ;  /* 0x000000040000795c */ /* 0x000fe20000300000 */
.L_x_52:
[----:B------:R-:W-:Y:S01]  /*2bb0*/  SHF.L.U32 R0, R91, 0x1f, RZ ;  /* 0x0000001f5b007819 */ /* 0x000fe200000006ff */
[----:B------:R-:W-:Y:S01]  /*2bc0*/  BSSY B1, `(.L_x_53) ;  /* 0x0000005000017945 */ /* 0x000fe20003800000 */
[----:B------:R-:W-:Y:S01]  /*2bd0*/  MOV R12, 0x1 ;  /* 0x00000001000c7802 */ /* 0x000fe20000000f00 */
[----:B------:R-:W-:Y:S01]  /*2be0*/  IMAD.MOV.U32 R10, RZ, RZ, RZ ;  /* 0x000000ffff0a7224 */ /* 0x000fe200078e00ff */
[----:B------:R-:W1:Y:S02]  /*2bf0*/  SYNCS.PHASECHK.TRANS64.TRYWAIT P2, [UR52+0x40], R0 ;  /* 0x00004000ff0075a7 */ /* 0x000e640008040174 */
[----:B-1----:R-:W-:Y:S05]  /*2c00*/  @!P2 BRA `(.L_x_54) ;  /* 0x000000ac000ca947 */ /* 0x002fea0003800000 */
.L_x_356:
[----:B------:R-:W-:Y:S05]  /*2c10*/  BSYNC B1 ;  /* 0x0000000000017941 */ /* 0x000fea0003800000 */
.L_x_53:
[----:B------:R-:W-:Y:S02]  /*2c20*/  CS2R R8, SRZ ;  /* 0x0000000000087805 */ /* 0x000fe4000001ff00 */
[----:B------:R-:W-:Y:S02]  /*2c30*/  CS2R R6, SRZ ;  /* 0x0000000000067805 */ /* 0x000fe4000001ff00 */
[----:B------:R-:W-:Y:S01]  /*2c40*/  CS2R R4, SRZ ;  /* 0x0000000000047805 */ /* 0x000fe2000001ff00 */
[----:B------:R-:W-:Y:S06]  /*2c50*/  @P1 BRA `(.L_x_51) ;  /* 0x00000000004c1947 */ /* 0x000fec0003800000 */
[C---:B-1----:R-:W-:Y:S01]  /*2c60*/  SHF.L.U32 R0, R18.reuse, 0x4, RZ ;  /* 0x0000000412007819 */ /* 0x042fe200000006ff */
[C---:B------:R-:W-:Y:S01]  /*2c70*/  IMAD.SHL.U32 R7, R18.reuse, 0x4, RZ ;  /* 0x0000000412077824 */ /* 0x040fe200078e00ff */
[----:B------:R-:W-:Y:S01]  /*2c80*/  SHF.L.U32 R3, R18, 0x5, RZ ;  /* 0x0000000512037819 */ /* 0x000fe200000006ff */
[----:B------:R-:W-:Y:S05]  /*2c90*/  WARPSYNC.ALL ;  /* 0x0000000000007948 */ /* 0x000fea0003800000 */
[----:B------:R-:W-:Y:S02]  /*2ca0*/  SHF.R.U32.HI R5, RZ, 0x1, R18 ;  /* 0x00000001ff057819 */ /* 0x000fe40000011612 */
[----:B------:R-:W-:-:S02]  /*2cb0*/  LOP3.LUT R0, R0, 0xe00, RZ, 0xc0, !PT ;  /* 0x00000e0000007812 */ /* 0x000fc400078ec0ff */
[----:B------:R-:W-:Y:S02]  /*2cc0*/  LOP3.LUT R4, R3, 0xc0, RZ, 0xc0, !PT ;  /* 0x000000c003047812 */ /* 0x000fe400078ec0ff */
[----:B------:R-:W-:Y:S02]  /*2cd0*/  LOP3.LUT R0, R0, 0x20, R3, 0xf8, !PT ;  /* 0x0000002000007812 */ /* 0x000fe400078ef803 */
[----:B------:R-:W-:Y:S02]  /*2ce0*/  LOP3.LUT R4, R4, 0x8, R5, 0xf8, !PT ;  /* 0x0000000804047812 */ /* 0x000fe400078ef805 */
[----:B------:R-:W-:Y:S02]  /*2cf0*/  LOP3.LUT R0, R0, 0x100, R3, 0xf8, !PT ;  /* 0x0000010000007812 */ /* 0x000fe400078ef803 */
[----:B------:R-:W-:Y:S02]  /*2d00*/  LOP3.LUT R7, R4, 0x18, R7, 0x78, !PT ;  /* 0x0000001804077812 */ /* 0x000fe400078e7807 */
[----:B------:R-:W-:-:S02]  /*2d10*/  LOP3.LUT P2, RZ, R18, 0x4, RZ, 0xc0, !PT ;  /* 0x0000000412ff7812 */ /* 0x000fc4000784c0ff */
[----:B------:R-:W-:-:S04]  /*2d20*/  LOP3.LUT R0, R0, R7, RZ, 0xfc, !PT ;  /* 0x0000000700007212 */ /* 0x000fc800078efcff */
[----:B------:R-:W-:-:S04]  /*2d30*/  LEA R0, R0, UR52, 0x1 ;  /* 0x0000003400007c11 */ /* 0x000fc8000f8e08ff */
[C---:B------:R-:W-:Y:S01]  /*2d40*/  IADD3 R3, R0.reuse, 0x200, RZ ;  /* 0x0000020000037810 */ /* 0x040fe20007ffe0ff */
[----:B------:R3:W4:Y:S01]  /*2d50*/  LDSM.16.M88.4 R4, [R0+0x200] ;  /* 0x000200000004783b */ /* 0x0007220000000200 */
[----:B------:R-:W-:-:S03]  /*2d60*/  IADD3 R8, R0, 0x220, RZ ;  /* 0x0000022000087810 */ /* 0x000fc60007ffe0ff */
[----:B------:R-:W-:-:S06]  /*2d70*/  @P2 VIADD R8, R3, 0xffffffe0 ;  /* 0xffffffe003082836 */ /* 0x000fcc0000000000 */
[----:B---3--:R-:W1:Y:S02]  /*2d80*/  LDSM.16.M88.4 R8, [R8] ;  /* 0x000000000808783b */ /* 0x008e640000000200 */
.L_x_51:
[----:B------:R-:W-:Y:S05]  /*2d90*/  BSYNC B0 ;  /* 0x0000000000007941 */ /* 0x000fea0003800000 */
.L_x_50:
[----:B----4-:R-:W-:Y:S02]  /*2da0*/  HADD2.F32 R15, -RZ, R5.H1_H1 ;  /* 0x30000005ff0f7230 */ /* 0x010fe40000004100 */
[C---:B-----5:R-:W-:Y:S01]  /*2db0*/  FMUL R14, R93.reuse, R59 ;  /* 0x0000003b5d0e7220 */ /* 0x060fe20000400000 */
[----:B-1----:R-:W-:Y:S02]  /*2dc0*/  HADD2.F32 R3, -RZ, R4.H0_H0 ;  /* 0x20000004ff037230 */ /* 0x002fe40000004100 */
[C---:B------:R-:W-:Y:S01]  /*2dd0*/  FMUL R13, R93.reuse, R56 ;  /* 0x000000385d0d7220 */ /* 0x040fe20000400000 */
[----:B------:R-:W-:Y:S01]  /*2de0*/  FMUL R20, R93, R63 ;  /* 0x0000003f5d147220 */ /* 0x000fe20000400000 */
[C---:B------:R-:W-:Y:S01]  /*2df0*/  FFMA R14, R92.reuse, R15, R14 ;  /* 0x0000000f5c0e7223 */ /* 0x040fe2000000000e */
[----:B------:R-:W-:Y:S01]  /*2e00*/  HADD2.F32 R15, -RZ, R7.H1_H1 ;  /* 0x30000007ff0f7230 */ /* 0x000fe20000004100 */
[----:B------:R-:W-:Y:S01]  /*2e10*/  MOV R106, 0x3bbb989d ;  /* 0x3bbb989d006a7802 */ /* 0x000fe20000000f00 */
[----:B------:R-:W-:Y:S01]  /*2e20*/  FFMA R0, R92, R3, R13 ;  /* 0x000000035c007223 */ /* 0x000fe2000000000d */
[----:B------:R-:W-:Y:S01]  /*2e30*/  MOV R107, 0x437c0000 ;  /* 0x437c0000006b7802 */ /* 0x000fe20000000f00 */
[----:B------:R-:W-:-:S02]  /*2e40*/  HADD2.F32 R13, -RZ, R5.H0_H0 ;  /* 0x20000005ff0d7230 */ /* 0x000fc40000004100 */
[----:B------:R-:W-:Y:S01]  /*2e50*/  FFMA R15, R92, R15, R20 ;  /* 0x0000000f5c0f7223 */ /* 0x000fe20000000014 */
[----:B------:R-:W-:Y:S01]  /*2e60*/  FFMA.SAT R20, -R0, R106, 0.5 ;  /* 0x3f00000000147423 */ /* 0x000fe2000000216a */
[C---:B------:R-:W-:Y:S01]  /*2e70*/  FMUL R58, R93.reuse, R58 ;  /* 0x0000003a5d3a7220 */ /* 0x040fe20000400000 */
[----:B------:R-:W-:Y:S02]  /*2e80*/  HADD2.F32 R3, -RZ, R4.H1_H1 ;  /* 0x30000004ff037230 */ /* 0x000fe40000004100 */
[C---:B------:R-:W-:Y:S01]  /*2e90*/  FMUL R57, R93.reuse, R57 ;  /* 0x000000395d397220 */ /* 0x040fe20000400000 */
[----:B------:R-:W-:Y:S01]  /*2ea0*/  FFMA.RM R56, R20, R107, 12582913 ;  /* 0x4b40000114387423 */ /* 0x000fe2000000406b */
[----:B------:R-:W-:Y:S02]  /*2eb0*/  HADD2.F32 R21, -RZ, R6.H0_H0 ;  /* 0x20000006ff157230 */ /* 0x000fe40000004100 */
[----:B------:R-:W-:Y:S01]  /*2ec0*/  FMUL R60, R93, R60 ;  /* 0x0000003c5d3c7220 */ /* 0x000fe20000400000 */
[----:B------:R-:W-:Y:S01]  /*2ed0*/  FFMA R58, R92, R13, R58 ;  /* 0x0000000d5c3a7223 */ /* 0x000fe2000000003a */
[----:B------:R-:W-:Y:S01]  /*2ee0*/  FADD R59, R56, -12583039 ;  /* 0xcb40007f383b7421 */ /* 0x000fe20000000000 */
[----:B------:R-:W-:Y:S01]  /*2ef0*/  FFMA R57, R92, R3, R57 ;  /* 0x000000035c397223 */ /* 0x000fe20000000039 */
[----:B------:R-:W-:-:S02]  /*2f00*/  HADD2.F32 R13, -RZ, R7.H0_H0 ;  /* 0x20000007ff0d7230 */ /* 0x000fc40000004100 */
[----:B------:R-:W-:Y:S01]  /*2f10*/  FMUL R62, R93, R62 ;  /* 0x0000003e5d3e7220 */ /* 0x000fe20000400000 */
[----:B------:R-:W-:Y:S01]  /*2f20*/  FFMA R21, R92, R21, R60 ;  /* 0x000000155c157223 */ /* 0x000fe2000000003c */
[----:B------:R-:W-:Y:S01]  /*2f30*/  FFMA R63, -R0, 1.4426950216293334961, -R59 ;  /* 0x3fb8aa3b003f7823 */ /* 0x000fe2000000093b */
[-C--:B------:R-:W-:Y:S01]  /*2f40*/  FFMA.SAT R60, -R57, R106.reuse, 0.5 ;  /* 0x3f000000393c7423 */ /* 0x080fe2000000216a */
[----:B------:R-:W-:Y:S01]  /*2f50*/  FFMA R62, R92, R13, R62 ;  /* 0x0000000d5c3e7223 */ /* 0x000fe2000000003e */
[----:B------:R-:W-:Y:S02]  /*2f60*/  HADD2.F32 R13, -RZ, R8.H1_H1 ;  /* 0x30000008ff0d7230 */ /* 0x000fe40000004100 */
[----:B------:R-:W-:Y:S01]  /*2f70*/  FMUL R20, R93, R65 ;  /* 0x000000415d147220 */ /* 0x000fe20000400000 */
[----:B------:R-:W-:Y:S01]  /*2f80*/  FFMA R63, -R0, 1.925963033500011079e-08, R63 ;  /* 0x32a57060003f7823 */ /* 0x000fe2000000013f */
[----:B------:R-:W-:Y:S01]  /*2f90*/  FFMA.RM R60, R60, R107, 12582913 ;  /* 0x4b4000013c3c7423 */ /* 0x000fe2000000406b */
[----:B------:R-:W-:Y:S01]  /*2fa0*/  FFMA.SAT R0, -R14, R106, 0.5 ;  /* 0x3f0000000e007423 */ /* 0x000fe2000000216a */
[----:B------:R-:W-:-:S02]  /*2fb0*/  HADD2.F32 R3, -RZ, R6.H1_H1 ;  /* 0x30000006ff037230 */ /* 0x000fc40000004100 */
[----:B------:R-:W-:Y:S01]  /*2fc0*/  FFMA R13, R92, R13, R20 ;  /* 0x0000000d5c0d7223 */ /* 0x000fe20000000014 */
[C---:B------:R-:W-:Y:S01]  /*2fd0*/  FMUL R59, R93.reuse, R66 ;  /* 0x000000425d3b7220 */ /* 0x040fe20000400000 */
[C---:B------:R-:W-:Y:S01]  /*2fe0*/  FMUL R61, R93.reuse, R61 ;  /* 0x0000003d5d3d7220 */ /* 0x040fe20000400000 */
[----:B------:R-:W-:Y:S01]  /*2ff0*/  FMUL R23, R93, R64 ;  /* 0x000000405d177220 */ /* 0x000fe20000400000 */
[----:B------:R-:W-:Y:S01]  /*3000*/  FADD R20, R60, -12583039 ;  /* 0xcb40007f3c147421 */ /* 0x000fe20000000000 */
[----:B------:R-:W-:Y:S01]  /*3010*/  FFMA.RM R66, R0, R107, 12582913 ;  /* 0x4b40000100427423 */ /* 0x000fe2000000406b */
[-C--:B------:R-:W-:Y:S01]  /*3020*/  FFMA.SAT R64, -R58, R106.reuse, 0.5 ;  /* 0x3f0000003a407423 */ /* 0x080fe2000000216a */
[----:B------:R-:W-:Y:S01]  /*3030*/  FFMA.SAT R0, -R21, R106, 0.5 ;  /* 0x3f00000015007423 */ /* 0x000fe2000000216a */
[----:B------:R-:W-:Y:S01]  /*3040*/  FFMA R61, R92, R3, R61 ;  /* 0x000000035c3d7223 */ /* 0x000fe2000000003d */
[----:B------:R-:W-:Y:S01]  /*3050*/  FFMA R20, -R57, 1.4426950216293334961, -R20 ;  /* 0x3fb8aa3b39147823 */ /* 0x000fe20000000914 */
[----:B------:R-:W-:-:S02]  /*3060*/  HADD2.F32 R3, -RZ, R8.H0_H0 ;  /* 0x20000008ff037230 */ /* 0x000fc40000004100 */
[-C--:B------:R-:W-:Y:S01]  /*3070*/  FFMA.RM R64, R64, R107.reuse, 12582913 ;  /* 0x4b40000140407423 */ /* 0x080fe2000000406b */
[----:B------:R-:W-:Y:S01]  /*3080*/  FFMA.RM R96, R0, R107, 12582913 ;  /* 0x4b40000100607423 */ /* 0x000fe2000000406b */
[----:B------:R-:W-:Y:S01]  /*3090*/  FFMA R20, -R57, 1.925963033500011079e-08, R20 ;  /* 0x32a5706039147823 */ /* 0x000fe20000000114 */
[----:B------:R-:W-:Y:S01]  /*30a0*/  FADD R97, R66, -12583039 ;  /* 0xcb40007f42617421 */ /* 0x000fe20000000000 */
[----:B------:R-:W-:Y:S01]  /*30b0*/  FADD R57, R64, -12583039 ;  /* 0xcb40007f40397421 */ /* 0x000fe20000000000 */
[----:B------:R-:W-:Y:S01]  /*30c0*/  FADD R0, R96, -12583039 ;  /* 0xcb40007f60007421 */ /* 0x000fe20000000000 */
[----:B------:R-:W-:Y:S01]  /*30d0*/  FFMA R23, R92, R3, R23 ;  /* 0x000000035c177223 */ /* 0x000fe20000000017 */
[--C-:B------:R-:W-:Y:S02]  /*30e0*/  HADD2.F32 R3, -RZ, R9.reuse.H0_H0 ;  /* 0x20000009ff037230 */ /* 0x100fe40000004100 */
[----:B------:R-:W-:Y:S01]  /*30f0*/  FFMA R57, -R58, 1.4426950216293334961, -R57 ;  /* 0x3fb8aa3b3a397823 */ /* 0x000fe20000000939 */
[----:B------:R-:W-:Y:S01]  /*3100*/  FFMA R0, -R21, 1.4426950216293334961, -R0 ;  /* 0x3fb8aa3b15007823 */ /* 0x000fe20000000900 */
[----:B------:R-:W-:Y:S01]  /*3110*/  FMUL R67, R93, R67 ;  /* 0x000000435d437220 */ /* 0x000fe20000400000 */
[----:B------:R-:W-:Y:S01]  /*3120*/  FFMA R99, -R14, 1.4426950216293334961, -R97 ;  /* 0x3fb8aa3b0e637823 */ /* 0x000fe20000000961 */
[----:B------:R-:W-:Y:S01]  /*3130*/  FFMA R59, R92, R3, R59 ;  /* 0x000000035c3b7223 */ /* 0x000fe2000000003b */
[----:B------:R-:W-:-:S02]  /*3140*/  HADD2.F32 R3, -RZ, R9.H1_H1 ;  /* 0x30000009ff037230 */ /* 0x000fc40000004100 */
[----:B------:R-:W-:Y:S01]  /*3150*/  FFMA R58, -R58, 1.925963033500011079e-08, R57 ;  /* 0x32a570603a3a7823 */ /* 0x000fe20000000139 */
[----:B------:R-:W-:Y:S01]  /*3160*/  FFMA R0, -R21, 1.925963033500011079e-08, R0 ;  /* 0x32a5706015007823 */ /* 0x000fe20000000100 */
[----:B------:R-:W-:Y:S01]  /*3170*/  FFMA.SAT R21, -R62, R106, 0.5 ;  /* 0x3f0000003e157423 */ /* 0x000fe2000000216a */
[C---:B------:R-:W-:Y:S01]  /*3180*/  FMUL R57, R93.reuse, R68 ;  /* 0x000000445d397220 */ /* 0x040fe20000400000 */
[----:B------:R1:W-:Y:S01]  /*3190*/  MUFU.EX2 R97, R58 ;  /* 0x0000003a00617308 */ /* 0x0003e20000000800 */
[----:B------:R-:W-:Y:S01]  /*31a0*/  FFMA R67, R92, R3, R67 ;  /* 0x000000035c437223 */ /* 0x000fe20000000043 */
[--C-:B------:R-:W-:Y:S02]  /*31b0*/  HADD2.F32 R3, -RZ, R10.reuse.H0_H0 ;  /* 0x2000000aff037230 */ /* 0x100fe40000004100 */
[----:B------:R-:W-:Y:S01]  /*31c0*/  FMUL R69, R93, R69 ;  /* 0x000000455d457220 */ /* 0x000fe20000400000 */
[----:B------:R-:W-:Y:S01]  /*31d0*/  FFMA.SAT R68, -R15, R106, 0.5 ;  /* 0x3f0000000f447423 */ /* 0x000fe2000000216a */
[----:B------:R-:W-:Y:S01]  /*31e0*/  FFMA R99, -R14, 1.925963033500011079e-08, R99 ;  /* 0x32a570600e637823 */ /* 0x000fe20000000163 */
[----:B------:R-:W-:Y:S01]  /*31f0*/  FMUL R71, R93, R71 ;  /* 0x000000475d477220 */ /* 0x000fe20000400000 */
[----:B------:R-:W-:Y:S01]  /*3200*/  FFMA R57, R92, R3, R57 ;  /* 0x000000035c397223 */ /* 0x000fe20000000039 */
[----:B------:R-:W-:-:S02]  /*3210*/  HADD2.F32 R3, -RZ, R10.H1_H1 ;  /* 0x3000000aff037230 */ /* 0x000fc40000004100 */
[-C--:B-1----:R-:W-:Y:S01]  /*3220*/  FFMA.RM R58, R21, R107.reuse, 12582913 ;  /* 0x4b400001153a7423 */ /* 0x082fe2000000406b */
[----:B------:R1:W-:Y:S01]  /*3230*/  MUFU.EX2 R101, R0 ;  /* 0x0000000000657308 */ /* 0x0003e20000000800 */
[----:B------:R-:W-:Y:S01]  /*3240*/  FFMA.RM R68, R68, R107, 12582913 ;  /* 0x4b40000144447423 */ /* 0x000fe2000000406b */
[----:B------:R-:W-:Y:S01]  /*3250*/  SHF.L.U32 R56, R56, 0x17, RZ ;  /* 0x0000001738387819 */ /* 0x000fe200000006ff */
[----:B------:R-:W-:Y:S01]  /*3260*/  FADD R21, R58, -12583039 ;  /* 0xcb40007f3a157421 */ /* 0x000fe20000000000 */
[----:B------:R-:W-:Y:S01]  /*3270*/  FFMA R69, R92, R3, R69 ;  /* 0x000000035c457223 */ /* 0x000fe20000000045 */
[--C-:B------:R-:W-:Y:S02]  /*3280*/  HADD2.F32 R3, -RZ, R11.reuse.H0_H0 ;  /* 0x2000000bff037230 */ /* 0x100fe40000004100 */
[----:B------:R-:W-:Y:S01]  /*3290*/  FADD R98, R68, -12583039 ;  /* 0xcb40007f44627421 */ /* 0x000fe20000000000 */
[C---:B------:R-:W-:Y:S01]  /*32a0*/  FFMA R103, -R62.reuse, 1.4426950216293334961, -R21 ;  /* 0x3fb8aa3b3e677823 */ /* 0x040fe20000000915 */
[----:B------:R3:W-:Y:S01]  /*32b0*/  MUFU.EX2 R65, R20 ;  /* 0x0000001400417308 */ /* 0x0007e20000000800 */
[----:B-1----:R-:W-:Y:S01]  /*32c0*/  FFMA.SAT R0, -R23, R106, 0.5 ;  /* 0x3f00000017007423 */ /* 0x002fe2000000216a */
[----:B------:R-:W-:Y:S01]  /*32d0*/  FMUL R21, R93, R70 ;  /* 0x000000465d157220 */ /* 0x000fe20000400000 */
[----:B------:R-:W-:Y:S01]  /*32e0*/  FFMA R103, -R62, 1.925963033500011079e-08, R103 ;  /* 0x32a570603e677823 */ /* 0x000fe20000000167 */
[----:B------:R-:W-:Y:S01]  /*32f0*/  FFMA R98, -R15, 1.4426950216293334961, -R98 ;  /* 0x3fb8aa3b0f627823 */ /* 0x000fe20000000962 */
[----:B------:R-:W-:Y:S01]  /*3300*/  FFMA.RM R62, R0, R107, 12582913 ;  /* 0x4b400001003e7423 */ /* 0x000fe2000000406b */
[----:B------:R-:W-:Y:S01]  /*3310*/  FFMA R21, R92, R3, R21 ;  /* 0x000000035c157223 */ /* 0x000fe20000000015 */
[----:B------:R-:W-:-:S02]  /*3320*/  HADD2.F32 R3, -RZ, R11.H1_H1 ;  /* 0x3000000bff037230 */ /* 0x000fc40000004100 */
[----:B------:R-:W-:Y:S01]  /*3330*/  FFMA R98, -R15, 1.925963033500011079e-08, R98 ;  /* 0x32a570600f627823 */ /* 0x000fe20000000162 */
[-C--:B---3--:R-:W-:Y:S01]  /*3340*/  FFMA.SAT R20, -R61, R106.reuse, 0.5 ;  /* 0x3f0000003d147423 */ /* 0x088fe2000000216a */
[----:B------:R-:W-:Y:S01]  /*3350*/  FADD R0, R62, -12583039 ;  /* 0xcb40007f3e007421 */ /* 0x000fe20000000000 */
[-C--:B------:R-:W-:Y:S01]  /*3360*/  FFMA.SAT R15, -R13, R106.reuse, 0.5 ;  /* 0x3f0000000d0f7423 */ /* 0x080fe2000000216a */
[----:B------:R-:W-:Y:S01]  /*3370*/  FFMA R3, R92, R3, R71 ;  /* 0x000000035c037223 */ /* 0x000fe20000000047 */
[-C--:B------:R-:W-:Y:S01]  /*3380*/  FFMA.RM R20, R20, R107.reuse, 12582913 ;  /* 0x4b40000114147423 */ /* 0x080fe2000000406b */
[----:B------:R-:W-:Y:S01]  /*3390*/  FFMA R0, -R23, 1.4426950216293334961, -R0 ;  /* 0x3fb8aa3b17007823 */ /* 0x000fe20000000900 */
[-C--:B------:R-:W-:Y:S01]  /*33a0*/  FFMA.SAT R71, -R59, R106.reuse, 0.5 ;  /* 0x3f0000003b477423 */ /* 0x080fe2000000216a */
[----:B------:R-:W1:Y:S01]  /*33b0*/  MUFU.EX2 R63, R63 ;  /* 0x0000003f003f7308 */ /* 0x000e620000000800 */
[----:B------:R-:W-:Y:S01]  /*33c0*/  FADD R14, R20, -12583039 ;  /* 0xcb40007f140e7421 */ /* 0x000fe20000000000 */
[----:B------:R-:W-:Y:S01]  /*33d0*/  FFMA R23, -R23, 1.925963033500011079e-08, R0 ;  /* 0x32a5706017177823 */ /* 0x000fe20000000100 */
[-C--:B------:R-:W-:Y:S01]  /*33e0*/  FFMA.SAT R0, -R67, R106.reuse, 0.5 ;  /* 0x3f00000043007423 */ /* 0x080fe2000000216a */
[-C--:B------:R-:W-:Y:S01]  /*33f0*/  FFMA.RM R71, R71, R107.reuse, 12582913 ;  /* 0x4b40000147477423 */ /* 0x080fe2000000406b */
[----:B------:R-:W-:Y:S01]  /*3400*/  FFMA R14, -R61, 1.4426950216293334961, -R14 ;  /* 0x3fb8aa3b3d0e7823 */ /* 0x000fe2000000090e */
[-C--:B------:R-:W-:Y:S01]  /*3410*/  FFMA.SAT R104, -R21, R106.reuse, 0.5 ;  /* 0x3f00000015687423 */ /* 0x080fe2000000216a */
[-C--:B------:R-:W-:Y:S01]  /*3420*/  FFMA.RM R100, R0, R107.reuse, 12582913 ;  /* 0x4b40000100647423 */ /* 0x080fe2000000406b */
[----:B------:R-:W-:Y:S01]  /*3430*/  LOP3.LUT R0, R18, 0xff, RZ, 0xc0, !PT ;  /* 0x000000ff12007812 */ /* 0x000fe200078ec0ff */
[----:B------:R-:W-:Y:S01]  /*3440*/  FFMA R14, -R61, 1.925963033500011079e-08, R14 ;  /* 0x32a570603d0e7823 */ /* 0x000fe2000000010e */
[----:B------:R-:W-:Y:S01]  /*3450*/  FFMA.RM R105, R104, R107, 12582913 ;  /* 0x4b40000168697423 */ /* 0x000fe2000000406b */
[----:B------:R-:W-:Y:S01]  /*3460*/  FADD R102, R100, -12583039 ;  /* 0xcb40007f64667421 */ /* 0x000fe20000000000 */
[----:B------:R-:W3:Y:S01]  /*3470*/  MUFU.EX2 R99, R99 ;  /* 0x0000006300637308 */ /* 0x000ee20000000800 */
[----:B------:R-:W-:Y:S01]  /*3480*/  VIADD R0, R0, 0x1f ;  /* 0x0000001f00007836 */ /* 0x000fe20000000000 */
[----:B------:R-:W-:Y:S01]  /*3490*/  SHF.L.U32 R60, R60, 0x17, RZ ;  /* 0x000000173c3c7819 */ /* 0x000fe200000006ff */
[----:B------:R-:W-:Y:S01]  /*34a0*/  FFMA R102, -R67, 1.4426950216293334961, -R102 ;  /* 0x3fb8aa3b43667823 */ /* 0x000fe20000000966 */
[----:B------:R-:W-:Y:S01]  /*34b0*/  SHF.L.U32 R66, R66, 0x17, RZ ;  /* 0x0000001742427819 */ /* 0x000fe200000006ff */
[----:B-1----:R-:W-:Y:S01]  /*34c0*/  FFMA R56, R56, R63, 1 ;  /* 0x3f80000038387423 */ /* 0x002fe2000000003f */
[----:B------:R-:W-:Y:S01]  /*34d0*/  ISETP.GT.U32.AND P5, PT, R0, 0x3e, PT ;  /* 0x0000003e0000780c */ /* 0x000fe20003fa4070 */
[----:B------:R-:W-:Y:S01]  /*34e0*/  FFMA.SAT R0, -R57, R106, 0.5 ;  /* 0x3f00000039007423 */ /* 0x000fe2000000216a */
[----:B------:R1:W4:Y:S01]  /*34f0*/  MUFU.EX2 R61, R14 ;  /* 0x0000000e003d7308 */ /* 0x0003220000000800 */
[----:B------:R-:W-:Y:S01]  /*3500*/  FFMA R102, -R67, 1.925963033500011079e-08, R102 ;  /* 0x32a5706043667823 */ /* 0x000fe20000000166 */
[----:B------:R-:W-:Y:S01]  /*3510*/  SHF.L.U32 R96, R96, 0x17, RZ ;  /* 0x0000001760607819 */ /* 0x000fe200000006ff */
[-C--:B------:R-:W-:Y:S01]  /*3520*/  FFMA.RM R0, R0, R107.reuse, 12582913 ;  /* 0x4b40000100007423 */ /* 0x080fe2000000406b */
[----:B------:R-:W-:Y:S01]  /*3530*/  IMAD.SHL.U32 R64, R64, 0x800000, RZ ;  /* 0x0080000040407824 */ /* 0x000fe200078e00ff */
[----:B------:R-:W-:Y:S01]  /*3540*/  SHF.L.U32 R58, R58, 0x17, RZ ;  /* 0x000000173a3a7819 */ /* 0x000fe200000006ff */
[----:B------:R-:W-:Y:S01]  /*3550*/  IMAD.SHL.U32 R20, R20, 0x800000, RZ ;  /* 0x0080000014147824 */ /* 0x000fe200078e00ff */
[----:B------:R-:W-:Y:S01]  /*3560*/  SHF.L.U32 R68, R68, 0x17, RZ ;  /* 0x0000001744447819 */ /* 0x000fe200000006ff */
[----:B------:R-:W2:Y:S01]  /*3570*/  MUFU.EX2 R103, R103 ;  /* 0x0000006700677308 */ /* 0x000ea20000000800 */
[----:B-1----:R-:W-:Y:S01]  /*3580*/  FFMA.RM R14, R15, R107, 12582913 ;  /* 0x4b4000010f0e7423 */ /* 0x002fe2000000406b */
[----:B------:R-:W-:Y:S01]  /*3590*/  SHF.L.U32 R100, R100, 0x17, RZ ;  /* 0x0000001764647819 */ /* 0x000fe200000006ff */
[----:B------:R-:W-:Y:S01]  /*35a0*/  IMAD.SHL.U32 R62, R62, 0x800000, RZ ;  /* 0x008000003e3e7824 */ /* 0x000fe200078e00ff */
[----:B------:R-:W-:Y:S01]  /*35b0*/  BSSY B1, `(.L_x_55) ;  /* 0x0000042000017945 */ /* 0x000fe20003800000 */
[C---:B------:R-:W-:Y:S01]  /*35c0*/  FADD R70, R14.reuse, -12583039 ;  /* 0xcb40007f0e467421 */ /* 0x040fe20000000000 */
[----:B------:R-:W-:Y:S01]  /*35d0*/  SHF.L.U32 R14, R14, 0x17, RZ ;  /* 0x000000170e0e7819 */ /* 0x000fe200000006ff */
[----:B------:R-:W-:Y:S01]  /*35e0*/  FFMA R65, R60, R65, 1 ;  /* 0x3f8000003c417423 */ /* 0x000fe20000000041 */
[----:B------:R1:W2:Y:S01]  /*35f0*/  MUFU.EX2 R15, R98 ;  /* 0x00000062000f7308 */ /* 0x0002a20000000800 */
[C---:B------:R-:W-:Y:S01]  /*3600*/  FFMA R70, -R13.reuse, 1.4426950216293334961, -R70 ;  /* 0x3fb8aa3b0d467823 */ /* 0x040fe20000000946 */
[----:B------:R-:W-:Y:S01]  /*3610*/  FFMA R64, R64, R97, 1 ;  /* 0x3f80000040407423 */ /* 0x000fe20000000061 */
[----:B---3--:R-:W-:Y:S01]  /*3620*/  FFMA R99, R66, R99, 1 ;  /* 0x3f80000042637423 */ /* 0x008fe20000000063 */
[----:B------:R-:W-:Y:S01]  /*3630*/  FFMA R96, R96, R101, 1 ;  /* 0x3f80000060607423 */ /* 0x000fe20000000065 */
[----:B------:R-:W-:Y:S01]  /*3640*/  FFMA R70, -R13, 1.925963033500011079e-08, R70 ;  /* 0x32a570600d467823 */ /* 0x000fe20000000146 */
[----:B----4-:R-:W-:-:S02]  /*3650*/  FFMA R61, R20, R61, 1 ;  /* 0x3f800000143d7423 */ /* 0x010fc4000000003d */
[----:B------:R-:W3:Y:S01]  /*3660*/  MUFU.EX2 R23, R23 ;  /* 0x0000001700177308 */ /* 0x000ee20000000800 */
[C---:B-1----:R-:W-:Y:S01]  /*3670*/  FADD R98, R71.reuse, -12583039 ;  /* 0xcb40007f47627421 */ /* 0x042fe20000000000 */
[----:B------:R-:W-:Y:S02]  /*3680*/  IMAD.SHL.U32 R71, R71, 0x800000, RZ ;  /* 0x0080000047477824 */ /* 0x000fe400078e00ff */
[----:B--2---:R-:W-:Y:S01]  /*3690*/  FFMA R60, R58, R103, 1 ;  /* 0x3f8000003a3c7423 */ /* 0x004fe20000000067 */
[----:B------:R-:W-:-:S03]  /*36a0*/  FFMA R98, -R59, 1.4426950216293334961, -R98 ;  /* 0x3fb8aa3b3b627823 */ /* 0x000fc60000000962 */
[----:B------:R1:W2:Y:S01]  /*36b0*/  MUFU.EX2 R13, R70 ;  /* 0x00000046000d7308 */ /* 0x0002a20000000800 */
[----:B------:R-:W-:Y:S01]  /*36c0*/  FFMA R98, -R59, 1.925963033500011079e-08, R98 ;  /* 0x32a570603b627823 */ /* 0x000fe20000000162 */
[-C--:B------:R-:W-:Y:S01]  /*36d0*/  FFMA.SAT R59, -R69, R106.reuse, 0.5 ;  /* 0x3f000000453b7423 */ /* 0x080fe2000000216a */
[----:B------:R-:W-:Y:S01]  /*36e0*/  FFMA.SAT R106, -R3, R106, 0.5 ;  /* 0x3f000000036a7423 */ /* 0x000fe2000000216a */
[----:B------:R-:W-:Y:S02]  /*36f0*/  FFMA R63, R68, R15, 1 ;  /* 0x3f800000443f7423 */ /* 0x000fe4000000000f */
[-C--:B------:R-:W-:Y:S01]  /*3700*/  FFMA.RM R67, R59, R107.reuse, 12582913 ;  /* 0x4b4000013b437423 */ /* 0x080fe2000000406b */
[----:B------:R-:W-:Y:S01]  /*3710*/  FFMA.RM R107, R106, R107, 12582913 ;  /* 0x4b4000016a6b7423 */ /* 0x000fe2000000406b */
[----:B------:R-:W-:Y:S01]  /*3720*/  FADD R106, R105, -12583039 ;  /* 0xcb40007f696a7421 */ /* 0x000fe20000000000 */
[----:B-1----:R-:W-:Y:S01]  /*3730*/  FADD R70, R0, -12583039 ;  /* 0xcb40007f00467421 */ /* 0x002fe20000000000 */
[----:B------:R-:W-:Y:S01]  /*3740*/  FADD R104, R67, -12583039 ;  /* 0xcb40007f43687421 */ /* 0x000fe20000000000 */
[----:B------:R-:W-:Y:S01]  /*3750*/  FADD R108, R107, -12583039 ;  /* 0xcb40007f6b6c7421 */ /* 0x000fe20000000000 */
[----:B------:R-:W-:Y:S01]  /*3760*/  FFMA R106, -R21, 1.4426950216293334961, -R106 ;  /* 0x3fb8aa3b156a7823 */ /* 0x000fe2000000096a */
[----:B------:R-:W-:Y:S01]  /*3770*/  FFMA R70, -R57, 1.4426950216293334961, -R70 ;  /* 0x3fb8aa3b39467823 */ /* 0x000fe20000000946 */
[----:B------:R-:W-:Y:S01]  /*3780*/  FFMA R104, -R69, 1.4426950216293334961, -R104 ;  /* 0x3fb8aa3b45687823 */ /* 0x000fe20000000968 */
[----:B------:R-:W-:Y:S01]  /*3790*/  FFMA R108, -R3, 1.4426950216293334961, -R108 ;  /* 0x3fb8aa3b036c7823 */ /* 0x000fe2000000096c */
[----:B------:R-:W-:Y:S01]  /*37a0*/  FFMA R106, -R21, 1.925963033500011079e-08, R106 ;  /* 0x32a57060156a7823 */ /* 0x000fe2000000016a */
[----:B------:R-:W-:Y:S01]  /*37b0*/  FFMA R70, -R57, 1.925963033500011079e-08, R70 ;  /* 0x32a5706039467823 */ /* 0x000fe20000000146 */
[----:B------:R-:W-:Y:S01]  /*37c0*/  FFMA R104, -R69, 1.925963033500011079e-08, R104 ;  /* 0x32a5706045687823 */ /* 0x000fe20000000168 */
[----:B------:R-:W-:Y:S01]  /*37d0*/  FFMA R108, -R3, 1.925963033500011079e-08, R108 ;  /* 0x32a57060036c7823 */ /* 0x000fe2000000016c */
[----:B------:R-:W-:Y:S01]  /*37e0*/  IADD3 R3, R56, 0x1800000, RZ ;  /* 0x0180000038037810 */ /* 0x000fe20007ffe0ff */
[----:B------:R-:W1:Y:S01]  /*37f0*/  MUFU.EX2 R98, R98 ;  /* 0x0000006200627308 */ /* 0x000e620000000800 */
[----:B------:R-:W-:Y:S01]  /*3800*/  SHF.L.U32 R0, R0, 0x17, RZ ;  /* 0x0000001700007819 */ /* 0x000fe200000006ff */
[----:B------:R-:W-:Y:S01]  /*3810*/  IMAD.SHL.U32 R67, R67, 0x800000, RZ ;  /* 0x0080000043437824 */ /* 0x000fe200078e00ff */
[----:B------:R-:W-:Y:S01]  /*3820*/  LOP3.LUT R3, R3, 0x7f800000, RZ, 0xc0, !PT ;  /* 0x7f80000003037812 */ /* 0x000fe200078ec0ff */
[----:B---3--:R-:W-:Y:S01]  /*3830*/  FFMA R62, R62, R23, 1 ;  /* 0x3f8000003e3e7423 */ /* 0x008fe20000000017 */
[----:B------:R-:W-:Y:S01]  /*3840*/  SHF.L.U32 R105, R105, 0x17, RZ ;  /* 0x0000001769697819 */ /* 0x000fe200000006ff */
[----:B--2---:R-:W-:Y:S01]  /*3850*/  FFMA R97, R14, R13, 1 ;  /* 0x3f8000000e617423 */ /* 0x004fe2000000000d */
[----:B------:R-:W-:Y:S01]  /*3860*/  ISETP.GT.U32.AND P2, PT, R3, 0x1ffffff, PT ;  /* 0x01ffffff0300780c */ /* 0x000fe20003f44070 */
[----:B------:R-:W2:Y:S01]  /*3870*/  MUFU.EX2 R59, R102 ;  /* 0x00000066003b7308 */ /* 0x000ea20000000800 */
[----:B------:R-:W-:-:S07]  /*3880*/  SHF.L.U32 R107, R107, 0x17, RZ ;  /* 0x000000176b6b7819 */ /* 0x000fce00000006ff */
[----:B------:R-:W3:Y:S01]  /*3890*/  MUFU.EX2 R57, R70 ;  /* 0x0000004600397308 */ /* 0x000ee20000000800 */
[----:B-1----:R-:W-:-:S07]  /*38a0*/  FFMA R98, R71, R98, 1 ;  /* 0x3f80000047627423 */ /* 0x002fce0000000062 */
[----:B------:R-:W1:Y:S01]  /*38b0*/  MUFU.EX2 R104, R104 ;  /* 0x0000006800687308 */ /* 0x000e620000000800 */
[----:B--2---:R-:W-:-:S07]  /*38c0*/  FFMA R71, R100, R59, 1 ;  /* 0x3f80000064477423 */ /* 0x004fce000000003b */
[----:B------:R-:W2:Y:S01]  /*38d0*/  MUFU.EX2 R106, R106 ;  /* 0x0000006a006a7308 */ /* 0x000ea20000000800 */
[----:B---3--:R-:W-:-:S07]  /*38e0*/  FFMA R66, R0, R57, 1 ;  /* 0x3f80000000427423 */ /* 0x008fce0000000039 */
[----:B------:R-:W3:Y:S01]  /*38f0*/  MUFU.EX2 R108, R108 ;  /* 0x0000006c006c7308 */ /* 0x000ee20000000800 */
[----:B-1----:R-:W-:Y:S01]  /*3900*/  FFMA R101, R67, R104, 1 ;  /* 0x3f80000043657423 */ /* 0x002fe20000000068 */
[----:B--2---:R-:W-:Y:S01]  /*3910*/  FFMA R106, R105, R106, 1 ;  /* 0x3f800000696a7423 */ /* 0x004fe2000000006a */
[----:B---3--:R-:W-:Y:S01]  /*3920*/  FFMA R107, R107, R108, 1 ;  /* 0x3f8000006b6b7423 */ /* 0x008fe2000000006c */
[----:B------:R-:W-:Y:S06]  /*3930*/  @P2 BRA `(.L_x_56) ;  /* 0x0000000000142947 */ /* 0x000fec0003800000 */
[----:B------:R-:W-:Y:S01]  /*3940*/  IMAD.MOV.U32 R3, RZ, RZ, R56 ;  /* 0x000000ffff037224 */ /* 0x000fe200078e0038 */
[----:B------:R-:W-:-:S07]  /*3950*/  MOV R70, 0x3970 ;  /* 0x0000397000467802 */ /* 0x000fce0000000f00 */
[----:B------:R-:W-:Y:S05]  /*3960*/  CALL.REL.NOINC `($__internal_0_$__cuda_sm20_rcp_rn_f32_slowpath) ;  /* 0x000000a4004c7944 */ /* 0x000fea0003c00000 */
[----:B------:R-:W-:Y:S01]  /*3970*/  MOV R13, R0 ;  /* 0x00000000000d7202 */ /* 0x000fe20000000f00 */
[----:B------:R-:W-:Y:S06]  /*3980*/  BRA `(.L_x_57) ;  /* 0x0000000000107947 */ /* 0x000fec0003800000 */
.L_x_56:
[----:B------:R-:W1:Y:S02]  /*3990*/  MUFU.RCP R13, R56 ;  /* 0x00000038000d7308 */ /* 0x000e640000001000 */
[----:B-1----:R-:W-:-:S04]  /*39a0*/  FFMA R0, R56, R13, -1 ;  /* 0xbf80000038007423 */ /* 0x002fc8000000000d */
[----:B------:R-:W-:-:S04]  /*39b0*/  FADD.FTZ R0, -R0, -RZ ;  /* 0x800000ff00007221 */ /* 0x000fc80000010100 */
[----:B------:R-:W-:-:S07]  /*39c0*/  FFMA R13, R13, R0, R13 ;  /* 0x000000000d0d7223 */ /* 0x000fce000000000d */
.L_x_57:
[----:B------:R-:W-:Y:S05]  /*39d0*/  BSYNC B1 ;  /* 0x0000000000017941 */ /* 0x000fea0003800000 */
.L_x_55:
[----:B------:R-:W-:Y:S01]  /*39e0*/  IADD3 R0, R65, 0x1800000, RZ ;  /* 0x0180000041007810 */ /* 0x000fe20007ffe0ff */
[----:B------:R-:W-:Y:S03]  /*39f0*/  BSSY B1, `(.L_x_58) ;  /* 0x000000d000017945 */ /* 0x000fe60003800000 */
[----:B------:R-:W-:-:S04]  /*3a00*/  LOP3.LUT R0, R0, 0x7f800000, RZ, 0xc0, !PT ;  /* 0x7f80000000007812 */ /* 0x000fc800078ec0ff */
[----:B------:R-:W-:-:S13]  /*3a10*/  ISETP.GT.U32.AND P2, PT, R0, 0x1ffffff, PT ;  /* 0x01ffffff0000780c */ /* 0x000fda0003f44070 */
[----:B------:R-:W-:Y:S05]  /*3a20*/  @P2 BRA `(.L_x_59) ;  /* 0x0000000000142947 */ /* 0x000fea0003800000 */
[----:B------:R-:W-:Y:S01]  /*3a30*/  IMAD.MOV.U32 R3, RZ, RZ, R65 ;  /* 0x000000ffff037224 */ /* 0x000fe200078e0041 */
[----:B------:R-:W-:-:S07]  /*3a40*/  MOV R70, 0x3a60 ;  /* 0x00003a6000467802 */ /* 0x000fce0000000f00 */
[----:B------:R-:W-:Y:S05]  /*3a50*/  CALL.REL.NOINC `($__internal_0_$__cuda_sm20_rcp_rn_f32_slowpath) ;  /* 0x000000a400107944 */ /* 0x000fea0003c00000 */
[----:B------:R-:W-:Y:S01]  /*3a60*/  MOV R14, R0 ;  /* 0x00000000000e7202 */ /* 0x000fe20000000f00 */
[----:B------:R-:W-:Y:S06]  /*3a70*/  BRA `(.L_x_60) ;  /* 0x0000000000107947 */ /* 0x000fec0003800000 */
.L_x_59:
[----:B------:R-:W1:Y:S02]  /*3a80*/  MUFU.RCP R14, R65 ;  /* 0x00000041000e7308 */ /* 0x000e640000001000 */
[----:B-1----:R-:W-:-:S04]  /*3a90*/  FFMA R0, R65, R14, -1 ;  /* 0xbf80000041007423 */ /* 0x002fc8000000000e */
[----:B------:R-:W-:-:S04]  /*3aa0*/  FADD.FTZ R3, -R0, -RZ ;  /* 0x800000ff00037221 */ /* 0x000fc80000010100 */
[----:B------:R-:W-:-:S07]  /*3ab0*/  FFMA R14, R14, R3, R14 ;  /* 0x000000030e0e7223 */ /* 0x000fce000000000e */
.L_x_60:
[----:B------:R-:W-:Y:S05]  /*3ac0*/  BSYNC B1 ;  /* 0x0000000000017941 */ /* 0x000fea0003800000 */
.L_x_58:
        /* <DEDUP_REMOVED lines=10> */
.L_x_62:
[----:B------:R-:W1:Y:S02]  /*3b70*/  MUFU.RCP R15, R64 ;  /* 0x00000040000f7308 */ /* 0x000e640000001000 */
[----:B-1----:R-:W-:-:S04]  /*3b80*/  FFMA R0, R64, R15, -1 ;  /* 0xbf80000040007423 */ /* 0x002fc8000000000f */
[----:B------:R-:W-:-:S04]  /*3b90*/  FADD.FTZ R0, -R0, -RZ ;  /* 0x800000ff00007221 */ /* 0x000fc80000010100 */
[----:B------:R-:W-:-:S07]  /*3ba0*/  FFMA R15, R15, R0, R15 ;  /* 0x000000000f0f7223 */ /* 0x000fce000000000f */
.L_x_63:
[----:B------:R-:W-:Y:S05]  /*3bb0*/  BSYNC B1 ;  /* 0x0000000000017941 */ /* 0x000fea0003800000 */
.L_x_61:
        /* <DEDUP_REMOVED lines=10> */
.L_x_65:
[----:B------:R-:W1:Y:S02]  /*3c60*/  MUFU.RCP R20, R99 ;  /* 0x0000006300147308 */ /* 0x000e640000001000 */
[----:B-1----:R-:W-:-:S04]  /*3c70*/  FFMA R0, R99, R20, -1 ;  /* 0xbf80000063007423 */ /* 0x002fc80000000014 */
[----:B------:R-:W-:-:S04]  /*3c80*/  FADD.FTZ R3, -R0, -RZ ;  /* 0x800000ff00037221 */ /* 0x000fc80000010100 */
[----:B------:R-:W-:-:S07]  /*3c90*/  FFMA R20, R20, R3, R20 ;  /* 0x0000000314147223 */ /* 0x000fce0000000014 */
.L_x_66:
[----:B------:R-:W-:Y:S05]  /*3ca0*/  BSYNC B1 ;  /* 0x0000000000017941 */ /* 0x000fea0003800000 */
.L_x_64:
        /* <DEDUP_REMOVED lines=10> */
.L_x_68:
[----:B------:R-:W1:Y:S02]  /*3d50*/  MUFU.RCP R21, R96 ;  /* 0x0000006000157308 */ /* 0x000e640000001000 */
[----:B-1----:R-:W-:-:S04]  /*3d60*/  FFMA R0, R96, R21, -1 ;  /* 0xbf80000060007423 */ /* 0x002fc80000000015 */
[----:B------:R-:W-:-:S04]  /*3d70*/  FADD.FTZ R0, -R0, -RZ ;  /* 0x800000ff00007221 */ /* 0x000fc80000010100 */
[----:B------:R-:W-:-:S07]  /*3d80*/  FFMA R21, R21, R0, R21 ;  /* 0x0000000015157223 */ /* 0x000fce0000000015 */
.L_x_69:
[----:B------:R-:W-:Y:S05]  /*3d90*/  BSYNC B1 ;  /* 0x0000000000017941 */ /* 0x000fea0003800000 */
.L_x_67:
        /* <DEDUP_REMOVED lines=10> */
.L_x_71:
[----:B------:R-:W1:Y:S02]  /*3e40*/  MUFU.RCP R58, R61 ;  /* 0x0000003d003a7308 */ /* 0x000e640000001000 */
[----:B-1----:R-:W-:-:S04]  /*3e50*/  FFMA R0, R61, R58, -1 ;  /* 0xbf8000003d007423 */ /* 0x002fc8000000003a */
[----:B------:R-:W-:-:S04]  /*3e60*/  FADD.FTZ R3, -R0, -RZ ;  /* 0x800000ff00037221 */ /* 0x000fc80000010100 */
[----:B------:R-:W-:-:S07]  /*3e70*/  FFMA R58, R58, R3, R58 ;  /* 0x000000033a3a7223 */ /* 0x000fce000000003a */
.L_x_72:
[----:B------:R-:W-:Y:S05]  /*3e80*/  BSYNC B1 ;  /* 0x0000000000017941 */ /* 0x000fea0003800000 */
.L_x_70:
        /* <DEDUP_REMOVED lines=10> */
.L_x_74:
[----:B------:R-:W1:Y:S02]  /*3f30*/  MUFU.RCP R23, R60 ;  /* 0x0000003c00177308 */ /* 0x000e640000001000 */
[----:B-1----:R-:W-:-:S04]  /*3f40*/  FFMA R0, R60, R23, -1 ;  /* 0xbf8000003c007423 */ /* 0x002fc80000000017 */
[----:B------:R-:W-:-:S04]  /*3f50*/  FADD.FTZ R0, -R0, -RZ ;  /* 0x800000ff00007221 */ /* 0x000fc80000010100 */
[----:B------:R-:W-:-:S07]  /*3f60*/  FFMA R23, R23, R0, R23 ;  /* 0x0000000017177223 */ /* 0x000fce0000000017 */
.L_x_75:
[----:B------:R-:W-:Y:S05]  /*3f70*/  BSYNC B1 ;  /* 0x0000000000017941 */ /* 0x000fea0003800000 */
.L_x_73:
        /* <DEDUP_REMOVED lines=10> */
.L_x_77:
[----:B------:R-:W1:Y:S02]  /*4020*/  MUFU.RCP R60, R63 ;  /* 0x0000003f003c7308 */ /* 0x000e640000001000 */
[----:B-1----:R-:W-:-:S04]  /*4030*/  FFMA R0, R63, R60, -1 ;  /* 0xbf8000003f007423 */ /* 0x002fc8000000003c */
[----:B------:R-:W-:-:S04]  /*4040*/  FADD.FTZ R3, -R0, -RZ ;  /* 0x800000ff00037221 */ /* 0x000fc80000010100 */
[----:B------:R-:W-:-:S07]  /*4050*/  FFMA R60, R60, R3, R60 ;  /* 0x000000033c3c7223 */ /* 0x000fce000000003c */
.L_x_78:
[----:B------:R-:W-:Y:S05]  /*4060*/  BSYNC B1 ;  /* 0x0000000000017941 */ /* 0x000fea0003800000 */
.L_x_76:
        /* <DEDUP_REMOVED lines=10> */
.L_x_80:
[----:B------:R-:W1:Y:S02]  /*4110*/  MUFU.RCP R59, R62 ;  /* 0x0000003e003b7308 */ /* 0x000e640000001000 */
[----:B-1----:R-:W-:-:S04]  /*4120*/  FFMA R0, R62, R59, -1 ;  /* 0xbf8000003e007423 */ /* 0x002fc8000000003b */
[----:B------:R-:W-:-:S04]  /*4130*/  FADD.FTZ R0, -R0, -RZ ;  /* 0x800000ff00007221 */ /* 0x000fc80000010100 */
[----:B------:R-:W-:-:S07]  /*4140*/  FFMA R59, R59, R0, R59 ;  /* 0x000000003b3b7223 */ /* 0x000fce000000003b */
.L_x_81:
[----:B------:R-:W-:Y:S05]  /*4150*/  BSYNC B1 ;  /* 0x0000000000017941 */ /* 0x000fea0003800000 */
.L_x_79:
        /* <DEDUP_REMOVED lines=10> */
.L_x_83:
[----:B------:R-:W1:Y:S02]  /*4200*/  MUFU.RCP R62, R97 ;  /* 0x00000061003e7308 */ /* 0x000e640000001000 */
[----:B-1----:R-:W-:-:S04]  /*4210*/  FFMA R0, R97, R62, -1 ;  /* 0xbf80000061007423 */ /* 0x002fc8000000003e */
[----:B------:R-:W-:-:S04]  /*4220*/  FADD.FTZ R3, -R0, -RZ ;  /* 0x800000ff00037221 */ /* 0x000fc80000010100 */
[----:B------:R-:W-:-:S07]  /*4230*/  FFMA R62, R62, R3, R62 ;  /* 0x000000033e3e7223 */ /* 0x000fce000000003e */
.L_x_84:
[----:B------:R-:W-:Y:S05]  /*4240*/  BSYNC B1 ;  /* 0x0000000000017941 */ /* 0x000fea0003800000 */
.L_x_82:
        /* <DEDUP_REMOVED lines=10> */
.L_x_86:
[----:B------:R-:W1:Y:S02]  /*42f0*/  MUFU.RCP R61, R98 ;  /* 0x00000062003d7308 */ /* 0x000e640000001000 */
[----:B-1----:R-:W-:-:S04]  /*4300*/  FFMA R0, R98, R61, -1 ;  /* 0xbf80000062007423 */ /* 0x002fc8000000003d */
[----:B------:R-:W-:-:S04]  /*4310*/  FADD.FTZ R0, -R0, -RZ ;  /* 0x800000ff00007221 */ /* 0x000fc80000010100 */
[----:B------:R-:W-:-:S07]  /*4320*/  FFMA R61, R61, R0, R61 ;  /* 0x000000003d3d7223 */ /* 0x000fce000000003d */
.L_x_87:
[----:B------:R-:W-:Y:S05]  /*4330*/  BSYNC B1 ;  /* 0x0000000000017941 */ /* 0x000fea0003800000 */
.L_x_85:
        /* <DEDUP_REMOVED lines=10> */
.L_x_89:
[----:B------:R-:W1:Y:S02]  /*43e0*/  MUFU.RCP R64, R71 ;  /* 0x0000004700407308 */ /* 0x000e640000001000 */
[----:B-1----:R-:W-:-:S04]  /*43f0*/  FFMA R0, R71, R64, -1 ;  /* 0xbf80000047007423 */ /* 0x002fc80000000040 */
[----:B------:R-:W-:-:S04]  /*4400*/  FADD.FTZ R3, -R0, -RZ ;  /* 0x800000ff00037221 */ /* 0x000fc80000010100 */
[----:B------:R-:W-:-:S07]  /*4410*/  FFMA R64, R64, R3, R64 ;  /* 0x0000000340407223 */ /* 0x000fce0000000040 */
.L_x_90:
[----:B------:R-:W-:Y:S05]  /*4420*/  BSYNC B1 ;  /* 0x0000000000017941 */ /* 0x000fea0003800000 */
.L_x_88:
        /* <DEDUP_REMOVED lines=10> */
.L_x_92:
[----:B------:R-:W1:Y:S02]  /*44d0*/  MUFU.RCP R63, R66 ;  /* 0x00000042003f7308 */ /* 0x000e640000001000 */
[----:B-1----:R-:W-:-:S04]  /*44e0*/  FFMA R0, R66, R63, -1 ;  /* 0xbf80000042007423 */ /* 0x002fc8000000003f */
[----:B------:R-:W-:-:S04]  /*44f0*/  FADD.FTZ R0, -R0, -RZ ;  /* 0x800000ff00007221 */ /* 0x000fc80000010100 */
[----:B------:R-:W-:-:S07]  /*4500*/  FFMA R63, R63, R0, R63 ;  /* 0x000000003f3f7223 */ /* 0x000fce000000003f */
.L_x_93:
[----:B------:R-:W-:Y:S05]  /*4510*/  BSYNC B1 ;  /* 0x0000000000017941 */ /* 0x000fea0003800000 */
.L_x_91:
        /* <DEDUP_REMOVED lines=10> */
.L_x_95:
[----:B------:R-:W1:Y:S02]  /*45c0*/  MUFU.RCP R66, R101 ;  /* 0x0000006500427308 */ /* 0x000e640000001000 */
[----:B-1----:R-:W-:-:S04]  /*45d0*/  FFMA R0, R101, R66, -1 ;  /* 0xbf80000065007423 */ /* 0x002fc80000000042 */
[----:B------:R-:W-:-:S04]  /*45e0*/  FADD.FTZ R3, -R0, -RZ ;  /* 0x800000ff00037221 */ /* 0x000fc80000010100 */
[----:B------:R-:W-:-:S07]  /*45f0*/  FFMA R66, R66, R3, R66 ;  /* 0x0000000342427223 */ /* 0x000fce0000000042 */
.L_x_96:
[----:B------:R-:W-:Y:S05]  /*4600*/  BSYNC B1 ;  /* 0x0000000000017941 */ /* 0x000fea0003800000 */
.L_x_94:
        /* <DEDUP_REMOVED lines=10> */
.L_x_98:
[----:B------:R-:W1:Y:S02]  /*46b0*/  MUFU.RCP R65, R106 ;  /* 0x0000006a00417308 */ /* 0x000e640000001000 */
[----:B-1----:R-:W-:-:S04]  /*46c0*/  FFMA R0, R106, R65, -1 ;  /* 0xbf8000006a007423 */ /* 0x002fc80000000041 */
[----:B------:R-:W-:-:S04]  /*46d0*/  FADD.FTZ R0, -R0, -RZ ;  /* 0x800000ff00007221 */ /* 0x000fc80000010100 */
[----:B------:R-:W-:-:S07]  /*46e0*/  FFMA R65, R65, R0, R65 ;  /* 0x0000000041417223 */ /* 0x000fce0000000041 */
.L_x_99:
[----:B------:R-:W-:Y:S05]  /*46f0*/  BSYNC B1 ;  /* 0x0000000000017941 */ /* 0x000fea0003800000 */
.L_x_97:
        /* <DEDUP_REMOVED lines=8> */
[----:B------:R-:W-:Y:S05]  /*4780*/  BRA `(.L_x_102) ;  /* 0x0000000000107947 */ /* 0x000fea0003800000 */
.L_x_101:
[----:B------:R-:W1:Y:S02]  /*4790*/  MUFU.RCP R0, R107 ;  /* 0x0000006b00007308 */ /* 0x000e640000001000 */
[----:B-1----:R-:W-:-:S04]  /*47a0*/  FFMA R3, R107, R0, -1 ;  /* 0xbf8000006b037423 */ /* 0x002fc80000000000 */
[----:B------:R-:W-:-:S04]  /*47b0*/  FADD.FTZ R3, -R3, -RZ ;  /* 0x800000ff03037221 */ /* 0x000fc80000010100 */
[----:B------:R-:W-:-:S07]  /*47c0*/  FFMA R0, R0, R3, R0 ;  /* 0x0000000300007223 */ /* 0x000fce0000000000 */
.L_x_102:
[----:B------:R-:W-:Y:S05]  /*47d0*/  BSYNC B1 ;  /* 0x0000000000017941 */ /* 0x000fea0003800000 */
.L_x_100:
[C---:B------:R-:W-:Y:S01]  /*47e0*/  SHF.L.U32 R3, R18.reuse, 0x4, RZ ;  /* 0x0000000412037819 */ /* 0x040fe200000006ff */
[C---:B------:R-:W-:Y:S01]  /*47f0*/  IMAD.SHL.U32 R70, R18.reuse, 0x4, RZ ;  /* 0x0000000412467824 */ /* 0x040fe200078e00ff */
[----:B------:R-:W-:Y:S01]  /*4800*/  SHF.L.U32 R56, R18, 0x5, RZ ;  /* 0x0000000512387819 */ /* 0x000fe200000006ff */
[----:B------:R-:W-:Y:S05]  /*4810*/  WARPSYNC.ALL ;  /* 0x0000000000007948 */ /* 0x000fea0003800000 */
[----:B------:R-:W-:Y:S01]  /*4820*/  SHF.R.U32.HI R68, RZ, 0x1, R18 ;  /* 0x00000001ff447819 */ /* 0x000fe20000011612 */
[----:B------:R-:W-:Y:S01]  /*4830*/  BSSY B0, `(.L_x_103) ;  /* 0x0000026000007945 */ /* 0x000fe20003800000 */
[----:B------:R-:W-:-:S02]  /*4840*/  LOP3.LUT R3, R3, 0xe00, RZ, 0xc0, !PT ;  /* 0x00000e0003037812 */ /* 0x000fc400078ec0ff */
[----:B------:R-:W-:Y:S02]  /*4850*/  LOP3.LUT R57, R56, 0xc0, RZ, 0xc0, !PT ;  /* 0x000000c038397812 */ /* 0x000fe400078ec0ff */
[----:B------:R-:W-:Y:S02]  /*4860*/  LOP3.LUT R3, R3, 0x20, R56, 0xf8, !PT ;  /* 0x0000002003037812 */ /* 0x000fe400078ef838 */
[----:B------:R-:W-:Y:S02]  /*4870*/  LOP3.LUT R57, R57, 0x8, R68, 0xf8, !PT ;  /* 0x0000000839397812 */ /* 0x000fe400078ef844 */
[----:B------:R-:W-:Y:S02]  /*4880*/  LOP3.LUT R3, R3, 0x100, R56, 0xf8, !PT ;  /* 0x0000010003037812 */ /* 0x000fe400078ef838 */
[----:B------:R-:W-:Y:S02]  /*4890*/  LOP3.LUT R70, R57, 0x18, R70, 0x78, !PT ;  /* 0x0000001839467812 */ /* 0x000fe400078e7846 */
[----:B------:R-:W-:-:S02]  /*48a0*/  F2FP.F16.F32.PACK_AB R68, R14, R13 ;  /* 0x0000000d0e44723e */ /* 0x000fc400000000ff */
[----:B------:R-:W-:Y:S02]  /*48b0*/  LOP3.LUT R3, R3, R70, RZ, 0xfc, !PT ;  /* 0x0000004603037212 */ /* 0x000fe400078efcff */
[----:B------:R-:W-:Y:S02]  /*48c0*/  LOP3.LUT P6, RZ, R18, 0x4, RZ, 0xc0, !PT ;  /* 0x0000000412ff7812 */ /* 0x000fe400078cc0ff */
[----:B------:R-:W-:Y:S02]  /*48d0*/  MOV R14, 0x20 ;  /* 0x00000020000e7802 */ /* 0x000fe40000000f00 */
[----:B------:R-:W-:Y:S02]  /*48e0*/  LEA R13, R3, UR52, 0x1 ;  /* 0x00000034030d7c11 */ /* 0x000fe4000f8e08ff */
[----:B------:R-:W-:Y:S02]  /*48f0*/  F2FP.F16.F32.PACK_AB R69, R20, R15 ;  /* 0x0000000f1445723e */ /* 0x000fe400000000ff */
[----:B------:R-:W-:-:S02]  /*4900*/  SEL R14, R14, 0xffffffe0, !P6 ;  /* 0xffffffe00e0e7807 */ /* 0x000fc40007000000 */
[----:B------:R-:W-:Y:S02]  /*4910*/  IADD3 R15, R13, 0x200, RZ ;  /* 0x000002000d0f7810 */ /* 0x000fe40007ffe0ff */
[----:B------:R-:W-:Y:S02]  /*4920*/  F2FP.F16.F32.PACK_AB R71, R60, R23 ;  /* 0x000000173c47723e */ /* 0x000fe400000000ff */
[----:B------:R-:W-:Y:S02]  /*4930*/  F2FP.F16.F32.PACK_AB R60, R62, R59 ;  /* 0x0000003b3e3c723e */ /* 0x000fe400000000ff */
[----:B------:R-:W-:Y:S02]  /*4940*/  F2FP.F16.F32.PACK_AB R62, R66, R63 ;  /* 0x0000003f423e723e */ /* 0x000fe400000000ff */
[----:B------:R-:W-:Y:S02]  /*4950*/  F2FP.F16.F32.PACK_AB R70, R58, R21 ;  /* 0x000000153a46723e */ /* 0x000fe400000000ff */
[----:B------:R-:W-:Y:S01]  /*4960*/  F2FP.F16.F32.PACK_AB R63, R0, R65 ;  /* 0x00000041003f723e */ /* 0x000fe200000000ff */
[----:B------:R-:W-:Y:S01]  /*4970*/  IMAD.IADD R0, R15, 0x1, R14 ;  /* 0x000000010f007824 */ /* 0x000fe200078e020e */
[----:B------:R-:W-:Y:S01]  /*4980*/  F2FP.F16.F32.PACK_AB R61, R64, R61 ;  /* 0x0000003d403d723e */ /* 0x000fe200000000ff */
[----:B------:R1:W-:Y:S04]  /*4990*/  STSM.16.M88.4 [R13+0x200], R68 ;  /* 0x000200440d007844 */ /* 0x0003e80000000200 */
[----:B------:R1:W-:Y:S01]  /*49a0*/  STSM.16.M88.4 [R0], R60 ;  /* 0x0000003c00007844 */ /* 0x0003e20000000200 */
[----:B------:R-:W-:Y:S01]  /*49b0*/  @!PT LDS RZ, [RZ] ;  /* 0x00000000fffff984 */ /* 0x000fe20000000800 */
[----:B------:R-:W-:Y:S01]  /*49c0*/  @!PT LDS RZ, [RZ] ;  /* 0x00000000fffff984 */ /* 0x000fe20000000800 */
[----:B------:R-:W-:Y:S01]  /*49d0*/  @!PT LDS RZ, [RZ] ;  /* 0x00000000fffff984 */ /* 0x000fe20000000800 */
[----:B------:R-:W-:Y:S01]  /*49e0*/  @!PT LDS RZ, [RZ] ;  /* 0x00000000fffff984 */ /* 0x000fe20000000800 */
[----:B------:R2:W-:Y:S06]  /*49f0*/  MEMBAR.ALL.CTA ;  /* 0x0000000000007992 */ /* 0x0005ec0000008000 */
[----:B--2---:R-:W2:Y:S02]  /*4a00*/  FENCE.VIEW.ASYNC.S ;  /* 0x00000000000073c6 */ /* 0x004ea40000000000 */
[----:B--2---:R-:W-:Y:S06]  /*4a10*/  BAR.SYNC.DEFER_BLOCKING 0x1, 0x100 ;  /* 0x0044000000007b1d */ /* 0x004fec0000010000 */
[----:B------:R-:W-:Y:S05]  /*4a20*/  @P5 BRA `(.L_x_104) ;  /* 0x0000000000185947 */ /* 0x000fea0003800000 */
[----:B------:R-:W-:Y:S02]  /*4a30*/  UIADD3 UR4, UP0, UR54, 0x4f0, URZ ;  /* 0x000004f036047890 */ /* 0x000fe4000ff1e03f */
[----:B------:R-:W-:Y:S02]  /*4a40*/  UIADD3 UR44, UR52, 0x200, URZ ;  /* 0x00000200342c7890 */ /* 0x000fe4000fffe03f */
[----:B------:R-:W-:-:S09]  /*4a50*/  UIADD3.X UR5, URZ, UR55, URZ, UP0, !UPT ;  /* 0x000000373f057290 */ /* 0x000fd200087fe43f */
[----:B------:R2:W-:Y:S01]  /*4a60*/  UTMASTG.3D [UR44], [UR4] ;  /* 0x0000002c040073b5 */ /* 0x0005e20008010000 */
[----:B------:R0:W-:Y:S01]  /*4a70*/  UTMACMDFLUSH ;  /* 0x00000000000079b7 */ /* 0x0001e20000000000 */
[----:B--2---:R-:W-:-:S04]  /*4a80*/  DEPBAR.LE SB0, 0x1 ;  /* 0x000080400000791a */ /* 0x004fc80000000000 */
.L_x_104:
[----:B------:R-:W-:Y:S05]  /*4a90*/  BSYNC B0 ;  /* 0x0000000000007941 */ /* 0x000fea0003800000 */
.L_x_103:
[----:B------:R-:W-:Y:S01]  /*4aa0*/  BAR.SYNC.DEFER_BLOCKING 0x1, 0x100 ;  /* 0x0044000000007b1d */ /* 0x000fe20000010000 */
[----:B------:R-:W-:-:S13]  /*4ab0*/  ISETP.NE.AND P2, PT, RZ, UR43, PT ;  /* 0x0000002bff007c0c */ /* 0x000fda000bf45270 */
[----:B------:R-:W-:Y:S05]  /*4ac0*/  @!P2 BRA `(.L_x_105) ;  /* 0x000000000034a947 */ /* 0x000fea0003800000 */
[----:B------:R-:W-:Y:S04]  /*4ad0*/  BSSY B0, `(.L_x_106) ;  /* 0x0000009000007945 */ /* 0x000fe80003800000 */
[----:B------:R-:W-:Y:S05]  /*4ae0*/  @P0 BRA `(.L_x_107) ;  /* 0x00000000001c0947 */ /* 0x000fea0003800000 */
[----:B------:R-:W-:-:S13]  /*4af0*/  ISETP.NE.AND P2, PT, R95, 0x3, PT ;  /* 0x000000035f00780c */ /* 0x000fda0003f45270 */
[----:B------:R-:W-:Y:S05]  /*4b00*/  @!P2 BRA `(.L_x_108) ;  /* 0x000000000004a947 */ /* 0x000fea0003800000 */
[----:B------:R-:W-:Y:S01]  /*4b10*/  BPT.TRAP 0x1 ;  /* 0x000000040000795c */ /* 0x000fe20000300000 */
.L_x_108:
[----:B------:R-:W-:-:S04]  /*4b20*/  ULEA UR4, UR42, UR52, 0x3 ;  /* 0x000000342a047291 */ /* 0x000fc8000f8e183f */
[----:B------:R-:W-:-:S04]  /*4b30*/  UIADD3 UR4, UR4, 0x60, URZ ;  /* 0x0000006004047890 */ /* 0x000fc8000fffe03f */
[----:B------:R-:W-:-:S09]  /*4b40*/  UPRMT UR4, UR51, 0x654, UR4 ;  /* 0x0000065433047896 */ /* 0x000fd20008000004 */
[----:B------:R-:W-:Y:S03]  /*4b50*/  SYNCS.ARRIVE.TRANS64.RED.A1T0 RZ, [UR4], RZ ;  /* 0x000000ffffff79a7 */ /* 0x000fe60008100404 */
.L_x_107:
[----:B------:R-:W-:Y:S05]  /*4b60*/  BSYNC B0 ;  /* 0x0000000000007941 */ /* 0x000fea0003800000 */
.L_x_106:
[----:B------:R-:W-:-:S04]  /*4b70*/  UIADD3 UR42, UR42, 0x1, URZ ;  /* 0x000000012a2a7890 */ /* 0x000fc8000fffe03f */
[----:B------:R-:W-:-:S04]  /*4b80*/  UISETP.NE.AND UP0, UPT, UR42, 0x4, UPT ;  /* 0x000000042a00788c */ /* 0x000fc8000bf05270 */
[----:B------:R-:W-:-:S12]  /*4b90*/  USEL UR42, UR42, URZ, UP0 ;  /* 0x0000003f2a2a7287 */ /* 0x000fd80008000000 */
.L_x_105:
[----:B------:R-:W-:Y:S04]  /*4ba0*/  BSSY B0, `(.L_x_109) ;  /* 0x0000014000007945 */ /* 0x000fe80003800000 */
[----:B------:R-:W-:Y:S05]  /*4bb0*/  @P0 BRA `(.L_x_110) ;  /* 0x0000000000480947 */ /* 0x000fea0003800000 */
[----:B------:R-:W-:-:S13]  /*4bc0*/  ISETP.NE.AND P2, PT, R95, 0x3, PT ;  /* 0x000000035f00780c */ /* 0x000fda0003f45270 */
[----:B------:R-:W-:Y:S05]  /*4bd0*/  @!P2 BRA `(.L_x_111) ;  /* 0x000000000004a947 */ /* 0x000fea0003800000 */
[----:B------:R-:W-:Y:S01]  /*4be0*/  BPT.TRAP 0x1 ;  /* 0x000000040000795c */ /* 0x000fe20000300000 */
.L_x_111:
[C---:B------:R-:W-:Y:S01]  /*4bf0*/  LEA R20, R12.reuse, UR52, 0x3 ;  /* 0x000000340c147c11 */ /* 0x040fe2000f8e18ff */
[----:B------:R-:W-:Y:S01]  /*4c00*/  BSSY B1, `(.L_x_112) ;  /* 0x0000009000017945 */ /* 0x000fe20003800000 */
[----:B------:R-:W-:Y:S02]  /*4c10*/  SHF.L.U32 R21, R91, 0x1f, RZ ;  /* 0x0000001f5b157819 */ /* 0x000fe400000006ff */
[----:B------:R-:W-:Y:S02]  /*4c20*/  PLOP3.LUT P3, PT, PT, PT, PT, 0x8, 0x0 ;  /* 0x000000000000781c */ /* 0x000fe40003f6e170 */
[----:B------:R-:W2:Y:S01]  /*4c30*/  SYNCS.PHASECHK.TRANS64.TRYWAIT P2, [R20+URZ+0x40], R21 ;  /* 0x00004015140075a7 */ /* 0x000ea2000804017f */
[----:B------:R-:W-:Y:S02]  /*4c40*/  @!P1 PLOP3.LUT P3, PT, P6, PT, PT, 0x80, 0x0 ;  /* 0x000000000000981c */ /* 0x000fe4000376f070 */
[----:B-1----:R-:W-:-:S04]  /*4c50*/  @!P1 LEA R0, R12, R15, 0xd ;  /* 0x0000000f0c009211 */ /* 0x002fc800078e68ff */
[----:B------:R-:W-:-:S07]  /*4c60*/  @!P1 IADD3 R3, R0, 0x20, RZ ;  /* 0x0000002000039810 */ /* 0x000fce0007ffe0ff */
[----:B------:R-:W-:Y:S01]  /*4c70*/  @P3 VIADD R3, R0, 0xffffffe0 ;  /* 0xffffffe000033836 */ /* 0x000fe20000000000 */
[----:B--2---:R-:W-:Y:S06]  /*4c80*/  @!P2 BRA `(.L_x_113) ;  /* 0x0000008c0004a947 */ /* 0x004fec0003800000 */
.L_x_357:
[----:B------:R-:W-:Y:S05]  /*4c90*/  BSYNC B1 ;  /* 0x0000000000017941 */ /* 0x000fea0003800000 */
.L_x_112:
[----:B------:R-:W-:Y:S05]  /*4ca0*/  @!P1 WARPSYNC.ALL ;  /* 0x0000000000009948 */ /* 0x000fea0003800000 */
[----:B------:R2:W3:Y:S01]  /*4cb0*/  @!P1 LDSM.16.M88.4 R4, [R0] ;  /* 0x000000000004983b */ /* 0x0004e20000000200 */
[----:B------:R-:W-:-:S03]  /*4cc0*/  IADD3 R12, R12, 0x1, RZ ;  /* 0x000000010c0c7810 */ /* 0x000fc60007ffe0ff */
[----:B------:R2:W4:Y:S04]  /*4cd0*/  @!P1 LDSM.16.M88.4 R8, [R3] ;  /* 0x000000000308983b */ /* 0x0005280000000200 */
.L_x_110:
[----:B------:R-:W-:Y:S05]  /*4ce0*/  BSYNC B0 ;  /* 0x0000000000007941 */ /* 0x000fea0003800000 */
.L_x_109:
[--C-:B-123--:R-:W-:Y:S02]  /*4cf0*/  HADD2.F32 R0, -RZ, R4.reuse.H0_H0 ;  /* 0x20000004ff007230 */ /* 0x10efe40000004100 */
[C---:B------:R-:W-:Y:S01]  /*4d00*/  FMUL R3, R93.reuse, R24 ;  /* 0x000000185d037220 */ /* 0x040fe20000400000 */
[----:B------:R-:W-:Y:S02]  /*4d10*/  HADD2.F32 R20, -RZ, R4.H1_H1 ;  /* 0x30000004ff147230 */ /* 0x000fe40000004100 */
[C---:B------:R-:W-:Y:S01]  /*4d20*/  FMUL R25, R93.reuse, R25 ;  /* 0x000000195d197220 */ /* 0x040fe20000400000 */
[----:B------:R-:W-:Y:S02]  /*4d30*/  HADD2.F32 R24, -RZ, R5.H0_H0 ;  /* 0x20000005ff187230 */ /* 0x000fe40000004100 */
[----:B------:R-:W-:Y:S01]  /*4d40*/  FFMA R3, R92, R0, R3 ;  /* 0x000000005c037223 */ /* 0x000fe20000000003 */
[----:B------:R-:W-:Y:S01]  /*4d50*/  FMUL R21, R93, R26 ;  /* 0x0000001a5d157220 */ /* 0x000fe20000400000 */
[----:B------:R-:W-:-:S02]  /*4d60*/  HADD2.F32 R0, -RZ, R6.H0_H0 ;  /* 0x20000006ff007230 */ /* 0x000fc40000004100 */
[C---:B------:R-:W-:Y:S01]  /*4d70*/  FFMA R25, R92.reuse, R20, R25 ;  /* 0x000000145c197223 */ /* 0x040fe20000000019 */
[C---:B------:R-:W-:Y:S01]  /*4d80*/  FMUL R23, R93.reuse, R28 ;  /* 0x0000001c5d177220 */ /* 0x040fe20000400000 */
[----:B------:R-:W-:Y:S01]  /*4d90*/  MOV R70, 0x3bbb989d ;  /* 0x3bbb989d00467802 */ /* 0x000fe20000000f00 */
[----:B------:R-:W-:Y:S02]  /*4da0*/  HADD2.F32 R20, -RZ, R6.H1_H1 ;  /* 0x30000006ff147230 */ /* 0x000fe40000004100 */
[C---:B------:R-:W-:Y:S01]  /*4db0*/  FMUL R29, R93.reuse, R29 ;  /* 0x0000001d5d1d7220 */ /* 0x040fe20000400000 */
[C---:B------:R-:W-:Y:S01]  /*4dc0*/  FFMA R21, R92.reuse, R24, R21 ;  /* 0x000000185c157223 */ /* 0x040fe20000000015 */
[----:B------:R-:W-:Y:S02]  /*4dd0*/  HADD2.F32 R24, -RZ, R7.H0_H0 ;  /* 0x20000007ff187230 */ /* 0x000fe40000004100 */
[----:B------:R-:W-:Y:S01]  /*4de0*/  FFMA R23, R92, R0, R23 ;  /* 0x000000005c177223 */ /* 0x000fe20000000017 */
[----:B------:R-:W-:Y:S01]  /*4df0*/  FMUL R57, R93, R30 ;  /* 0x0000001e5d397220 */ /* 0x000fe20000400000 */
[----:B------:R-:W-:-:S02]  /*4e00*/  IMAD.MOV.U32 R71, RZ, RZ, 0x437c0000 ;  /* 0x437c0000ff477424 */ /* 0x000fc400078e00ff */
[----:B------:R-:W-:Y:S01]  /*4e10*/  FFMA.SAT R0, -R3, R70, 0.5 ;  /* 0x3f00000003007423 */ /* 0x000fe20000002146 */
[----:B------:R-:W-:Y:S02]  /*4e20*/  HADD2.F32 R26, -RZ, R5.H1_H1 ;  /* 0x30000005ff1a7230 */ /* 0x000fe40000004100 */
[C---:B------:R-:W-:Y:S01]  /*4e30*/  FFMA R29, R92.reuse, R20, R29 ;  /* 0x000000145c1d7223 */ /* 0x040fe2000000001d */
[C---:B------:R-:W-:Y:S01]  /*4e40*/  FMUL R27, R93.reuse, R27 ;  /* 0x0000001b5d1b7220 */ /* 0x040fe20000400000 */
[----:B------:R-:W-:Y:S02]  /*4e50*/  HADD2.F32 R20, -RZ, R7.H1_H1 ;  /* 0x30000007ff147230 */ /* 0x000fe40000004100 */
[----:B------:R-:W-:Y:S01]  /*4e60*/  FMUL R31, R93, R31 ;  /* 0x0000001f5d1f7220 */ /* 0x000fe20000400000 */
[----:B------:R-:W-:Y:S01]  /*4e70*/  FFMA R57, R92, R24, R57 ;  /* 0x000000185c397223 */ /* 0x000fe20000000039 */
[----:B------:R-:W-:Y:S01]  /*4e80*/  FFMA.RM R0, R0, R71, 12582913 ;  /* 0x4b40000100007423 */ /* 0x000fe20000004047 */
[----:B------:R-:W-:Y:S01]  /*4e90*/  FFMA.SAT R24, -R25, R70, 0.5 ;  /* 0x3f00000019187423 */ /* 0x000fe20000002146 */
[----:B------:R-:W-:Y:S01]  /*4ea0*/  FFMA R27, R92, R26, R27 ;  /* 0x0000001a5c1b7223 */ /* 0x000fe2000000001b */
[----:B----4-:R-:W-:-:S02]  /*4eb0*/  HADD2.F32 R26, -RZ, R8.H0_H0 ;  /* 0x20000008ff1a7230 */ /* 0x010fc40000004100 */
[----:B------:R-:W-:Y:S01]  /*4ec0*/  FFMA R31, R92, R20, R31 ;  /* 0x000000145c1f7223 */ /* 0x000fe2000000001f */
[----:B------:R-:W-:Y:S01]  /*4ed0*/  FMUL R59, R93, R32 ;  /* 0x000000205d3b7220 */ /* 0x000fe20000400000 */
[----:B------:R-:W-:Y:S01]  /*4ee0*/  FADD R20, R0, -12583039 ;  /* 0xcb40007f00147421 */ /* 0x000fe20000000000 */
[----:B------:R-:W-:Y:S01]  /*4ef0*/  FFMA.RM R24, R24, R71, 12582913 ;  /* 0x4b40000118187423 */ /* 0x000fe20000004047 */
[----:B------:R-:W-:Y:S01]  /*4f00*/  FFMA.SAT R28, -R21, R70, 0.5 ;  /* 0x3f000000151c7423 */ /* 0x000fe20000002146 */
[----:B------:R-:W-:Y:S01]  /*4f10*/  FFMA R59, R92, R26, R59 ;  /* 0x0000001a5c3b7223 */ /* 0x000fe2000000003b */
[----:B------:R-:W-:Y:S01]  /*4f20*/  FFMA R20, -R3, 1.4426950216293334961, -R20 ;  /* 0x3fb8aa3b03147823 */ /* 0x000fe20000000914 */
[----:B------:R-:W-:Y:S01]  /*4f30*/  FADD R26, R24, -12583039 ;  /* 0xcb40007f181a7421 */ /* 0x000fe20000000000 */
[----:B------:R-:W-:Y:S02]  /*4f40*/  HADD2.F32 R30, -RZ, R8.H1_H1 ;  /* 0x30000008ff1e7230 */ /* 0x000fe40000004100 */
[----:B------:R-:W-:Y:S01]  /*4f50*/  FMUL R33, R93, R33 ;  /* 0x000000215d217220 */ /* 0x000fe20000400000 */
[----:B------:R-:W-:Y:S01]  /*4f60*/  FFMA R20, -R3, 1.925963033500011079e-08, R20 ;  /* 0x32a5706003147823 */ /* 0x000fe20000000114 */
[----:B------:R-:W-:Y:S01]  /*4f70*/  FFMA R26, -R25, 1.4426950216293334961, -R26 ;  /* 0x3fb8aa3b191a7823 */ /* 0x000fe2000000091a */
[----:B------:R-:W-:Y:S01]  /*4f80*/  FMUL R3, R93, R34 ;  /* 0x000000225d037220 */ /* 0x000fe20000400000 */
[----:B------:R-:W-:Y:S01]  /*4f90*/  FFMA.SAT R34, -R23, R70, 0.5 ;  /* 0x3f00000017227423 */ /* 0x000fe20000002146 */
[----:B------:R-:W-:Y:S01]  /*4fa0*/  FFMA.RM R28, R28, R71, 12582913 ;  /* 0x4b4000011c1c7423 */ /* 0x000fe20000004047 */
[----:B------:R-:W-:-:S02]  /*4fb0*/  HADD2.F32 R56, -RZ, R9.H0_H0 ;  /* 0x20000009ff387230 */ /* 0x000fc40000004100 */
[----:B------:R-:W-:Y:S01]  /*4fc0*/  FFMA R26, -R25, 1.925963033500011079e-08, R26 ;  /* 0x32a57060191a7823 */ /* 0x000fe2000000011a */
[----:B------:R-:W-:Y:S01]  /*4fd0*/  FFMA.SAT R25, -R27, R70, 0.5 ;  /* 0x3f0000001b197423 */ /* 0x000fe20000002146 */
[-C--:B------:R-:W-:Y:S01]  /*4fe0*/  FFMA.RM R34, R34, R71.reuse, 12582913 ;  /* 0x4b40000122227423 */ /* 0x080fe20000004047 */
[----:B------:R-:W-:Y:S01]  /*4ff0*/  FFMA R33, R92, R30, R33 ;  /* 0x0000001e5c217223 */ /* 0x000fe20000000021 */
[----:B------:R-:W-:Y:S01]  /*5000*/  FADD R30, R28, -12583039 ;  /* 0xcb40007f1c1e7421 */ /* 0x000fe20000000000 */
[----:B------:R-:W-:Y:S01]  /*5010*/  FFMA R3, R92, R56, R3 ;  /* 0x000000385c037223 */ /* 0x000fe20000000003 */
[----:B------:R-:W-:Y:S01]  /*5020*/  FFMA.RM R32, R25, R71, 12582913 ;  /* 0x4b40000119207423 */ /* 0x000fe20000004047 */
[----:B------:R-:W-:Y:S01]  /*5030*/  FADD R56, R34, -12583039 ;  /* 0xcb40007f22387421 */ /* 0x000fe20000000000 */
[----:B------:R-:W-:Y:S01]  /*5040*/  FFMA R30, -R21, 1.4426950216293334961, -R30 ;  /* 0x3fb8aa3b151e7823 */ /* 0x000fe2000000091e */
[----:B------:R1:W2:Y:S01]  /*5050*/  MUFU.EX2 R61, R20 ;  /* 0x00000014003d7308 */ /* 0x0002a20000000800 */
[----:B------:R-:W-:-:S02]  /*5060*/  HADD2.F32 R58, -RZ, R9.H1_H1 ;  /* 0x30000009ff3a7230 */ /* 0x000fc40000004100 */
[----:B------:R-:W-:Y:S01]  /*5070*/  FFMA R56, -R23, 1.4426950216293334961, -R56 ;  /* 0x3fb8aa3b17387823 */ /* 0x000fe20000000938 */
[----:B------:R-:W-:Y:S01]  /*5080*/  FFMA R30, -R21, 1.925963033500011079e-08, R30 ;  /* 0x32a57060151e7823 */ /* 0x000fe2000000011e */
[----:B------:R-:W-:Y:S01]  /*5090*/  FMUL R35, R93, R35 ;  /* 0x000000235d237220 */ /* 0x000fe20000400000 */
[-C--:B------:R-:W-:Y:S01]  /*50a0*/  FFMA.SAT R21, -R29, R70.reuse, 0.5 ;  /* 0x3f0000001d157423 */ /* 0x080fe20000002146 */
[----:B------:R-:W-:Y:S01]  /*50b0*/  FFMA R56, -R23, 1.925963033500011079e-08, R56 ;  /* 0x32a5706017387823 */ /* 0x000fe20000000138 */
[----:B------:R-:W-:Y:S01]  /*50c0*/  FFMA.SAT R23, -R57, R70, 0.5 ;  /* 0x3f00000039177423 */ /* 0x000fe20000002146 */
[----:B------:R3:W-:Y:S01]  /*50d0*/  MUFU.EX2 R25, R26 ;  /* 0x0000001a00197308 */ /* 0x0007e20000000800 */
[----:B-1----:R-:W-:Y:S01]  /*50e0*/  FADD R20, R32, -12583039 ;  /* 0xcb40007f20147421 */ /* 0x002fe20000000000 */
[----:B------:R-:W-:Y:S01]  /*50f0*/  FFMA R35, R92, R58, R35 ;  /* 0x0000003a5c237223 */ /* 0x000fe20000000023 */
[--C-:B------:R-:W-:Y:S02]  /*5100*/  HADD2.F32 R58, -RZ, R10.reuse.H0_H0 ;  /* 0x2000000aff3a7230 */ /* 0x100fe40000004100 */
[----:B------:R-:W-:Y:S01]  /*5110*/  FMUL R37, R93, R37 ;  /* 0x000000255d257220 */ /* 0x000fe20000400000 */
[----:B------:R-:W-:Y:S01]  /*5120*/  FFMA R20, -R27, 1.4426950216293334961, -R20 ;  /* 0x3fb8aa3b1b147823 */ /* 0x000fe20000000914 */
[----:B------:R-:W-:Y:S01]  /*5130*/  FFMA.SAT R64, -R35, R70, 0.5 ;  /* 0x3f00000023407423 */ /* 0x000fe20000002146 */
[----:B------:R-:W-:Y:S01]  /*5140*/  HADD2.F32 R62, -RZ, R10.H1_H1 ;  /* 0x3000000aff3e7230 */ /* 0x000fe20000004100 */
[----:B------:R1:W-:Y:S01]  /*5150*/  MUFU.EX2 R63, R30 ;  /* 0x0000001e003f7308 */ /* 0x0003e20000000800 */
[-C--:B---3--:R-:W-:Y:S01]  /*5160*/  FFMA.RM R26, R21, R71.reuse, 12582913 ;  /* 0x4b400001151a7423 */ /* 0x088fe20000004047 */
[----:B------:R-:W-:Y:S01]  /*5170*/  FFMA R20, -R27, 1.925963033500011079e-08, R20 ;  /* 0x32a570601b147823 */ /* 0x000fe20000000114 */
[----:B------:R-:W-:Y:S01]  /*5180*/  FMUL R21, R93, R36 ;  /* 0x000000245d157220 */ /* 0x000fe20000400000 */
[-C--:B------:R-:W-:Y:S01]  /*5190*/  FFMA.RM R36, R23, R71.reuse, 12582913 ;  /* 0x4b40000117247423 */ /* 0x080fe20000004047 */
[----:B------:R-:W-:Y:S01]  /*51a0*/  FFMA.SAT R23, -R31, R70, 0.5 ;  /* 0x3f0000001f177423 */ /* 0x000fe20000002146 */
[-C--:B------:R-:W-:Y:S01]  /*51b0*/  FFMA.RM R64, R64, R71.reuse, 12582913 ;  /* 0x4b40000140407423 */ /* 0x080fe20000004047 */
[----:B------:R-:W-:Y:S01]  /*51c0*/  FFMA R21, R92, R58, R21 ;  /* 0x0000003a5c157223 */ /* 0x000fe20000000015 */
[----:B------:R3:W4:Y:S01]  /*51d0*/  MUFU.EX2 R27, R20 ;  /* 0x00000014001b7308 */ /* 0x0007220000000800 */
[----:B-1----:R-:W-:Y:S01]  /*51e0*/  FADD R30, R26, -12583039 ;  /* 0xcb40007f1a1e7421 */ /* 0x002fe20000000000 */
[----:B------:R-:W-:Y:S01]  /*51f0*/  FFMA.RM R58, R23, R71, 12582913 ;  /* 0x4b400001173a7423 */ /* 0x000fe20000004047 */
[----:B------:R-:W-:Y:S01]  /*5200*/  FFMA.SAT R23, -R59, R70, 0.5 ;  /* 0x3f0000003b177423 */ /* 0x000fe20000002146 */
[----:B------:R-:W-:Y:S01]  /*5210*/  FFMA R37, R92, R62, R37 ;  /* 0x0000003e5c257223 */ /* 0x000fe20000000025 */
[C---:B------:R-:W-:Y:S01]  /*5220*/  FFMA R30, -R29.reuse, 1.4426950216293334961, -R30 ;  /* 0x3fb8aa3b1d1e7823 */ /* 0x040fe2000000091e */
[----:B------:R-:W-:Y:S01]  /*5230*/  FADD R60, R58, -12583039 ;  /* 0xcb40007f3a3c7421 */ /* 0x000fe20000000000 */
[--C-:B------:R-:W-:Y:S01]  /*5240*/  HADD2.F32 R62, -RZ, R11.reuse.H0_H0 ;  /* 0x2000000bff3e7230 */ /* 0x100fe20000004100 */
[----:B------:R1:W-:Y:S01]  /*5250*/  MUFU.EX2 R65, R56 ;  /* 0x0000003800417308 */ /* 0x0003e20000000800 */
[----:B---3--:R-:W-:Y:S01]  /*5260*/  FADD R20, R36, -12583039 ;  /* 0xcb40007f24147421 */ /* 0x008fe20000000000 */
[----:B------:R-:W-:Y:S01]  /*5270*/  FFMA R30, -R29, 1.925963033500011079e-08, R30 ;  /* 0x32a570601d1e7823 */ /* 0x000fe2000000011e */
[----:B------:R-:W-:Y:S01]  /*5280*/  FFMA R60, -R31, 1.4426950216293334961, -R60 ;  /* 0x3fb8aa3b1f3c7823 */ /* 0x000fe2000000093c */
[----:B------:R-:W-:Y:S01]  /*5290*/  FADD R66, R64, -12583039 ;  /* 0xcb40007f40427421 */ /* 0x000fe20000000000 */
[----:B------:R-:W-:Y:S01]  /*52a0*/  FFMA R20, -R57, 1.4426950216293334961, -R20 ;  /* 0x3fb8aa3b39147823 */ /* 0x000fe20000000914 */
[----:B------:R-:W-:-:S02]  /*52b0*/  HADD2.F32 R67, -RZ, R11.H1_H1 ;  /* 0x3000000bff437230 */ /* 0x000fc40000004100 */
[----:B------:R-:W-:Y:S01]  /*52c0*/  FFMA R60, -R31, 1.925963033500011079e-08, R60 ;  /* 0x32a570601f3c7823 */ /* 0x000fe2000000013c */
[----:B------:R3:W-:Y:S01]  /*52d0*/  MUFU.EX2 R29, R30 ;  /* 0x0000001e001d7308 */ /* 0x0007e20000000800 */
[----:B------:R-:W-:Y:S01]  /*52e0*/  FFMA R20, -R57, 1.925963033500011079e-08, R20 ;  /* 0x32a5706039147823 */ /* 0x000fe20000000114 */
[----:B-1----:R-:W-:Y:S01]  /*52f0*/  FFMA.RM R56, R23, R71, 12582913 ;  /* 0x4b40000117387423 */ /* 0x002fe20000004047 */
[----:B------:R-:W-:Y:S01]  /*5300*/  FFMA.SAT R31, -R33, R70, 0.5 ;  /* 0x3f000000211f7423 */ /* 0x000fe20000002146 */
[C---:B------:R-:W-:Y:S01]  /*5310*/  FMUL R23, R93.reuse, R38 ;  /* 0x000000265d177220 */ /* 0x040fe20000400000 */
[----:B------:R-:W-:Y:S01]  /*5320*/  FMUL R39, R93, R39 ;  /* 0x000000275d277220 */ /* 0x000fe20000400000 */
[----:B------:R-:W-:Y:S01]  /*5330*/  FFMA R66, -R35, 1.4426950216293334961, -R66 ;  /* 0x3fb8aa3b23427823 */ /* 0x000fe20000000942 */
[----:B------:R-:W-:Y:S01]  /*5340*/  FFMA.RM R38, R31, R71, 12582913 ;  /* 0x4b4000011f267423 */ /* 0x000fe20000004047 */
[----:B------:R1:W-:Y:S01]  /*5350*/  MUFU.EX2 R57, R20 ;  /* 0x0000001400397308 */ /* 0x0003e20000000800 */
[----:B---3--:R-:W-:Y:S01]  /*5360*/  FADD R30, R56, -12583039 ;  /* 0xcb40007f381e7421 */ /* 0x008fe20000000000 */
[----:B------:R-:W-:Y:S01]  /*5370*/  FFMA R23, R92, R62, R23 ;  /* 0x0000003e5c177223 */ /* 0x000fe20000000017 */
[----:B------:R-:W-:Y:S01]  /*5380*/  FADD R62, R38, -12583039 ;  /* 0xcb40007f263e7421 */ /* 0x000fe20000000000 */
[----:B------:R-:W-:Y:S01]  /*5390*/  FFMA R39, R92, R67, R39 ;  /* 0x000000435c277223 */ /* 0x000fe20000000027 */
[----:B------:R-:W-:Y:S01]  /*53a0*/  FFMA R30, -R59, 1.4426950216293334961, -R30 ;  /* 0x3fb8aa3b3b1e7823 */ /* 0x000fe2000000091e */
[----:B------:R-:W-:Y:S01]  /*53b0*/  FFMA R66, -R35, 1.925963033500011079e-08, R66 ;  /* 0x32a5706023427823 */ /* 0x000fe20000000142 */
[-C--:B------:R-:W-:Y:S01]  /*53c0*/  FFMA.SAT R35, -R37, R70.reuse, 0.5 ;  /* 0x3f00000025237423 */ /* 0x080fe20000002146 */
[----:B------:R3:W5:Y:S01]  /*53d0*/  MUFU.EX2 R31, R60 ;  /* 0x0000003c001f7308 */ /* 0x0007620000000800 */
[-C--:B-1----:R-:W-:Y:S01]  /*53e0*/  FFMA.SAT R20, -R3, R70.reuse, 0.5 ;  /* 0x3f00000003147423 */ /* 0x082fe20000002146 */
[----:B------:R-:W-:Y:S01]  /*53f0*/  FFMA R30, -R59, 1.925963033500011079e-08, R30 ;  /* 0x32a570603b1e7823 */ /* 0x000fe2000000011e */
[-C--:B------:R-:W-:Y:S01]  /*5400*/  FFMA.SAT R68, -R23, R70.reuse, 0.5 ;  /* 0x3f00000017447423 */ /* 0x080fe20000002146 */
[----:B------:R-:W-:Y:S01]  /*5410*/  FFMA R62, -R33, 1.4426950216293334961, -R62 ;  /* 0x3fb8aa3b213e7823 */ /* 0x000fe2000000093e */
[-C--:B------:R-:W-:Y:S01]  /*5420*/  FFMA.RM R20, R20, R71.reuse, 12582913 ;  /* 0x4b40000114147423 */ /* 0x080fe20000004047 */
[-C--:B------:R-:W-:Y:S01]  /*5430*/  FFMA.RM R67, R35, R71.reuse, 12582913 ;  /* 0x4b40000123437423 */ /* 0x080fe20000004047 */
[----:B------:R-:W-:Y:S01]  /*5440*/  FFMA.RM R69, R68, R71, 12582913 ;  /* 0x4b40000144457423 */ /* 0x000fe20000004047 */
[----:B------:R1:W-:Y:S01]  /*5450*/  MUFU.EX2 R59, R30 ;  /* 0x0000001e003b7308 */ /* 0x0003e20000000800 */
[----:B---3--:R-:W-:Y:S01]  /*5460*/  FADD R60, R20, -12583039 ;  /* 0xcb40007f143c7421 */ /* 0x008fe20000000000 */
[----:B------:R-:W-:Y:S01]  /*5470*/  FFMA R62, -R33, 1.925963033500011079e-08, R62 ;  /* 0x32a57060213e7823 */ /* 0x000fe2000000013e */
[----:B------:R-:W-:Y:S01]  /*5480*/  SHF.L.U32 R0, R0, 0x17, RZ ;  /* 0x0000001700007819 */ /* 0x000fe200000006ff */
[----:B------:R-:W-:Y:S01]  /*5490*/  FADD R68, R67, -12583039 ;  /* 0xcb40007f43447421 */ /* 0x000fe20000000000 */
[----:B------:R-:W-:Y:S01]  /*54a0*/  FFMA R60, -R3, 1.4426950216293334961, -R60 ;  /* 0x3fb8aa3b033c7823 */ /* 0x000fe2000000093c */
[----:B------:R-:W-:Y:S01]  /*54b0*/  SHF.L.U32 R32, R32, 0x17, RZ ;  /* 0x0000001720207819 */ /* 0x000fe200000006ff */
[----:B------:R-:W-:Y:S01]  /*54c0*/  IMAD.SHL.U32 R28, R28, 0x800000, RZ ;  /* 0x008000001c1c7824 */ /* 0x000fe200078e00ff */
[----:B------:R3:W5:Y:S01]  /*54d0*/  MUFU.EX2 R33, R62 ;  /* 0x0000003e00217308 */ /* 0x0007620000000800 */
[-C--:B-1----:R-:W-:Y:S01]  /*54e0*/  FFMA.SAT R30, -R21, R70.reuse, 0.5 ;  /* 0x3f000000151e7423 */ /* 0x082fe20000002146 */
[----:B------:R-:W-:Y:S01]  /*54f0*/  FFMA.SAT R70, -R39, R70, 0.5 ;  /* 0x3f00000027467423 */ /* 0x000fe20000002146 */
[----:B------:R-:W-:Y:S01]  /*5500*/  FFMA R60, -R3, 1.925963033500011079e-08, R60 ;  /* 0x32a57060033c7823 */ /* 0x000fe2000000013c */
[----:B--2---:R-:W-:Y:S01]  /*5510*/  FFMA R61, R0, R61, 1 ;  /* 0x3f800000003d7423 */ /* 0x004fe2000000003d */
[-C--:B------:R-:W-:Y:S01]  /*5520*/  FFMA.RM R30, R30, R71.reuse, 12582913 ;  /* 0x4b4000011e1e7423 */ /* 0x080fe20000004047 */
[----:B------:R-:W-:Y:S01]  /*5530*/  FFMA.RM R70, R70, R71, 12582913 ;  /* 0x4b40000146467423 */ /* 0x000fe20000004047 */
[C---:B------:R-:W-:Y:S01]  /*5540*/  FFMA R68, -R37.reuse, 1.4426950216293334961, -R68 ;  /* 0x3fb8aa3b25447823 */ /* 0x040fe20000000944 */
[----:B------:R1:W2:Y:S01]  /*5550*/  MUFU.EX2 R3, R60 ;  /* 0x0000003c00037308 */ /* 0x0002a20000000800 */
[----:B---3--:R-:W-:Y:S01]  /*5560*/  FADD R62, R30, -12583039 ;  /* 0xcb40007f1e3e7421 */ /* 0x008fe20000000000 */
[----:B------:R-:W-:Y:S01]  /*5570*/  FADD R96, R70, -12583039 ;  /* 0xcb40007f46607421 */ /* 0x000fe20000000000 */
[----:B------:R-:W-:Y:S01]  /*5580*/  FFMA R68, -R37, 1.925963033500011079e-08, R68 ;  /* 0x32a5706025447823 */ /* 0x000fe20000000144 */
[----:B------:R-:W-:Y:S01]  /*5590*/  IADD3 R0, R61, 0x1800000, RZ ;  /* 0x018000003d007810 */ /* 0x000fe20007ffe0ff */
[----:B------:R-:W-:Y:S01]  /*55a0*/  FFMA R62, -R21, 1.4426950216293334961, -R62 ;  /* 0x3fb8aa3b153e7823 */ /* 0x000fe2000000093e */
[----:B------:R-:W-:Y:S01]  /*55b0*/  FFMA R96, -R39, 1.4426950216293334961, -R96 ;  /* 0x3fb8aa3b27607823 */ /* 0x000fe20000000960 */
[----:B------:R-:W-:Y:S01]  /*55c0*/  SHF.L.U32 R58, R58, 0x17, RZ ;  /* 0x000000173a3a7819 */ /* 0x000fe200000006ff */
[----:B------:R-:W3:Y:S01]  /*55d0*/  MUFU.EX2 R35, R66 ;  /* 0x0000004200237308 */ /* 0x000ee20000000800 */
[----:B-1----:R-:W-:Y:S01]  /*55e0*/  FADD R60, R69, -12583039 ;  /* 0xcb40007f453c7421 */ /* 0x002fe20000000000 */
[----:B------:R-:W-:Y:S01]  /*55f0*/  FFMA R62, -R21, 1.925963033500011079e-08, R62 ;  /* 0x32a57060153e7823 */ /* 0x000fe2000000013e */
[----:B------:R-:W-:Y:S01]  /*5600*/  FFMA R96, -R39, 1.925963033500011079e-08, R96 ;  /* 0x32a5706027607823 */ /* 0x000fe20000000160 */
[----:B------:R-:W-:Y:S01]  /*5610*/  LOP3.LUT R0, R0, 0x7f800000, RZ, 0xc0, !PT ;  /* 0x7f80000000007812 */ /* 0x000fe200078ec0ff */
[C---:B------:R-:W-:Y:S01]  /*5620*/  FFMA R60, -R23.reuse, 1.4426950216293334961, -R60 ;  /* 0x3fb8aa3b173c7823 */ /* 0x040fe2000000093c */
[----:B------:R-:W-:Y:S01]  /*5630*/  SHF.L.U32 R38, R38, 0x17, RZ ;  /* 0x0000001726267819 */ /* 0x000fe200000006ff */
[----:B------:R-:W-:Y:S01]  /*5640*/  IMAD.SHL.U32 R26, R26, 0x800000, RZ ;  /* 0x008000001a1a7824 */ /* 0x000fe200078e00ff */
[----:B------:R-:W1:Y:S01]  /*5650*/  MUFU.EX2 R21, R62 ;  /* 0x0000003e00157308 */ /* 0x000e620000000800 */
[----:B------:R-:W-:Y:S01]  /*5660*/  FFMA R60, -R23, 1.925963033500011079e-08, R60 ;  /* 0x32a57060173c7823 */ /* 0x000fe2000000013c */
[----:B------:R-:W-:Y:S01]  /*5670*/  ISETP.GT.U32.AND P2, PT, R0, 0x1ffffff, PT ;  /* 0x01ffffff0000780c */ /* 0x000fe20003f44070 */
[----:B------:R-:W-:Y:S01]  /*5680*/  IMAD.SHL.U32 R56, R56, 0x800000, RZ ;  /* 0x0080000038387824 */ /* 0x000fe200078e00ff */
[----:B------:R-:W-:Y:S01]  /*5690*/  SHF.L.U32 R24, R24, 0x17, RZ ;  /* 0x0000001718187819 */ /* 0x000fe200000006ff */
[----:B------:R-:W-:Y:S01]  /*56a0*/  IMAD.SHL.U32 R20, R20, 0x800000, RZ ;  /* 0x0080000014147824 */ /* 0x000fe200078e00ff */
[----:B------:R-:W-:Y:S01]  /*56b0*/  SHF.L.U32 R34, R34, 0x17, RZ ;  /* 0x0000001722227819 */ /* 0x000fe200000006ff */
[----:B------:R-:W-:Y:S01]  /*56c0*/  IMAD.SHL.U32 R67, R67, 0x800000, RZ ;  /* 0x0080000043437824 */ /* 0x000fe200078e00ff */
[----:B------:R-:W1:Y:S01]  /*56d0*/  MUFU.EX2 R68, R68 ;  /* 0x0000004400447308 */ /* 0x000e620000000800 */
[----:B------:R-:W-:Y:S01]  /*56e0*/  SHF.L.U32 R36, R36, 0x17, RZ ;  /* 0x0000001724247819 */ /* 0x000fe200000006ff */
[----:B------:R-:W-:Y:S01]  /*56f0*/  BSSY B1, `(.L_x_114) ;  /* 0x0000020000017945 */ /* 0x000fe20003800000 */
[----:B------:R-:W-:Y:S01]  /*5700*/  SHF.L.U32 R64, R64, 0x17, RZ ;  /* 0x0000001740407819 */ /* 0x000fe200000006ff */
[----:B----4-:R-:W-:Y:S01]  /*5710*/  FFMA R27, R32, R27, 1 ;  /* 0x3f800000201b7423 */ /* 0x010fe2000000001b */
[----:B------:R-:W-:Y:S01]  /*5720*/  SHF.L.U32 R30, R30, 0x17, RZ ;  /* 0x000000171e1e7819 */ /* 0x000fe200000006ff */
[----:B-----5:R-:W-:Y:S01]  /*5730*/  FFMA R31, R58, R31, 1 ;  /* 0x3f8000003a1f7423 */ /* 0x020fe2000000001f */
[----:B------:R-:W-:Y:S01]  /*5740*/  SHF.L.U32 R69, R69, 0x17, RZ ;  /* 0x0000001745457819 */ /* 0x000fe200000006ff */
[----:B------:R-:W4:Y:S01]  /*5750*/  MUFU.EX2 R60, R60 ;  /* 0x0000003c003c7308 */ /* 0x000f220000000800 */
[----:B------:R-:W-:Y:S01]  /*5760*/  SHF.L.U32 R70, R70, 0x17, RZ ;  /* 0x0000001746467819 */ /* 0x000fe200000006ff */
[----:B------:R-:W-:Y:S01]  /*5770*/  FFMA R33, R38, R33, 1 ;  /* 0x3f80000026217423 */ /* 0x000fe20000000021 */
[----:B------:R-:W-:Y:S01]  /*5780*/  FFMA R24, R24, R25, 1 ;  /* 0x3f80000018187423 */ /* 0x000fe20000000019 */
[----:B------:R-:W-:Y:S01]  /*5790*/  FFMA R28, R28, R63, 1 ;  /* 0x3f8000001c1c7423 */ /* 0x000fe2000000003f */
[----:B------:R-:W-:Y:S01]  /*57a0*/  FFMA R34, R34, R65, 1 ;  /* 0x3f80000022227423 */ /* 0x000fe20000000041 */
[----:B------:R-:W-:Y:S01]  /*57b0*/  FFMA R29, R26, R29, 1 ;  /* 0x3f8000001a1d7423 */ /* 0x000fe2000000001d */
[----:B------:R-:W-:Y:S01]  /*57c0*/  FFMA R36, R36, R57, 1 ;  /* 0x3f80000024247423 */ /* 0x000fe20000000039 */
[----:B------:R-:W5:Y:S01]  /*57d0*/  MUFU.EX2 R23, R96 ;  /* 0x0000006000177308 */ /* 0x000f620000000800 */
[----:B------:R-:W-:Y:S01]  /*57e0*/  FFMA R32, R56, R59, 1 ;  /* 0x3f80000038207423 */ /* 0x000fe2000000003b */
[----:B--2---:R-:W-:Y:S01]  /*57f0*/  FFMA R38, R20, R3, 1 ;  /* 0x3f80000014267423 */ /* 0x004fe20000000003 */
[----:B---3--:R-:W-:Y:S01]  /*5800*/  FFMA R35, R64, R35, 1 ;  /* 0x3f80000040237423 */ /* 0x008fe20000000023 */
[----:B-1----:R-:W-:Y:S01]  /*5810*/  FFMA R58, R30, R21, 1 ;  /* 0x3f8000001e3a7423 */ /* 0x002fe20000000015 */
[----:B------:R-:W-:Y:S01]  /*5820*/  FFMA R37, R67, R68, 1 ;  /* 0x3f80000043257423 */ /* 0x000fe20000000044 */
[----:B----4-:R-:W-:Y:S01]  /*5830*/  FFMA R60, R69, R60, 1 ;  /* 0x3f800000453c7423 */ /* 0x010fe2000000003c */
[----:B-----5:R-:W-:Y:S01]  /*5840*/  FFMA R39, R70, R23, 1 ;  /* 0x3f80000046277423 */ /* 0x020fe20000000017 */
[----:B------:R-:W-:Y:S06]  /*5850*/  @P2 BRA `(.L_x_115) ;  /* 0x0000000000142947 */ /* 0x000fec0003800000 */
[----:B------:R-:W-:Y:S01]  /*5860*/  IMAD.MOV.U32 R3, RZ, RZ, R61 ;  /* 0x000000ffff037224 */ /* 0x000fe200078e003d */
[----:B------:R-:W-:-:S07]  /*5870*/  MOV R70, 0x5890 ;  /* 0x0000589000467802 */ /* 0x000fce0000000f00 */
[----:B------:R-:W-:Y:S05]  /*5880*/  CALL.REL.NOINC `($__internal_0_$__cuda_sm20_rcp_rn_f32_slowpath) ;  /* 0x0000008400847944 */ /* 0x000fea0003c00000 */
[----:B------:R-:W-:Y:S01]  /*5890*/  MOV R20, R0 ;  /* 0x0000000000147202 */ /* 0x000fe20000000f00 */
[----:B------:R-:W-:Y:S06]  /*58a0*/  BRA `(.L_x_116) ;  /* 0x0000000000107947 */ /* 0x000fec0003800000 */
.L_x_115:
[----:B------:R-:W1:Y:S02]  /*58b0*/  MUFU.RCP R20, R61 ;  /* 0x0000003d00147308 */ /* 0x000e640000001000 */
[----:B-1----:R-:W-:-:S04]  /*58c0*/  FFMA R0, R61, R20, -1 ;  /* 0xbf8000003d007423 */ /* 0x002fc80000000014 */
[----:B------:R-:W-:-:S04]  /*58d0*/  FADD.FTZ R3, -R0, -RZ ;  /* 0x800000ff00037221 */ /* 0x000fc80000010100 */
[----:B------:R-:W-:-:S07]  /*58e0*/  FFMA R20, R20, R3, R20 ;  /* 0x0000000314147223 */ /* 0x000fce0000000014 */
.L_x_116:
[----:B------:R-:W-:Y:S05]  /*58f0*/  BSYNC B1 ;  /* 0x0000000000017941 */ /* 0x000fea0003800000 */
.L_x_114:
        /* <DEDUP_REMOVED lines=10> */
.L_x_118:
[----:B------:R-:W1:Y:S02]  /*59a0*/  MUFU.RCP R21, R24 ;  /* 0x0000001800157308 */ /* 0x000e640000001000 */
[----:B-1----:R-:W-:-:S04]  /*59b0*/  FFMA R0, R24, R21, -1 ;  /* 0xbf80000018007423 */ /* 0x002fc80000000015 */
[----:B------:R-:W-:-:S04]  /*59c0*/  FADD.FTZ R0, -R0, -RZ ;  /* 0x800000ff00007221 */ /* 0x000fc80000010100 */
[----:B------:R-:W-:-:S07]  /*59d0*/  FFMA R21, R21, R0, R21 ;  /* 0x0000000015157223 */ /* 0x000fce0000000015 */
.L_x_119:
[----:B------:R-:W-:Y:S05]  /*59e0*/  BSYNC B1 ;  /* 0x0000000000017941 */ /* 0x000fea0003800000 */
.L_x_117:
        /* <DEDUP_REMOVED lines=10> */
.L_x_121:
[----:B------:R-:W1:Y:S02]  /*5a90*/  MUFU.RCP R23, R28 ;  /* 0x0000001c00177308 */ /* 0x000e640000001000 */
[----:B-1----:R-:W-:-:S04]  /*5aa0*/  FFMA R0, R28, R23, -1 ;  /* 0xbf8000001c007423 */ /* 0x002fc80000000017 */
[----:B------:R-:W-:-:S04]  /*5ab0*/  FADD.FTZ R0, -R0, -RZ ;  /* 0x800000ff00007221 */ /* 0x000fc80000010100 */
[----:B------:R-:W-:-:S07]  /*5ac0*/  FFMA R23, R23, R0, R23 ;  /* 0x0000000017177223 */ /* 0x000fce0000000017 */
.L_x_122:
[----:B------:R-:W-:Y:S05]  /*5ad0*/  BSYNC B1 ;  /* 0x0000000000017941 */ /* 0x000fea0003800000 */
.L_x_120:
        /* <DEDUP_REMOVED lines=10> */
.L_x_124:
[----:B------:R-:W1:Y:S02]  /*5b80*/  MUFU.RCP R24, R27 ;  /* 0x0000001b00187308 */ /* 0x000e640000001000 */
[----:B-1----:R-:W-:-:S04]  /*5b90*/  FFMA R0, R27, R24, -1 ;  /* 0xbf8000001b007423 */ /* 0x002fc80000000018 */
[----:B------:R-:W-:-:S04]  /*5ba0*/  FADD.FTZ R3, -R0, -RZ ;  /* 0x800000ff00037221 */ /* 0x000fc80000010100 */
[----:B------:R-:W-:-:S07]  /*5bb0*/  FFMA R24, R24, R3, R24 ;  /* 0x0000000318187223 */ /* 0x000fce0000000018 */
.L_x_125:
[----:B------:R-:W-:Y:S05]  /*5bc0*/  BSYNC B1 ;  /* 0x0000000000017941 */ /* 0x000fea0003800000 */
.L_x_123:
        /* <DEDUP_REMOVED lines=10> */
.L_x_127:
[----:B------:R-:W1:Y:S02]  /*5c70*/  MUFU.RCP R25, R34 ;  /* 0x0000002200197308 */ /* 0x000e640000001000 */
[----:B-1----:R-:W-:-:S04]  /*5c80*/  FFMA R0, R34, R25, -1 ;  /* 0xbf80000022007423 */ /* 0x002fc80000000019 */
[----:B------:R-:W-:-:S04]  /*5c90*/  FADD.FTZ R0, -R0, -RZ ;  /* 0x800000ff00007221 */ /* 0x000fc80000010100 */
[----:B------:R-:W-:-:S07]  /*5ca0*/  FFMA R25, R25, R0, R25 ;  /* 0x0000000019197223 */ /* 0x000fce0000000019 */
.L_x_128:
[----:B------:R-:W-:Y:S05]  /*5cb0*/  BSYNC B1 ;  /* 0x0000000000017941 */ /* 0x000fea0003800000 */
.L_x_126:
        /* <DEDUP_REMOVED lines=10> */
.L_x_130:
[----:B------:R-:W1:Y:S02]  /*5d60*/  MUFU.RCP R26, R29 ;  /* 0x0000001d001a7308 */ /* 0x000e640000001000 */
[----:B-1----:R-:W-:-:S04]  /*5d70*/  FFMA R0, R29, R26, -1 ;  /* 0xbf8000001d007423 */ /* 0x002fc8000000001a */
[----:B------:R-:W-:-:S04]  /*5d80*/  FADD.FTZ R3, -R0, -RZ ;  /* 0x800000ff00037221 */ /* 0x000fc80000010100 */
[----:B------:R-:W-:-:S07]  /*5d90*/  FFMA R26, R26, R3, R26 ;  /* 0x000000031a1a7223 */ /* 0x000fce000000001a */
.L_x_131:
[----:B------:R-:W-:Y:S05]  /*5da0*/  BSYNC B1 ;  /* 0x0000000000017941 */ /* 0x000fea0003800000 */
.L_x_129:
        /* <DEDUP_REMOVED lines=10> */
.L_x_133:
[----:B------:R-:W1:Y:S02]  /*5e50*/  MUFU.RCP R27, R36 ;  /* 0x00000024001b7308 */ /* 0x000e640000001000 */
[----:B-1----:R-:W-:-:S04]  /*5e60*/  FFMA R0, R36, R27, -1 ;  /* 0xbf80000024007423 */ /* 0x002fc8000000001b */
[----:B------:R-:W-:-:S04]  /*5e70*/  FADD.FTZ R0, -R0, -RZ ;  /* 0x800000ff00007221 */ /* 0x000fc80000010100 */
[----:B------:R-:W-:-:S07]  /*5e80*/  FFMA R27, R27, R0, R27 ;  /* 0x000000001b1b7223 */ /* 0x000fce000000001b */
.L_x_134:
[----:B------:R-:W-:Y:S05]  /*5e90*/  BSYNC B1 ;  /* 0x0000000000017941 */ /* 0x000fea0003800000 */
.L_x_132:
        /* <DEDUP_REMOVED lines=10> */
.L_x_136:
[----:B------:R-:W1:Y:S02]  /*5f40*/  MUFU.RCP R28, R31 ;  /* 0x0000001f001c7308 */ /* 0x000e640000001000 */
[----:B-1----:R-:W-:-:S04]  /*5f50*/  FFMA R0, R31, R28, -1 ;  /* 0xbf8000001f007423 */ /* 0x002fc8000000001c */
[----:B------:R-:W-:-:S04]  /*5f60*/  FADD.FTZ R3, -R0, -RZ ;  /* 0x800000ff00037221 */ /* 0x000fc80000010100 */
[----:B------:R-:W-:-:S07]  /*5f70*/  FFMA R28, R28, R3, R28 ;  /* 0x000000031c1c7223 */ /* 0x000fce000000001c */
.L_x_137:
[----:B------:R-:W-:Y:S05]  /*5f80*/  BSYNC B1 ;  /* 0x0000000000017941 */ /* 0x000fea0003800000 */
.L_x_135:
        /* <DEDUP_REMOVED lines=10> */
.L_x_139:
[----:B------:R-:W1:Y:S02]  /*6030*/  MUFU.RCP R29, R32 ;  /* 0x00000020001d7308 */ /* 0x000e640000001000 */
[----:B-1----:R-:W-:-:S04]  /*6040*/  FFMA R0, R32, R29, -1 ;  /* 0xbf80000020007423 */ /* 0x002fc8000000001d */
[----:B------:R-:W-:-:S04]  /*6050*/  FADD.FTZ R0, -R0, -RZ ;  /* 0x800000ff00007221 */ /* 0x000fc80000010100 */
[----:B------:R-:W-:-:S07]  /*6060*/  FFMA R29, R29, R0, R29 ;  /* 0x000000001d1d7223 */ /* 0x000fce000000001d */
.L_x_140:
[----:B------:R-:W-:Y:S05]  /*6070*/  BSYNC B1 ;  /* 0x0000000000017941 */ /* 0x000fea0003800000 */
.L_x_138:
        /* <DEDUP_REMOVED lines=10> */
.L_x_142:
[----:B------:R-:W1:Y:S02]  /*6120*/  MUFU.RCP R30, R33 ;  /* 0x00000021001e7308 */ /* 0x000e640000001000 */
[----:B-1----:R-:W-:-:S04]  /*6130*/  FFMA R0, R33, R30, -1 ;  /* 0xbf80000021007423 */ /* 0x002fc8000000001e */
[----:B------:R-:W-:-:S04]  /*6140*/  FADD.FTZ R3, -R0, -RZ ;  /* 0x800000ff00037221 */ /* 0x000fc80000010100 */
[----:B------:R-:W-:-:S07]  /*6150*/  FFMA R30, R30, R3, R30 ;  /* 0x000000031e1e7223 */ /* 0x000fce000000001e */
.L_x_143:
[----:B------:R-:W-:Y:S05]  /*6160*/  BSYNC B1 ;  /* 0x0000000000017941 */ /* 0x000fea0003800000 */
.L_x_141:
        /* <DEDUP_REMOVED lines=10> */
.L_x_145:
[----:B------:R-:W1:Y:S02]  /*6210*/  MUFU.RCP R31, R38 ;  /* 0x00000026001f7308 */ /* 0x000e640000001000 */
[----:B-1----:R-:W-:-:S04]  /*6220*/  FFMA R0, R38, R31, -1 ;  /* 0xbf80000026007423 */ /* 0x002fc8000000001f */
[----:B------:R-:W-:-:S04]  /*6230*/  FADD.FTZ R0, -R0, -RZ ;  /* 0x800000ff00007221 */ /* 0x000fc80000010100 */
[----:B------:R-:W-:-:S07]  /*6240*/  FFMA R31, R31, R0, R31 ;  /* 0x000000001f1f7223 */ /* 0x000fce000000001f */
.L_x_146:
[----:B------:R-:W-:Y:S05]  /*6250*/  BSYNC B1 ;  /* 0x0000000000017941 */ /* 0x000fea0003800000 */
.L_x_144:
        /* <DEDUP_REMOVED lines=10> */
.L_x_148:
[----:B------:R-:W1:Y:S02]  /*6300*/  MUFU.RCP R32, R35 ;  /* 0x0000002300207308 */ /* 0x000e640000001000 */
[----:B-1----:R-:W-:-:S04]  /*6310*/  FFMA R0, R35, R32, -1 ;  /* 0xbf80000023007423 */ /* 0x002fc80000000020 */
[----:B------:R-:W-:-:S04]  /*6320*/  FADD.FTZ R3, -R0, -RZ ;  /* 0x800000ff00037221 */ /* 0x000fc80000010100 */
[----:B------:R-:W-:-:S07]  /*6330*/  FFMA R32, R32, R3, R32 ;  /* 0x0000000320207223 */ /* 0x000fce0000000020 */
.L_x_149:
[----:B------:R-:W-:Y:S05]  /*6340*/  BSYNC B1 ;  /* 0x0000000000017941 */ /* 0x000fea0003800000 */
.L_x_147:
        /* <DEDUP_REMOVED lines=10> */
.L_x_151:
[----:B------:R-:W1:Y:S02]  /*63f0*/  MUFU.RCP R33, R58 ;  /* 0x0000003a00217308 */ /* 0x000e640000001000 */
[----:B-1----:R-:W-:-:S04]  /*6400*/  FFMA R0, R58, R33, -1 ;  /* 0xbf8000003a007423 */ /* 0x002fc80000000021 */
[----:B------:R-:W-:-:S04]  /*6410*/  FADD.FTZ R0, -R0, -RZ ;  /* 0x800000ff00007221 */ /* 0x000fc80000010100 */
[----:B------:R-:W-:-:S07]  /*6420*/  FFMA R33, R33, R0, R33 ;  /* 0x0000000021217223 */ /* 0x000fce0000000021 */
.L_x_152:
[----:B------:R-:W-:Y:S05]  /*6430*/  BSYNC B1 ;  /* 0x0000000000017941 */ /* 0x000fea0003800000 */
.L_x_150:
        /* <DEDUP_REMOVED lines=10> */
.L_x_154:
[----:B------:R-:W1:Y:S02]  /*64e0*/  MUFU.RCP R34, R37 ;  /* 0x0000002500227308 */ /* 0x000e640000001000 */
[----:B-1----:R-:W-:-:S04]  /*64f0*/  FFMA R0, R37, R34, -1 ;  /* 0xbf80000025007423 */ /* 0x002fc80000000022 */
[----:B------:R-:W-:-:S04]  /*6500*/  FADD.FTZ R3, -R0, -RZ ;  /* 0x800000ff00037221 */ /* 0x000fc80000010100 */
[----:B------:R-:W-:-:S07]  /*6510*/  FFMA R34, R34, R3, R34 ;  /* 0x0000000322227223 */ /* 0x000fce0000000022 */
.L_x_155:
[----:B------:R-:W-:Y:S05]  /*6520*/  BSYNC B1 ;  /* 0x0000000000017941 */ /* 0x000fea0003800000 */
.L_x_153:
        /* <DEDUP_REMOVED lines=10> */
.L_x_157:
[----:B------:R-:W1:Y:S02]  /*65d0*/  MUFU.RCP R35, R60 ;  /* 0x0000003c00237308 */ /* 0x000e640000001000 */
[----:B-1----:R-:W-:-:S04]  /*65e0*/  FFMA R0, R60, R35, -1 ;  /* 0xbf8000003c007423 */ /* 0x002fc80000000023 */
[----:B------:R-:W-:-:S04]  /*65f0*/  FADD.FTZ R0, -R0, -RZ ;  /* 0x800000ff00007221 */ /* 0x000fc80000010100 */
[----:B------:R-:W-:-:S07]  /*6600*/  FFMA R35, R35, R0, R35 ;  /* 0x0000000023237223 */ /* 0x000fce0000000023 */
.L_x_158:
[----:B------:R-:W-:Y:S05]  /*6610*/  BSYNC B1 ;  /* 0x0000000000017941 */ /* 0x000fea0003800000 */
.L_x_156:
[----:B------:R-:W-:-:S04]  /*6620*/  IADD3 R0, R39, 0x1800000, RZ ;  /* 0x0180000027007810 */ /* 0x000fc80007ffe0ff */
[----:B------:R-:W-:-:S04]  /*6630*/  LOP3.LUT R0, R0, 0x7f800000, RZ, 0xc0, !PT ;  /* 0x7f80000000007812 */ /* 0x000fc800078ec0ff */
[----:B------:R-:W-:-:S13]  /*6640*/  ISETP.GT.U32.AND P2, PT, R0, 0x1ffffff, PT ;  /* 0x01ffffff0000780c */ /* 0x000fda0003f44070 */
[----:B------:R-:W-:Y:S05]  /*6650*/  @P2 BRA `(.L_x_159) ;  /* 0x0000000000102947 */ /* 0x000fea0003800000 */
[----:B------:R-:W-:Y:S01]  /*6660*/  IMAD.MOV.U32 R3, RZ, RZ, R39 ;  /* 0x000000ffff037224 */ /* 0x000fe200078e0027 */
[----:B------:R-:W-:-:S07]  /*6670*/  MOV R70, 0x6690 ;  /* 0x0000669000467802 */ /* 0x000fce0000000f00 */
[----:B------:R-:W-:Y:S05]  /*6680*/  CALL.REL.NOINC `($__internal_0_$__cuda_sm20_rcp_rn_f32_slowpath) ;  /* 0x0000007800047944 */ /* 0x000fea0003c00000 */
[----:B------:R-:W-:Y:S05]  /*6690*/  BRA `(.L_x_160) ;  /* 0x0000000000107947 */ /* 0x000fea0003800000 */
.L_x_159:
[----:B------:R-:W1:Y:S02]  /*66a0*/  MUFU.RCP R0, R39 ;  /* 0x0000002700007308 */ /* 0x000e640000001000 */
[----:B-1----:R-:W-:-:S04]  /*66b0*/  FFMA R3, R39, R0, -1 ;  /* 0xbf80000027037423 */ /* 0x002fc80000000000 */
[----:B------:R-:W-:-:S04]  /*66c0*/  FADD.FTZ R3, -R3, -RZ ;  /* 0x800000ff03037221 */ /* 0x000fc80000010100 */
[----:B------:R-:W-:-:S07]  /*66d0*/  FFMA R0, R0, R3, R0 ;  /* 0x0000000300007223 */ /* 0x000fce0000000000 */
.L_x_160:
[----:B------:R-:W-:Y:S01]  /*66e0*/  F2FP.F16.F32.PACK_AB R39, R28, R27 ;  /* 0x0000001b1c27723e */ /* 0x000fe200000000ff */
[----:B------:R-:W-:Y:S05]  /*66f0*/  WARPSYNC.ALL ;  /* 0x0000000000007948 */ /* 0x000fea0003800000 */
[----:B------:R-:W-:Y:S01]  /*6700*/  F2FP.F16.F32.PACK_AB R36, R21, R20 ;  /* 0x000000141524723e */ /* 0x000fe200000000ff */
[----:B------:R-:W-:Y:S01]  /*6710*/  BSSY B0, `(.L_x_161) ;  /* 0x000001b000007945 */ /* 0x000fe20003800000 */
[----:B------:R-:W-:Y:S02]  /*6720*/  F2FP.F16.F32.PACK_AB R37, R24, R23 ;  /* 0x000000171825723e */ /* 0x000fe400000000ff */
[----:B------:R-:W-:-:S02]  /*6730*/  F2FP.F16.F32.PACK_AB R38, R26, R25 ;  /* 0x000000191a26723e */ /* 0x000fc400000000ff */
[----:B------:R-:W-:Y:S02]  /*6740*/  F2FP.F16.F32.PACK_AB R27, R0, R35 ;  /* 0x00000023001b723e */ /* 0x000fe400000000ff */
[----:B------:R-:W-:Y:S01]  /*6750*/  F2FP.F16.F32.PACK_AB R24, R30, R29 ;  /* 0x0000001d1e18723e */ /* 0x000fe200000000ff */
[----:B------:R1:W-:Y:S01]  /*6760*/  STSM.16.M88.4 [R13+0x2200], R36 ;  /* 0x002200240d007844 */ /* 0x0003e20000000200 */
[----:B------:R-:W-:Y:S02]  /*6770*/  F2FP.F16.F32.PACK_AB R25, R32, R31 ;  /* 0x0000001f2019723e */ /* 0x000fe400000000ff */
[----:B------:R-:W-:Y:S02]  /*6780*/  F2FP.F16.F32.PACK_AB R26, R34, R33 ;  /* 0x00000021221a723e */ /* 0x000fe400000000ff */
[----:B------:R-:W-:-:S05]  /*6790*/  IADD3 R0, R14, 0x2200, R13 ;  /* 0x000022000e007810 */ /* 0x000fca0007ffe00d */
        /* <DEDUP_REMOVED lines=11> */
[----:B------:R-:W-:Y:S02]  /*6850*/  UIADD3 UR4, UR52, 0x2200, URZ ;  /* 0x0000220034047890 */ /* 0x000fe4000fffe03f */
[----:B------:R-:W-:Y:S01]  /*6860*/  UIADD3.X UR9, URZ, UR55, URZ, UP0, !UPT ;  /* 0x000000373f097290 */ /* 0x000fe200087fe43f */
[----:B------:R-:W-:Y:S01]  /*6870*/  UMOV UR5, UR45 ;  /* 0x0000002d00057c82 */ /* 0x000fe20008000000 */
[----:B------:R-:W-:-:S07]  /*6880*/  UMOV UR7, UR47 ;  /* 0x0000002f00077c82 */ /* 0x000fce0008000000 */
[----:B------:R2:W-:Y:S01]  /*6890*/  UTMASTG.3D [UR4], [UR8] ;  /* 0x00000004080073b5 */ /* 0x0005e20008010000 */
[----:B------:R0:W-:Y:S01]  /*68a0*/  UTMACMDFLUSH ;  /* 0x00000000000079b7 */ /* 0x0001e20000000000 */
[----:B--2---:R-:W-:-:S04]  /*68b0*/  DEPBAR.LE SB0, 0x1 ;  /* 0x000080400000791a */ /* 0x004fc80000000000 */
.L_x_162:
[----:B------:R-:W-:Y:S05]  /*68c0*/  BSYNC B0 ;  /* 0x0000000000007941 */ /* 0x000fea0003800000 */
.L_x_161:
[----:B------:R-:W-:Y:S06]  /*68d0*/  BAR.SYNC.DEFER_BLOCKING 0x1, 0x100 ;  /* 0x0044000000007b1d */ /* 0x000fec0000010000 */
[----:B------:R-:W-:Y:S04]  /*68e0*/  BSSY B0, `(.L_x_163) ;  /* 0x0000009000007945 */ /* 0x000fe80003800000 */
[----:B------:R-:W-:Y:S05]  /*68f0*/  @P0 BRA `(.L_x_164) ;  /* 0x00000000001c0947 */ /* 0x000fea0003800000 */
[----:B------:R-:W-:-:S13]  /*6900*/  ISETP.NE.AND P2, PT, R95, 0x3, PT ;  /* 0x000000035f00780c */ /* 0x000fda0003f45270 */
[----:B------:R-:W-:Y:S05]  /*6910*/  @!P2 BRA `(.L_x_165) ;  /* 0x000000000004a947 */ /* 0x000fea0003800000 */
[----:B------:R-:W-:Y:S01]  /*6920*/  BPT.TRAP 0x1 ;  /* 0x000000040000795c */ /* 0x000fe20000300000 */
.L_x_165:
[----:B------:R-:W-:-:S04]  /*6930*/  ULEA UR4, UR42, UR52, 0x3 ;  /* 0x000000342a047291 */ /* 0x000fc8000f8e183f */
[----:B------:R-:W-:-:S04]  /*6940*/  UIADD3 UR4, UR4, 0x60, URZ ;  /* 0x0000006004047890 */ /* 0x000fc8000fffe03f */
[----:B------:R-:W-:-:S09]  /*6950*/  UPRMT UR4, UR51, 0x654, UR4 ;  /* 0x0000065433047896 */ /* 0x000fd20008000004 */
[----:B------:R-:W-:Y:S03]  /*6960*/  SYNCS.ARRIVE.TRANS64.RED.A1T0 RZ, [UR4], RZ ;  /* 0x000000ffffff79a7 */ /* 0x000fe60008100404 */
.L_x_164:
[----:B------:R-:W-:Y:S05]  /*6970*/  BSYNC B0 ;  /* 0x0000000000007941 */ /* 0x000fea0003800000 */
.L_x_163:
[----:B------:R-:W-:Y:S01]  /*6980*/  UIADD3 UR42, UR42, 0x1, URZ ;  /* 0x000000012a2a7890 */ /* 0x000fe2000fffe03f */
[----:B------:R-:W-:Y:S01]  /*6990*/  BSSY B0, `(.L_x_166) ;  /* 0x000001b000007945 */ /* 0x000fe20003800000 */
[----:B------:R-:W-:Y:S02]  /*69a0*/  MOV R20, R91 ;  /* 0x0000005b00147202 */ /* 0x000fe40000000f00 */
[----:B------:R-:W-:-:S04]  /*69b0*/  UISETP.NE.AND UP0, UPT, UR42, 0x4, UPT ;  /* 0x000000042a00788c */ /* 0x000fc8000bf05270 */
[----:B------:R-:W-:Y:S01]  /*69c0*/  USEL UR42, UR42, URZ, UP0 ;  /* 0x0000003f2a2a7287 */ /* 0x000fe20008000000 */
[----:B------:R-:W-:Y:S11]  /*69d0*/  @P0 BRA `(.L_x_167) ;  /* 0x0000000000580947 */ /* 0x000ff60003800000 */
[----:B------:R-:W-:-:S13]  /*69e0*/  ISETP.NE.AND P2, PT, R95, 0x3, PT ;  /* 0x000000035f00780c */ /* 0x000fda0003f45270 */
[----:B------:R-:W-:Y:S05]  /*69f0*/  @!P2 BRA `(.L_x_168) ;  /* 0x000000000004a947 */ /* 0x000fea0003800000 */
[----:B------:R-:W-:Y:S01]  /*6a00*/  BPT.TRAP 0x1 ;  /* 0x000000040000795c */ /* 0x000fe20000300000 */
.L_x_168:
[C---:B------:R-:W-:Y:S01]  /*6a10*/  LEA R3, R12.reuse, UR52, 0x3 ;  /* 0x000000340c037c11 */ /* 0x040fe2000f8e18ff */
[----:B------:R-:W-:Y:S01]  /*6a20*/  BSSY B1, `(.L_x_169) ;  /* 0x0000009000017945 */ /* 0x000fe20003800000 */
[----:B------:R-:W-:Y:S02]  /*6a30*/  SHF.L.U32 R20, R91, 0x1f, RZ ;  /* 0x0000001f5b147819 */ /* 0x000fe400000006ff */
[----:B------:R-:W-:Y:S02]  /*6a40*/  PLOP3.LUT P3, PT, PT, PT, PT, 0x8, 0x0 ;  /* 0x000000000000781c */ /* 0x000fe40003f6e170 */
[----:B------:R-:W2:Y:S01]  /*6a50*/  SYNCS.PHASECHK.TRANS64.TRYWAIT P2, [R3+URZ+0x40], R20 ;  /* 0x00004014030075a7 */ /* 0x000ea2000804017f */
[----:B------:R-:W-:Y:S02]  /*6a60*/  @!P1 PLOP3.LUT P3, PT, P6, PT, PT, 0x80, 0x0 ;  /* 0x000000000000981c */ /* 0x000fe4000376f070 */
[----:B------:R-:W-:-:S05]  /*6a70*/  @!P1 LEA R21, R12, R15, 0xd ;  /* 0x0000000f0c159211 */ /* 0x000fca00078e68ff */
[----:B-1----:R-:W-:-:S06]  /*6a80*/  @!P1 VIADD R0, R21, 0x20 ;  /* 0x0000002015009836 */ /* 0x002fcc0000000000 */
[----:B------:R-:W-:Y:S01]  /*6a90*/  @P3 IADD3 R0, R21, -0x20, RZ ;  /* 0xffffffe015003810 */ /* 0x000fe20007ffe0ff */
[----:B--2---:R-:W-:Y:S06]  /*6aa0*/  @!P2 BRA `(.L_x_170) ;  /* 0x0000006c0090a947 */ /* 0x004fec0003800000 */
.L_x_358:
[----:B------:R-:W-:Y:S05]  /*6ab0*/  BSYNC B1 ;  /* 0x0000000000017941 */ /* 0x000fea0003800000 */
.L_x_169:
[----:B------:R-:W-:Y:S05]  /*6ac0*/  @!P1 WARPSYNC.ALL ;  /* 0x0000000000009948 */ /* 0x000fea0003800000 */
[----:B------:R2:W3:Y:S01]  /*6ad0*/  @!P1 LDSM.16.M88.4 R4, [R21] ;  /* 0x000000001504983b */ /* 0x0004e20000000200 */
[----:B------:R-:W-:-:S03]  /*6ae0*/  IADD3 R12, R12, 0x1, RZ ;  /* 0x000000010c0c7810 */ /* 0x000fc60007ffe0ff */
[----:B------:R2:W4:Y:S01]  /*6af0*/  @!P1 LDSM.16.M88.4 R8, [R0] ;  /* 0x000000000008983b */ /* 0x0005220000000200 */
[----:B------:R-:W-:-:S04]  /*6b00*/  ISETP.NE.AND P2, PT, R12, 0x4, PT ;  /* 0x000000040c00780c */ /* 0x000fc80003f45270 */
[----:B-1----:R-:W-:Y:S02]  /*6b10*/  SEL R20, RZ, 0x1, P2 ;  /* 0x00000001ff147807 */ /* 0x002fe40001000000 */
[----:B------:R-:W-:Y:S02]  /*6b20*/  SEL R12, R12, RZ, P2 ;  /* 0x000000ff0c0c7207 */ /* 0x000fe40001000000 */
[----:B--2---:R-:W-:-:S07]  /*6b30*/  LOP3.LUT R20, R91, R20, RZ, 0x3c, !PT ;  /* 0x000000145b147212 */ /* 0x004fce00078e3cff */
.L_x_167:
[----:B------:R-:W-:Y:S05]  /*6b40*/  BSYNC B0 ;  /* 0x0000000000007941 */ /* 0x000fea0003800000 */
.L_x_166:
[--C-:B-1-3--:R-:W-:Y:S02]  /*6b50*/  HADD2.F32 R0, -RZ, R4.reuse.H0_H0 ;  /* 0x20000004ff007230 */ /* 0x10afe40000004100 */
[C---:B------:R-:W-:Y:S01]  /*6b60*/  FMUL R3, R93.reuse, R72 ;  /* 0x000000485d037220 */ /* 0x040fe20000400000 */
[----:B------:R-:W-:Y:S01]  /*6b70*/  IMAD.MOV.U32 R68, RZ, RZ, 0x3bbb989d ;  /* 0x3bbb989dff447424 */ /* 0x000fe200078e00ff */
[----:B------:R-:W-:Y:S01]  /*6b80*/  MOV R69, 0x437c0000 ;  /* 0x437c000000457802 */ /* 0x000fe20000000f00 */
[----:B------:R-:W-:Y:S02]  /*6b90*/  HADD2.F32 R24, -RZ, R4.H1_H1 ;  /* 0x30000004ff187230 */ /* 0x000fe40000004100 */
[C---:B------:R-:W-:Y:S01]  /*6ba0*/  FFMA R3, R92.reuse, R0, R3 ;  /* 0x000000005c037223 */ /* 0x040fe20000000003 */
[C---:B------:R-:W-:Y:S01]  /*6bb0*/  FMUL R73, R93.reuse, R73 ;  /* 0x000000495d497220 */ /* 0x040fe20000400000 */
[--C-:B------:R-:W-:Y:S02]  /*6bc0*/  HADD2.F32 R26, -RZ, R5.reuse.H0_H0 ;  /* 0x20000005ff1a7230 */ /* 0x100fe40000004100 */
[----:B------:R-:W-:Y:S01]  /*6bd0*/  FMUL R21, R93, R74 ;  /* 0x0000004a5d157220 */ /* 0x000fe20000400000 */
[----:B------:R-:W-:Y:S01]  /*6be0*/  FFMA.SAT R0, -R3, R68, 0.5 ;  /* 0x3f00000003007423 */ /* 0x000fe20000002144 */
[----:B------:R-:W-:Y:S01]  /*6bf0*/  FFMA R73, R92, R24, R73 ;  /* 0x000000185c497223 */ /* 0x000fe20000000049 */
[----:B------:R-:W-:-:S02]  /*6c00*/  HADD2.F32 R28, -RZ, R5.H1_H1 ;  /* 0x30000005ff1c7230 */ /* 0x000fc40000004100 */
[C---:B------:R-:W-:Y:S01]  /*6c10*/  FMUL R75, R93.reuse, R75 ;  /* 0x0000004b5d4b7220 */ /* 0x040fe20000400000 */
[----:B------:R-:W-:Y:S01]  /*6c20*/  FFMA.RM R0, R0, R69, 12582913 ;  /* 0x4b40000100007423 */ /* 0x000fe20000004045 */
[--C-:B------:R-:W-:Y:S02]  /*6c30*/  HADD2.F32 R30, -RZ, R6.reuse.H0_H0 ;  /* 0x20000006ff1e7230 */ /* 0x100fe40000004100 */
[----:B------:R-:W-:Y:S01]  /*6c40*/  FMUL R23, R93, R76 ;  /* 0x0000004c5d177220 */ /* 0x000fe20000400000 */
[----:B------:R-:W-:Y:S01]  /*6c50*/  FFMA R21, R92, R26, R21 ;  /* 0x0000001a5c157223 */ /* 0x000fe20000000015 */
[----:B------:R-:W-:Y:S01]  /*6c60*/  FADD R24, R0, -12583039 ;  /* 0xcb40007f00187421 */ /* 0x000fe20000000000 */
[----:B------:R-:W-:Y:S01]  /*6c70*/  FFMA.SAT R26, -R73, R68, 0.5 ;  /* 0x3f000000491a7423 */ /* 0x000fe20000002144 */
[C---:B------:R-:W-:Y:S01]  /*6c80*/  FFMA R75, R92.reuse, R28, R75 ;  /* 0x0000001c5c4b7223 */ /* 0x040fe2000000004b */
[----:B------:R-:W-:Y:S01]  /*6c90*/  FFMA R23, R92, R30, R23 ;  /* 0x0000001e5c177223 */ /* 0x000fe20000000017 */
[----:B------:R-:W-:Y:S01]  /*6ca0*/  FFMA R24, -R3, 1.4426950216293334961, -R24 ;  /* 0x3fb8aa3b03187823 */ /* 0x000fe20000000918 */
[----:B------:R-:W-:-:S02]  /*6cb0*/  HADD2.F32 R32, -RZ, R6.H1_H1 ;  /* 0x30000006ff207230 */ /* 0x000fc40000004100 */
[----:B------:R-:W-:Y:S01]  /*6cc0*/  FFMA.RM R26, R26, R69, 12582913 ;  /* 0x4b4000011a1a7423 */ /* 0x000fe20000004045 */
[-C--:B------:R-:W-:Y:S01]  /*6cd0*/  FFMA.SAT R34, -R75, R68.reuse, 0.5 ;  /* 0x3f0000004b227423 */ /* 0x080fe20000002144 */
[----:B------:R-:W-:Y:S01]  /*6ce0*/  FFMA R24, -R3, 1.925963033500011079e-08, R24 ;  /* 0x32a5706003187823 */ /* 0x000fe20000000118 */
[-C--:B------:R-:W-:Y:S01]  /*6cf0*/  FFMA.SAT R36, -R23, R68.reuse, 0.5 ;  /* 0x3f00000017247423 */ /* 0x080fe20000002144 */
[----:B------:R-:W-:Y:S01]  /*6d00*/  FMUL R77, R93, R77 ;  /* 0x0000004d5d4d7220 */ /* 0x000fe20000400000 */
[----:B------:R-:W-:Y:S01]  /*6d10*/  FFMA.SAT R3, -R21, R68, 0.5 ;  /* 0x3f00000015037423 */ /* 0x000fe20000002144 */
[----:B------:R-:W-:Y:S01]  /*6d20*/  FADD R28, R26, -12583039 ;  /* 0xcb40007f1a1c7421 */ /* 0x000fe20000000000 */
[-C--:B------:R-:W-:Y:S01]  /*6d30*/  FFMA.RM R34, R34, R69.reuse, 12582913 ;  /* 0x4b40000122227423 */ /* 0x080fe20000004045 */
[----:B------:R-:W-:Y:S01]  /*6d40*/  FFMA.RM R36, R36, R69, 12582913 ;  /* 0x4b40000124247423 */ /* 0x000fe20000004045 */
[----:B------:R-:W-:Y:S01]  /*6d50*/  FFMA R77, R92, R32, R77 ;  /* 0x000000205c4d7223 */ /* 0x000fe2000000004d */
[----:B------:R-:W-:-:S02]  /*6d60*/  HADD2.F32 R32, -RZ, R7.H0_H0 ;  /* 0x20000007ff207230 */ /* 0x000fc40000004100 */
[----:B------:R-:W-:Y:S01]  /*6d70*/  FFMA.RM R30, R3, R69, 12582913 ;  /* 0x4b400001031e7423 */ /* 0x000fe20000004045 */
[----:B------:R-:W-:Y:S01]  /*6d80*/  FMUL R25, R93, R78 ;  /* 0x0000004e5d197220 */ /* 0x000fe20000400000 */
[----:B------:R1:W2:Y:S01]  /*6d90*/  MUFU.EX2 R3, R24 ;  /* 0x0000001800037308 */ /* 0x0002a20000000800 */
[----:B------:R-:W-:Y:S01]  /*6da0*/  FFMA R28, -R73, 1.4426950216293334961, -R28 ;  /* 0x3fb8aa3b491c7823 */ /* 0x000fe2000000091c */
[----:B----4-:R-:W-:Y:S02]  /*6db0*/  HADD2.F32 R37, -RZ, R8.H0_H0 ;  /* 0x20000008ff257230 */ /* 0x010fe40000004100 */
[----:B------:R-:W-:Y:S01]  /*6dc0*/  FADD R38, R36, -12583039 ;  /* 0xcb40007f24267421 */ /* 0x000fe20000000000 */
[C---:B------:R-:W-:Y:S01]  /*6dd0*/  FMUL R27, R93.reuse, R80 ;  /* 0x000000505d1b7220 */ /* 0x040fe20000400000 */
[----:B------:R-:W-:Y:S02]  /*6de0*/  HADD2.F32 R35, -RZ, R7.H1_H1 ;  /* 0x30000007ff237230 */ /* 0x000fe40000004100 */
[----:B------:R-:W-:Y:S01]  /*6df0*/  FMUL R79, R93, R79 ;  /* 0x0000004f5d4f7220 */ /* 0x000fe20000400000 */
[----:B------:R-:W-:Y:S01]  /*6e00*/  FFMA R25, R92, R32, R25 ;  /* 0x000000205c197223 */ /* 0x000fe20000000019 */
[----:B------:R-:W-:-:S02]  /*6e10*/  HADD2.F32 R57, -RZ, R9.H1_H1 ;  /* 0x30000009ff397230 */ /* 0x000fc40000004100 */
[----:B-1----:R-:W-:Y:S01]  /*6e20*/  FADD R24, R34, -12583039 ;  /* 0xcb40007f22187421 */ /* 0x002fe20000000000 */
[----:B------:R-:W-:Y:S01]  /*6e30*/  FMUL R83, R93, R83 ;  /* 0x000000535d537220 */ /* 0x000fe20000400000 */
[----:B------:R-:W-:Y:S01]  /*6e40*/  FADD R32, R30, -12583039 ;  /* 0xcb40007f1e207421 */ /* 0x000fe20000000000 */
[----:B------:R-:W-:Y:S01]  /*6e50*/  FFMA R28, -R73, 1.925963033500011079e-08, R28 ;  /* 0x32a57060491c7823 */ /* 0x000fe2000000011c */
[----:B------:R-:W-:Y:S01]  /*6e60*/  FFMA R24, -R75, 1.4426950216293334961, -R24 ;  /* 0x3fb8aa3b4b187823 */ /* 0x000fe20000000918 */
[----:B------:R-:W-:Y:S01]  /*6e70*/  FFMA R38, -R23, 1.4426950216293334961, -R38 ;  /* 0x3fb8aa3b17267823 */ /* 0x000fe20000000926 */
[C---:B------:R-:W-:Y:S01]  /*6e80*/  FFMA R27, R92.reuse, R37, R27 ;  /* 0x000000255c1b7223 */ /* 0x040fe2000000001b */
[C---:B------:R-:W-:Y:S01]  /*6e90*/  FFMA R79, R92.reuse, R35, R79 ;  /* 0x000000235c4f7223 */ /* 0x040fe2000000004f */
[----:B------:R-:W-:Y:S01]  /*6ea0*/  FFMA R32, -R21, 1.4426950216293334961, -R32 ;  /* 0x3fb8aa3b15207823 */ /* 0x000fe20000000920 */
[----:B------:R1:W-:Y:S01]  /*6eb0*/  MUFU.EX2 R35, R28 ;  /* 0x0000001c00237308 */ /* 0x0003e20000000800 */
[----:B------:R-:W-:Y:S01]  /*6ec0*/  FFMA R24, -R75, 1.925963033500011079e-08, R24 ;  /* 0x32a570604b187823 */ /* 0x000fe20000000118 */
[----:B------:R-:W-:Y:S01]  /*6ed0*/  FFMA R38, -R23, 1.925963033500011079e-08, R38 ;  /* 0x32a5706017267823 */ /* 0x000fe20000000126 */
[----:B------:R-:W-:Y:S01]  /*6ee0*/  FFMA R83, R92, R57, R83 ;  /* 0x000000395c537223 */ /* 0x000fe20000000053 */
[-C--:B------:R-:W-:Y:S01]  /*6ef0*/  FFMA.SAT R23, -R25, R68.reuse, 0.5 ;  /* 0x3f00000019177423 */ /* 0x080fe20000002144 */
[----:B------:R-:W-:Y:S01]  /*6f00*/  FFMA.SAT R57, -R27, R68, 0.5 ;  /* 0x3f0000001b397423 */ /* 0x000fe20000002144 */
[----:B------:R-:W-:-:S02]  /*6f10*/  HADD2.F32 R39, -RZ, R8.H1_H1 ;  /* 0x30000008ff277230 */ /* 0x000fc40000004100 */
[----:B------:R-:W-:Y:S01]  /*6f20*/  FMUL R81, R93, R81 ;  /* 0x000000515d517220 */ /* 0x000fe20000400000 */
[----:B------:R-:W-:Y:S01]  /*6f30*/  FFMA R32, -R21, 1.925963033500011079e-08, R32 ;  /* 0x32a5706015207823 */ /* 0x000fe20000000120 */
[-C--:B-1----:R-:W-:Y:S01]  /*6f40*/  FFMA.SAT R28, -R77, R68.reuse, 0.5 ;  /* 0x3f0000004d1c7423 */ /* 0x082fe20000002144 */
[----:B------:R1:W3:Y:S01]  /*6f50*/  MUFU.EX2 R37, R24 ;  /* 0x0000001800257308 */ /* 0x0002e20000000800 */
[-C--:B------:R-:W-:Y:S01]  /*6f60*/  FFMA.RM R56, R23, R69.reuse, 12582913 ;  /* 0x4b40000117387423 */ /* 0x080fe20000004045 */
[-C--:B------:R-:W-:Y:S01]  /*6f70*/  FFMA.RM R59, R57, R69.reuse, 12582913 ;  /* 0x4b400001393b7423 */ /* 0x080fe20000004045 */
[----:B------:R-:W-:Y:S01]  /*6f80*/  FFMA.RM R28, R28, R69, 12582913 ;  /* 0x4b4000011c1c7423 */ /* 0x000fe20000004045 */
[----:B------:R-:W-:Y:S01]  /*6f90*/  FFMA R81, R92, R39, R81 ;  /* 0x000000275c517223 */ /* 0x000fe20000000051 */
[----:B------:R-:W-:Y:S02]  /*6fa0*/  HADD2.F32 R39, -RZ, R9.H0_H0 ;  /* 0x20000009ff277230 */ /* 0x000fe40000004100 */
[----:B------:R-:W-:Y:S01]  /*6fb0*/  FADD R58, R56, -12583039 ;  /* 0xcb40007f383a7421 */ /* 0x000fe20000000000 */
[----:B------:R-:W-:Y:S01]  /*6fc0*/  FADD R60, R59, -12583039 ;  /* 0xcb40007f3b3c7421 */ /* 0x000fe20000000000 */
[----:B------:R4:W-:Y:S01]  /*6fd0*/  MUFU.EX2 R21, R32 ;  /* 0x0000002000157308 */ /* 0x0009e20000000800 */
[----:B-1----:R-:W-:Y:S01]  /*6fe0*/  FFMA.SAT R24, -R79, R68, 0.5 ;  /* 0x3f0000004f187423 */ /* 0x002fe20000002144 */
[----:B------:R-:W-:Y:S01]  /*6ff0*/  FMUL R29, R93, R82 ;  /* 0x000000525d1d7220 */ /* 0x000fe20000400000 */
[----:B------:R-:W-:Y:S01]  /*7000*/  FFMA R58, -R25, 1.4426950216293334961, -R58 ;  /* 0x3fb8aa3b193a7823 */ /* 0x000fe2000000093a */
[----:B------:R-:W-:Y:S01]  /*7010*/  FFMA R60, -R27, 1.4426950216293334961, -R60 ;  /* 0x3fb8aa3b1b3c7823 */ /* 0x000fe2000000093c */
[----:B------:R-:W-:Y:S01]  /*7020*/  FFMA.RM R24, R24, R69, 12582913 ;  /* 0x4b40000118187423 */ /* 0x000fe20000004045 */
[----:B------:R-:W-:Y:S01]  /*7030*/  FFMA R29, R92, R39, R29 ;  /* 0x000000275c1d7223 */ /* 0x000fe2000000001d */
[----:B------:R-:W-:Y:S01]  /*7040*/  FFMA R58, -R25, 1.925963033500011079e-08, R58 ;  /* 0x32a57060193a7823 */ /* 0x000fe2000000013a */
[----:B------:R1:W-:Y:S01]  /*7050*/  MUFU.EX2 R23, R38 ;  /* 0x0000002600177308 */ /* 0x0003e20000000800 */
[----:B----4-:R-:W-:Y:S01]  /*7060*/  FADD R32, R28, -12583039 ;  /* 0xcb40007f1c207421 */ /* 0x010fe20000000000 */
[----:B------:R-:W-:Y:S01]  /*7070*/  FFMA R60, -R27, 1.925963033500011079e-08, R60 ;  /* 0x32a570601b3c7823 */ /* 0x000fe2000000013c */
[-C--:B------:R-:W-:Y:S01]  /*7080*/  FFMA.SAT R57, -R81, R68.reuse, 0.5 ;  /* 0x3f00000051397423 */ /* 0x080fe20000002144 */
[----:B------:R-:W-:Y:S01]  /*7090*/  FFMA.SAT R27, -R29, R68, 0.5 ;  /* 0x3f0000001d1b7423 */ /* 0x000fe20000002144 */
[----:B------:R-:W-:Y:S01]  /*70a0*/  FFMA R32, -R77, 1.4426950216293334961, -R32 ;  /* 0x3fb8aa3b4d207823 */ /* 0x000fe20000000920 */
[----:B------:R-:W-:-:S02]  /*70b0*/  HADD2.F32 R62, -RZ, R10.H1_H1 ;  /* 0x3000000aff3e7230 */ /* 0x000fc40000004100 */
[----:B------:R-:W-:Y:S01]  /*70c0*/  FMUL R85, R93, R85 ;  /* 0x000000555d557220 */ /* 0x000fe20000400000 */
[----:B------:R4:W-:Y:S01]  /*70d0*/  MUFU.EX2 R25, R58 ;  /* 0x0000003a00197308 */ /* 0x0009e20000000800 */
[----:B-1----:R-:W-:Y:S01]  /*70e0*/  FADD R38, R24, -12583039 ;  /* 0xcb40007f18267421 */ /* 0x002fe20000000000 */
[----:B------:R-:W-:Y:S01]  /*70f0*/  FFMA R32, -R77, 1.925963033500011079e-08, R32 ;  /* 0x32a570604d207823 */ /* 0x000fe20000000120 */
[----:B------:R-:W-:Y:S02]  /*7100*/  HADD2.F32 R61, -RZ, R10.H0_H0 ;  /* 0x2000000aff3d7230 */ /* 0x000fe40000004100 */
[----:B------:R-:W-:Y:S01]  /*7110*/  FMUL R31, R93, R84 ;  /* 0x000000545d1f7220 */ /* 0x000fe20000400000 */
[----:B------:R-:W-:Y:S01]  /*7120*/  FFMA R38, -R79, 1.4426950216293334961, -R38 ;  /* 0x3fb8aa3b4f267823 */ /* 0x000fe20000000926 */
[--C-:B------:R-:W-:Y:S02]  /*7130*/  HADD2.F32 R63, -RZ, R11.reuse.H0_H0 ;  /* 0x2000000bff3f7230 */ /* 0x100fe40000004100 */
[----:B------:R-:W-:Y:S01]  /*7140*/  FMUL R33, R93, R86 ;  /* 0x000000565d217220 */ /* 0x000fe20000400000 */
[----:B------:R1:W-:Y:S01]  /*7150*/  MUFU.EX2 R39, R32 ;  /* 0x0000002000277308 */ /* 0x0003e20000000800 */
[----:B------:R-:W-:Y:S01]  /*7160*/  FFMA R38, -R79, 1.925963033500011079e-08, R38 ;  /* 0x32a570604f267823 */ /* 0x000fe20000000126 */
[----:B----4-:R-:W-:Y:S01]  /*7170*/  FFMA.RM R58, R27, R69, 12582913 ;  /* 0x4b4000011b3a7423 */ /* 0x010fe20000004045 */
[----:B------:R-:W-:-:S02]  /*7180*/  HADD2.F32 R65, -RZ, R11.H1_H1 ;  /* 0x3000000bff417230 */ /* 0x000fc40000004100 */
[----:B------:R-:W-:Y:S01]  /*7190*/  FMUL R87, R93, R87 ;  /* 0x000000575d577220 */ /* 0x000fe20000400000 */
[C---:B------:R-:W-:Y:S01]  /*71a0*/  FFMA R85, R92.reuse, R62, R85 ;  /* 0x0000003e5c557223 */ /* 0x040fe20000000055 */
[C---:B------:R-:W-:Y:S01]  /*71b0*/  FFMA R31, R92.reuse, R61, R31 ;  /* 0x0000003d5c1f7223 */ /* 0x040fe2000000001f */
[C---:B------:R-:W-:Y:S01]  /*71c0*/  FFMA R33, R92.reuse, R63, R33 ;  /* 0x0000003f5c217223 */ /* 0x040fe20000000021 */
[----:B------:R-:W-:Y:S01]  /*71d0*/  FFMA R87, R92, R65, R87 ;  /* 0x000000415c577223 */ /* 0x000fe20000000057 */
[-C--:B-1----:R-:W-:Y:S01]  /*71e0*/  FFMA.RM R32, R57, R69.reuse, 12582913 ;  /* 0x4b40000139207423 */ /* 0x082fe20000004045 */
[-C--:B------:R-:W-:Y:S01]  /*71f0*/  FFMA.SAT R61, -R83, R68.reuse, 0.5 ;  /* 0x3f000000533d7423 */ /* 0x080fe20000002144 */
[----:B------:R1:W-:Y:S01]  /*7200*/  MUFU.EX2 R57, R38 ;  /* 0x0000002600397308 */ /* 0x0003e20000000800 */
[-C--:B------:R-:W-:Y:S01]  /*7210*/  FFMA.SAT R63, -R31, R68.reuse, 0.5 ;  /* 0x3f0000001f3f7423 */ /* 0x080fe20000002144 */
[----:B------:R-:W-:Y:S01]  /*7220*/  FADD R62, R32, -12583039 ;  /* 0xcb40007f203e7421 */ /* 0x000fe20000000000 */
[-C--:B------:R-:W-:Y:S01]  /*7230*/  FFMA.SAT R65, -R85, R68.reuse, 0.5 ;  /* 0x3f00000055417423 */ /* 0x080fe20000002144 */
[-C--:B------:R-:W-:Y:S01]  /*7240*/  FFMA.SAT R66, -R33, R68.reuse, 0.5 ;  /* 0x3f00000021427423 */ /* 0x080fe20000002144 */
[----:B------:R-:W-:Y:S01]  /*7250*/  FFMA.SAT R68, -R87, R68, 0.5 ;  /* 0x3f00000057447423 */ /* 0x000fe20000002144 */
[----:B------:R-:W-:Y:S01]  /*7260*/  FFMA R62, -R81, 1.4426950216293334961, -R62 ;  /* 0x3fb8aa3b513e7823 */ /* 0x000fe2000000093e */
[-C--:B------:R-:W-:Y:S01]  /*7270*/  FFMA.RM R61, R61, R69.reuse, 12582913 ;  /* 0x4b4000013d3d7423 */ /* 0x080fe20000004045 */
[-C--:B------:R-:W-:Y:S01]  /*7280*/  FFMA.RM R63, R63, R69.reuse, 12582913 ;  /* 0x4b4000013f3f7423 */ /* 0x080fe20000004045 */
[----:B-1----:R-:W-:Y:S01]  /*7290*/  FADD R38, R58, -12583039 ;  /* 0xcb40007f3a267421 */ /* 0x002fe20000000000 */
[----:B------:R-:W-:Y:S01]  /*72a0*/  FFMA R62, -R81, 1.925963033500011079e-08, R62 ;  /* 0x32a57060513e7823 */ /* 0x000fe2000000013e */
[-C--:B------:R-:W-:Y:S01]  /*72b0*/  FFMA.RM R65, R65, R69.reuse, 12582913 ;  /* 0x4b40000141417423 */ /* 0x080fe20000004045 */
[-C--:B------:R-:W-:Y:S01]  /*72c0*/  FFMA.RM R67, R66, R69.reuse, 12582913 ;  /* 0x4b40000142437423 */ /* 0x080fe20000004045 */
[C---:B------:R-:W-:Y:S01]  /*72d0*/  FFMA R38, -R29.reuse, 1.4426950216293334961, -R38 ;  /* 0x3fb8aa3b1d267823 */ /* 0x040fe20000000926 */
[----:B------:R-:W-:Y:S01]  /*72e0*/  FFMA.RM R68, R68, R69, 12582913 ;  /* 0x4b40000144447423 */ /* 0x000fe20000004045 */
[----:B------:R-:W-:Y:S01]  /*72f0*/  SHF.L.U32 R0, R0, 0x17, RZ ;  /* 0x0000001700007819 */ /* 0x000fe200000006ff */
[----:B------:R1:W-:Y:S01]  /*7300*/  MUFU.EX2 R27, R62 ;  /* 0x0000003e001b7308 */ /* 0x0003e20000000800 */
[----:B------:R-:W-:Y:S01]  /*7310*/  FFMA R38, -R29, 1.925963033500011079e-08, R38 ;  /* 0x32a570601d267823 */ /* 0x000fe20000000126 */
[----:B------:R-:W-:Y:S01]  /*7320*/  FADD R64, R61, -12583039 ;  /* 0xcb40007f3d407421 */ /* 0x000fe20000000000 */
[----:B------:R-:W-:Y:S01]  /*7330*/  FADD R66, R65, -12583039 ;  /* 0xcb40007f41427421 */ /* 0x000fe20000000000 */
[----:B------:R-:W-:Y:S01]  /*7340*/  FADD R70, R68, -12583039 ;  /* 0xcb40007f44467421 */ /* 0x000fe20000000000 */
[----:B--2---:R-:W-:Y:S01]  /*7350*/  FFMA R72, R0, R3, 1 ;  /* 0x3f80000000487423 */ /* 0x004fe20000000003 */
[----:B------:R-:W-:Y:S01]  /*7360*/  FFMA R64, -R83, 1.4426950216293334961, -R64 ;  /* 0x3fb8aa3b53407823 */ /* 0x000fe20000000940 */
[----:B------:R-:W-:Y:S01]  /*7370*/  FFMA R66, -R85, 1.4426950216293334961, -R66 ;  /* 0x3fb8aa3b55427823 */ /* 0x000fe20000000942 */
[----:B------:R2:W-:Y:S01]  /*7380*/  MUFU.EX2 R29, R38 ;  /* 0x00000026001d7308 */ /* 0x0005e20000000800 */
[----:B-1----:R-:W-:Y:S01]  /*7390*/  FADD R62, R63, -12583039 ;  /* 0xcb40007f3f3e7421 */ /* 0x002fe20000000000 */
[----:B------:R-:W-:Y:S01]  /*73a0*/  FFMA R70, -R87, 1.4426950216293334961, -R70 ;  /* 0x3fb8aa3b57467823 */ /* 0x000fe20000000946 */
[----:B------:R-:W-:-:S02]  /*73b0*/  VIADD R0, R72, 0x1800000 ;  /* 0x0180000048007836 */ /* 0x000fc40000000000 */
[----:B------:R-:W-:Y:S01]  /*73c0*/  FFMA R64, -R83, 1.925963033500011079e-08, R64 ;  /* 0x32a5706053407823 */ /* 0x000fe20000000140 */
[----:B------:R-:W-:Y:S01]  /*73d0*/  FFMA R62, -R31, 1.4426950216293334961, -R62 ;  /* 0x3fb8aa3b1f3e7823 */ /* 0x000fe2000000093e */
[----:B------:R-:W-:Y:S01]  /*73e0*/  FFMA R66, -R85, 1.925963033500011079e-08, R66 ;  /* 0x32a5706055427823 */ /* 0x000fe20000000142 */
[----:B------:R-:W-:Y:S01]  /*73f0*/  FFMA R70, -R87, 1.925963033500011079e-08, R70 ;  /* 0x32a5706057467823 */ /* 0x000fe20000000146 */
[----:B------:R-:W-:Y:S01]  /*7400*/  LOP3.LUT R0, R0, 0x7f800000, RZ, 0xc0, !PT ;  /* 0x7f80000000007812 */ /* 0x000fe200078ec0ff */
[----:B--2---:R-:W-:Y:S01]  /*7410*/  FADD R38, R67, -12583039 ;  /* 0xcb40007f43267421 */ /* 0x004fe20000000000 */
[----:B------:R-:W-:Y:S01]  /*7420*/  FFMA R62, -R31, 1.925963033500011079e-08, R62 ;  /* 0x32a570601f3e7823 */ /* 0x000fe2000000013e */
[----:B------:R-:W1:Y:S01]  /*7430*/  MUFU.EX2 R60, R60 ;  /* 0x0000003c003c7308 */ /* 0x000e620000000800 */
[----:B------:R-:W-:Y:S01]  /*7440*/  ISETP.GT.U32.AND P2, PT, R0, 0x1ffffff, PT ;  /* 0x01ffffff0000780c */ /* 0x000fe20003f44070 */
[----:B------:R-:W-:Y:S01]  /*7450*/  FFMA R38, -R33, 1.4426950216293334961, -R38 ;  /* 0x3fb8aa3b21267823 */ /* 0x000fe20000000926 */
[----:B------:R-:W-:Y:S01]  /*7460*/  SHF.L.U32 R34, R34, 0x17, RZ ;  /* 0x0000001722227819 */ /* 0x000fe200000006ff */
[----:B------:R-:W-:Y:S01]  /*7470*/  IMAD.SHL.U32 R26, R26, 0x800000, RZ ;  /* 0x008000001a1a7824 */ /* 0x000fe200078e00ff */
[----:B------:R-:W-:Y:S01]  /*7480*/  SHF.L.U32 R59, R59, 0x17, RZ ;  /* 0x000000173b3b7819 */ /* 0x000fe200000006ff */
[----:B------:R-:W-:Y:S01]  /*7490*/  FFMA R38, -R33, 1.925963033500011079e-08, R38 ;  /* 0x32a5706021267823 */ /* 0x000fe20000000126 */
[----:B------:R-:W-:Y:S01]  /*74a0*/  SHF.L.U32 R30, R30, 0x17, RZ ;  /* 0x000000171e1e7819 */ /* 0x000fe200000006ff */
[----:B------:R-:W2:Y:S01]  /*74b0*/  MUFU.EX2 R64, R64 ;  /* 0x0000004000407308 */ /* 0x000ea20000000800 */
[----:B------:R-:W-:Y:S01]  /*74c0*/  SHF.L.U32 R28, R28, 0x17, RZ ;  /* 0x000000171c1c7819 */ /* 0x000fe200000006ff */
[----:B------:R-:W-:Y:S01]  /*74d0*/  IMAD.SHL.U32 R36, R36, 0x800000, RZ ;  /* 0x0080000024247824 */ /* 0x000fe200078e00ff */
[----:B------:R-:W-:Y:S01]  /*74e0*/  SHF.L.U32 R56, R56, 0x17, RZ ;  /* 0x0000001738387819 */ /* 0x000fe200000006ff */
[----:B------:R-:W-:Y:S01]  /*74f0*/  IMAD.SHL.U32 R24, R24, 0x800000, RZ ;  /* 0x0080000018187824 */ /* 0x000fe200078e00ff */
[----:B------:R-:W-:Y:S01]  /*7500*/  SHF.L.U32 R32, R32, 0x17, RZ ;  /* 0x0000001720207819 */ /* 0x000fe200000006ff */
[----:B------:R-:W-:Y:S01]  /*7510*/  IMAD.SHL.U32 R63, R63, 0x800000, RZ ;  /* 0x008000003f3f7824 */ /* 0x000fe200078e00ff */
[----:B------:R-:W-:Y:S01]  /*7520*/  SHF.L.U32 R58, R58, 0x17, RZ ;  /* 0x000000173a3a7819 */ /* 0x000fe200000006ff */
[----:B------:R-:W4:Y:S01]  /*7530*/  MUFU.EX2 R62, R62 ;  /* 0x0000003e003e7308 */ /* 0x000f220000000800 */
[----:B------:R-:W-:Y:S01]  /*7540*/  SHF.L.U32 R61, R61, 0x17, RZ ;  /* 0x000000173d3d7819 */ /* 0x000fe200000006ff */
[----:B------:R-:W-:Y:S01]  /*7550*/  IMAD.SHL.U32 R68, R68, 0x800000, RZ ;  /* 0x0080000044447824 */ /* 0x000fe200078e00ff */
[----:B------:R-:W-:Y:S01]  /*7560*/  SHF.L.U32 R65, R65, 0x17, RZ ;  /* 0x0000001741417819 */ /* 0x000fe200000006ff */
[----:B------:R-:W-:Y:S01]  /*7570*/  BSSY B1, `(.L_x_171) ;  /* 0x000001e000017945 */ /* 0x000fe20003800000 */
[----:B------:R-:W-:Y:S01]  /*7580*/  SHF.L.U32 R67, R67, 0x17, RZ ;  /* 0x0000001743437819 */ /* 0x000fe200000006ff */
[----:B---3--:R-:W-:Y:S01]  /*7590*/  FFMA R37, R34, R37, 1 ;  /* 0x3f80000022257423 */ /* 0x008fe20000000025 */
[----:B-1----:R-:W-:Y:S01]  /*75a0*/  FFMA R60, R59, R60, 1 ;  /* 0x3f8000003b3c7423 */ /* 0x002fe2000000003c */
[----:B------:R-:W1:Y:S01]  /*75b0*/  MUFU.EX2 R66, R66 ;  /* 0x0000004200427308 */ /* 0x000e620000000800 */
[----:B------:R-:W-:Y:S01]  /*75c0*/  FFMA R35, R26, R35, 1 ;  /* 0x3f8000001a237423 */ /* 0x000fe20000000023 */
[----:B------:R-:W-:Y:S01]  /*75d0*/  FFMA R30, R30, R21, 1 ;  /* 0x3f8000001e1e7423 */ /* 0x000fe20000000015 */
[----:B------:R-:W-:Y:S01]  /*75e0*/  FFMA R36, R36, R23, 1 ;  /* 0x3f80000024247423 */ /* 0x000fe20000000017 */
[----:B------:R-:W-:Y:S01]  /*75f0*/  FFMA R39, R28, R39, 1 ;  /* 0x3f8000001c277423 */ /* 0x000fe20000000027 */
[----:B------:R-:W-:Y:S01]  /*7600*/  FFMA R34, R56, R25, 1 ;  /* 0x3f80000038227423 */ /* 0x000fe20000000019 */
[----:B------:R-:W-:Y:S01]  /*7610*/  FFMA R31, R24, R57, 1 ;  /* 0x3f800000181f7423 */ /* 0x000fe20000000039 */
[----:B------:R-:W-:Y:S01]  /*7620*/  FFMA R33, R32, R27, 1 ;  /* 0x3f80000020217423 */ /* 0x000fe2000000001b */
[----:B------:R-:W3:Y:S01]  /*7630*/  MUFU.EX2 R38, R38 ;  /* 0x0000002600267308 */ /* 0x000ee20000000800 */
[----:B------:R-:W-:Y:S01]  /*7640*/  FFMA R58, R58, R29, 1 ;  /* 0x3f8000003a3a7423 */ /* 0x000fe2000000001d */
[----:B--2---:R-:W-:Y:S01]  /*7650*/  FFMA R61, R61, R64, 1 ;  /* 0x3f8000003d3d7423 */ /* 0x004fe20000000040 */
[----:B----4-:R-:W-:-:S05]  /*7660*/  FFMA R62, R63, R62, 1 ;  /* 0x3f8000003f3e7423 */ /* 0x010fca000000003e */
[----:B------:R-:W2:Y:S01]  /*7670*/  MUFU.EX2 R3, R70 ;  /* 0x0000004600037308 */ /* 0x000ea20000000800 */
[----:B-1----:R-:W-:Y:S01]  /*7680*/  FFMA R65, R65, R66, 1 ;  /* 0x3f80000041417423 */ /* 0x002fe20000000042 */
[----:B---3--:R-:W-:Y:S01]  /*7690*/  FFMA R38, R67, R38, 1 ;  /* 0x3f80000043267423 */ /* 0x008fe20000000026 */
[----:B--2---:R-:W-:Y:S01]  /*76a0*/  FFMA R59, R68, R3, 1 ;  /* 0x3f800000443b7423 */ /* 0x004fe20000000003 */
[----:B------:R-:W-:Y:S06]  /*76b0*/  @P2 BRA `(.L_x_172) ;  /* 0x0000000000142947 */ /* 0x000fec0003800000 */
[----:B------:R-:W-:Y:S02]  /*76c0*/  MOV R3, R72 ;  /* 0x0000004800037202 */ /* 0x000fe40000000f00 */
[----:B------:R-:W-:-:S07]  /*76d0*/  MOV R70, 0x76f0 ;  /* 0x000076f000467802 */ /* 0x000fce0000000f00 */
[----:B------:R-:W-:Y:S05]  /*76e0*/  CALL.REL.NOINC `($__internal_0_$__cuda_sm20_rcp_rn_f32_slowpath) ;  /* 0x0000006400ec7944 */ /* 0x000fea0003c00000 */
[----:B------:R-:W-:Y:S01]  /*76f0*/  MOV R21, R0 ;  /* 0x0000000000157202 */ /* 0x000fe20000000f00 */
[----:B------:R-:W-:Y:S06]  /*7700*/  BRA `(.L_x_173) ;  /* 0x0000000000107947 */ /* 0x000fec0003800000 */
.L_x_172:
[----:B------:R-:W1:Y:S02]  /*7710*/  MUFU.RCP R21, R72 ;  /* 0x0000004800157308 */ /* 0x000e640000001000 */
[----:B-1----:R-:W-:-:S04]  /*7720*/  FFMA R0, R72, R21, -1 ;  /* 0xbf80000048007423 */ /* 0x002fc80000000015 */
[----:B------:R-:W-:-:S04]  /*7730*/  FADD.FTZ R0, -R0, -RZ ;  /* 0x800000ff00007221 */ /* 0x000fc80000010100 */
[----:B------:R-:W-:-:S07]  /*7740*/  FFMA R21, R21, R0, R21 ;  /* 0x0000000015157223 */ /* 0x000fce0000000015 */
.L_x_173:
[----:B------:R-:W-:Y:S05]  /*7750*/  BSYNC B1 ;  /* 0x0000000000017941 */ /* 0x000fea0003800000 */
.L_x_171:
[----:B------:R-:W-:Y:S01]  /*7760*/  VIADD R0, R35, 0x1800000 ;  /* 0x0180000023007836 */ /* 0x000fe20000000000 */
[----:B------:R-:W-:Y:S04]  /*7770*/  BSSY B1, `(.L_x_174) ;  /* 0x000000d000017945 */ /* 0x000fe80003800000 */
[----:B------:R-:W-:-:S04]  /*7780*/  LOP3.LUT R0, R0, 0x7f800000, RZ, 0xc0, !PT ;  /* 0x7f80000000007812 */ /* 0x000fc800078ec0ff */
[----:B------:R-:W-:-:S13]  /*7790*/  ISETP.GT.U32.AND P2, PT, R0, 0x1ffffff, PT ;  /* 0x01ffffff0000780c */ /* 0x000fda0003f44070 */
[----:B------:R-:W-:Y:S05]  /*77a0*/  @P2 BRA `(.L_x_175) ;  /* 0x0000000000142947 */ /* 0x000fea0003800000 */
[----:B------:R-:W-:Y:S02]  /*77b0*/  MOV R3, R35 ;  /* 0x0000002300037202 */ /* 0x000fe40000000f00 */
[----:B------:R-:W-:-:S07]  /*77c0*/  MOV R70, 0x77e0 ;  /* 0x000077e000467802 */ /* 0x000fce0000000f00 */
[----:B------:R-:W-:Y:S05]  /*77d0*/  CALL.REL.NOINC `($__internal_0_$__cuda_sm20_rcp_rn_f32_slowpath) ;  /* 0x0000006400b07944 */ /* 0x000fea0003c00000 */
[----:B------:R-:W-:Y:S01]  /*77e0*/  MOV R24, R0 ;  /* 0x0000000000187202 */ /* 0x000fe20000000f00 */
[----:B------:R-:W-:Y:S06]  /*77f0*/  BRA `(.L_x_176) ;  /* 0x0000000000107947 */ /* 0x000fec0003800000 */
.L_x_175:
[----:B------:R-:W1:Y:S02]  /*7800*/  MUFU.RCP R24, R35 ;  /* 0x0000002300187308 */ /* 0x000e640000001000 */
[----:B-1----:R-:W-:-:S04]  /*7810*/  FFMA R0, R35, R24, -1 ;  /* 0xbf80000023007423 */ /* 0x002fc80000000018 */
[----:B------:R-:W-:-:S04]  /*7820*/  FADD.FTZ R3, -R0, -RZ ;  /* 0x800000ff00037221 */ /* 0x000fc80000010100 */
[----:B------:R-:W-:-:S07]  /*7830*/  FFMA R24, R24, R3, R24 ;  /* 0x0000000318187223 */ /* 0x000fce0000000018 */
.L_x_176:
[----:B------:R-:W-:Y:S05]  /*7840*/  BSYNC B1 ;  /* 0x0000000000017941 */ /* 0x000fea0003800000 */
.L_x_174:
        /* <DEDUP_REMOVED lines=10> */
.L_x_178:
[----:B------:R-:W1:Y:S02]  /*78f0*/  MUFU.RCP R23, R30 ;  /* 0x0000001e00177308 */ /* 0x000e640000001000 */
[----:B-1----:R-:W-:-:S04]  /*7900*/  FFMA R0, R30, R23, -1 ;  /* 0xbf8000001e007423 */ /* 0x002fc80000000017 */
[----:B------:R-:W-:-:S04]  /*7910*/  FADD.FTZ R0, -R0, -RZ ;  /* 0x800000ff00007221 */ /* 0x000fc80000010100 */
[----:B------:R-:W-:-:S07]  /*7920*/  FFMA R23, R23, R0, R23 ;  /* 0x0000000017177223 */ /* 0x000fce0000000017 */
.L_x_179:
[----:B------:R-:W-:Y:S05]  /*7930*/  BSYNC B1 ;  /* 0x0000000000017941 */ /* 0x000fea0003800000 */
.L_x_177:
        /* <DEDUP_REMOVED lines=10> */
.L_x_181:
[----:B------:R-:W1:Y:S02]  /*79e0*/  MUFU.RCP R26, R37 ;  /* 0x00000025001a7308 */ /* 0x000e640000001000 */
[----:B-1----:R-:W-:-:S04]  /*79f0*/  FFMA R0, R37, R26, -1 ;  /* 0xbf80000025007423 */ /* 0x002fc8000000001a */
[----:B------:R-:W-:-:S04]  /*7a00*/  FADD.FTZ R3, -R0, -RZ ;  /* 0x800000ff00037221 */ /* 0x000fc80000010100 */
[----:B------:R-:W-:-:S07]  /*7a10*/  FFMA R26, R26, R3, R26 ;  /* 0x000000031a1a7223 */ /* 0x000fce000000001a */
.L_x_182:
[----:B------:R-:W-:Y:S05]  /*7a20*/  BSYNC B1 ;  /* 0x0000000000017941 */ /* 0x000fea0003800000 */
.L_x_180:
        /* <DEDUP_REMOVED lines=10> */
.L_x_184:
[----:B------:R-:W1:Y:S02]  /*7ad0*/  MUFU.RCP R25, R36 ;  /* 0x0000002400197308 */ /* 0x000e640000001000 */
[----:B-1----:R-:W-:-:S04]  /*7ae0*/  FFMA R0, R36, R25, -1 ;  /* 0xbf80000024007423 */ /* 0x002fc80000000019 */
[----:B------:R-:W-:-:S04]  /*7af0*/  FADD.FTZ R0, -R0, -RZ ;  /* 0x800000ff00007221 */ /* 0x000fc80000010100 */
[----:B------:R-:W-:-:S07]  /*7b00*/  FFMA R25, R25, R0, R25 ;  /* 0x0000000019197223 */ /* 0x000fce0000000019 */
.L_x_185:
[----:B------:R-:W-:Y:S05]  /*7b10*/  BSYNC B1 ;  /* 0x0000000000017941 */ /* 0x000fea0003800000 */
.L_x_183:
        /* <DEDUP_REMOVED lines=10> */
.L_x_187:
[----:B------:R-:W1:Y:S02]  /*7bc0*/  MUFU.RCP R28, R39 ;  /* 0x00000027001c7308 */ /* 0x000e640000001000 */
[----:B-1----:R-:W-:-:S04]  /*7bd0*/  FFMA R0, R39, R28, -1 ;  /* 0xbf80000027007423 */ /* 0x002fc8000000001c */
[----:B------:R-:W-:-:S04]  /*7be0*/  FADD.FTZ R3, -R0, -RZ ;  /* 0x800000ff00037221 */ /* 0x000fc80000010100 */
[----:B------:R-:W-:-:S07]  /*7bf0*/  FFMA R28, R28, R3, R28 ;  /* 0x000000031c1c7223 */ /* 0x000fce000000001c */
.L_x_188:
[----:B------:R-:W-:Y:S05]  /*7c00*/  BSYNC B1 ;  /* 0x0000000000017941 */ /* 0x000fea0003800000 */
.L_x_186:
        /* <DEDUP_REMOVED lines=10> */
.L_x_190:
[----:B------:R-:W1:Y:S02]  /*7cb0*/  MUFU.RCP R27, R34 ;  /* 0x00000022001b7308 */ /* 0x000e640000001000 */
[----:B-1----:R-:W-:-:S04]  /*7cc0*/  FFMA R0, R34, R27, -1 ;  /* 0xbf80000022007423 */ /* 0x002fc8000000001b */
[----:B------:R-:W-:-:S04]  /*7cd0*/  FADD.FTZ R0, -R0, -RZ ;  /* 0x800000ff00007221 */ /* 0x000fc80000010100 */
[----:B------:R-:W-:-:S07]  /*7ce0*/  FFMA R27, R27, R0, R27 ;  /* 0x000000001b1b7223 */ /* 0x000fce000000001b */
.L_x_191:
[----:B------:R-:W-:Y:S05]  /*7cf0*/  BSYNC B1 ;  /* 0x0000000000017941 */ /* 0x000fea0003800000 */
.L_x_189:
        /* <DEDUP_REMOVED lines=10> */
.L_x_193:
[----:B------:R-:W1:Y:S02]  /*7da0*/  MUFU.RCP R30, R31 ;  /* 0x0000001f001e7308 */ /* 0x000e640000001000 */
[----:B-1----:R-:W-:-:S04]  /*7db0*/  FFMA R0, R31, R30, -1 ;  /* 0xbf8000001f007423 */ /* 0x002fc8000000001e */
[----:B------:R-:W-:-:S04]  /*7dc0*/  FADD.FTZ R3, -R0, -RZ ;  /* 0x800000ff00037221 */ /* 0x000fc80000010100 */
[----:B------:R-:W-:-:S07]  /*7dd0*/  FFMA R30, R30, R3, R30 ;  /* 0x000000031e1e7223 */ /* 0x000fce000000001e */
.L_x_194:
[----:B------:R-:W-:Y:S05]  /*7de0*/  BSYNC B1 ;  /* 0x0000000000017941 */ /* 0x000fea0003800000 */
.L_x_192:
        /* <DEDUP_REMOVED lines=10> */
.L_x_196:
[----:B------:R-:W1:Y:S02]  /*7e90*/  MUFU.RCP R29, R60 ;  /* 0x0000003c001d7308 */ /* 0x000e640000001000 */
[----:B-1----:R-:W-:-:S04]  /*7ea0*/  FFMA R0, R60, R29, -1 ;  /* 0xbf8000003c007423 */ /* 0x002fc8000000001d */
[----:B------:R-:W-:-:S04]  /*7eb0*/  FADD.FTZ R0, -R0, -RZ ;  /* 0x800000ff00007221 */ /* 0x000fc80000010100 */
[----:B------:R-:W-:-:S07]  /*7ec0*/  FFMA R29, R29, R0, R29 ;  /* 0x000000001d1d7223 */ /* 0x000fce000000001d */
.L_x_197:
[----:B------:R-:W-:Y:S05]  /*7ed0*/  BSYNC B1 ;  /* 0x0000000000017941 */ /* 0x000fea0003800000 */
.L_x_195:
        /* <DEDUP_REMOVED lines=10> */
.L_x_199:
[----:B------:R-:W1:Y:S02]  /*7f80*/  MUFU.RCP R32, R33 ;  /* 0x0000002100207308 */ /* 0x000e640000001000 */
[----:B-1----:R-:W-:-:S04]  /*7f90*/  FFMA R0, R33, R32, -1 ;  /* 0xbf80000021007423 */ /* 0x002fc80000000020 */
[----:B------:R-:W-:-:S04]  /*7fa0*/  FADD.FTZ R3, -R0, -RZ ;  /* 0x800000ff00037221 */ /* 0x000fc80000010100 */
[----:B------:R-:W-:-:S07]  /*7fb0*/  FFMA R32, R32, R3, R32 ;  /* 0x0000000320207223 */ /* 0x000fce0000000020 */
.L_x_200:
[----:B------:R-:W-:Y:S05]  /*7fc0*/  BSYNC B1 ;  /* 0x0000000000017941 */ /* 0x000fea0003800000 */
.L_x_198:
        /* <DEDUP_REMOVED lines=10> */
.L_x_202:
[----:B------:R-:W1:Y:S02]  /*8070*/  MUFU.RCP R31, R58 ;  /* 0x0000003a001f7308 */ /* 0x000e640000001000 */
[----:B-1----:R-:W-:-:S04]  /*8080*/  FFMA R0, R58, R31, -1 ;  /* 0xbf8000003a007423 */ /* 0x002fc8000000001f */
[----:B------:R-:W-:-:S04]  /*8090*/  FADD.FTZ R0, -R0, -RZ ;  /* 0x800000ff00007221 */ /* 0x000fc80000010100 */
[----:B------:R-:W-:-:S07]  /*80a0*/  FFMA R31, R31, R0, R31 ;  /* 0x000000001f1f7223 */ /* 0x000fce000000001f */
.L_x_203:
[----:B------:R-:W-:Y:S05]  /*80b0*/  BSYNC B1 ;  /* 0x0000000000017941 */ /* 0x000fea0003800000 */
.L_x_201:
        /* <DEDUP_REMOVED lines=10> */
.L_x_205:
[----:B------:R-:W1:Y:S02]  /*8160*/  MUFU.RCP R34, R61 ;  /* 0x0000003d00227308 */ /* 0x000e640000001000 */
[----:B-1----:R-:W-:-:S04]  /*8170*/  FFMA R0, R61, R34, -1 ;  /* 0xbf8000003d007423 */ /* 0x002fc80000000022 */
[----:B------:R-:W-:-:S04]  /*8180*/  FADD.FTZ R3, -R0, -RZ ;  /* 0x800000ff00037221 */ /* 0x000fc80000010100 */
[----:B------:R-:W-:-:S07]  /*8190*/  FFMA R34, R34, R3, R34 ;  /* 0x0000000322227223 */ /* 0x000fce0000000022 */
.L_x_206:
[----:B------:R-:W-:Y:S05]  /*81a0*/  BSYNC B1 ;  /* 0x0000000000017941 */ /* 0x000fea0003800000 */
.L_x_204:
        /* <DEDUP_REMOVED lines=10> */
.L_x_208:
[----:B------:R-:W1:Y:S02]  /*8250*/  MUFU.RCP R33, R62 ;  /* 0x0000003e00217308 */ /* 0x000e640000001000 */
[----:B-1----:R-:W-:-:S04]  /*8260*/  FFMA R0, R62, R33, -1 ;  /* 0xbf8000003e007423 */ /* 0x002fc80000000021 */
[----:B------:R-:W-:-:S04]  /*8270*/  FADD.FTZ R0, -R0, -RZ ;  /* 0x800000ff00007221 */ /* 0x000fc80000010100 */
[----:B------:R-:W-:-:S07]  /*8280*/  FFMA R33, R33, R0, R33 ;  /* 0x0000000021217223 */ /* 0x000fce0000000021 */
.L_x_209:
[----:B------:R-:W-:Y:S05]  /*8290*/  BSYNC B1 ;  /* 0x0000000000017941 */ /* 0x000fea0003800000 */
.L_x_207:
        /* <DEDUP_REMOVED lines=10> */
.L_x_211:
[----:B------:R-:W1:Y:S02]  /*8340*/  MUFU.RCP R36, R65 ;  /* 0x0000004100247308 */ /* 0x000e640000001000 */
[----:B-1----:R-:W-:-:S04]  /*8350*/  FFMA R0, R65, R36, -1 ;  /* 0xbf80000041007423 */ /* 0x002fc80000000024 */
[----:B------:R-:W-:-:S04]  /*8360*/  FADD.FTZ R3, -R0, -RZ ;  /* 0x800000ff00037221 */ /* 0x000fc80000010100 */
[----:B------:R-:W-:-:S07]  /*8370*/  FFMA R36, R36, R3, R36 ;  /* 0x0000000324247223 */ /* 0x000fce0000000024 */
.L_x_212:
[----:B------:R-:W-:Y:S05]  /*8380*/  BSYNC B1 ;  /* 0x0000000000017941 */ /* 0x000fea0003800000 */
.L_x_210:
        /* <DEDUP_REMOVED lines=10> */
.L_x_214:
[----:B------:R-:W1:Y:S02]  /*8430*/  MUFU.RCP R35, R38 ;  /* 0x0000002600237308 */ /* 0x000e640000001000 */
[----:B-1----:R-:W-:-:S04]  /*8440*/  FFMA R0, R38, R35, -1 ;  /* 0xbf80000026007423 */ /* 0x002fc80000000023 */
[----:B------:R-:W-:-:S04]  /*8450*/  FADD.FTZ R0, -R0, -RZ ;  /* 0x800000ff00007221 */ /* 0x000fc80000010100 */
[----:B------:R-:W-:-:S07]  /*8460*/  FFMA R35, R35, R0, R35 ;  /* 0x0000000023237223 */ /* 0x000fce0000000023 */
.L_x_215:
[----:B------:R-:W-:Y:S05]  /*8470*/  BSYNC B1 ;  /* 0x0000000000017941 */ /* 0x000fea0003800000 */
.L_x_213:
[----:B------:R-:W-:-:S05]  /*8480*/  VIADD R0, R59, 0x1800000 ;  /* 0x018000003b007836 */ /* 0x000fca0000000000 */
[----:B------:R-:W-:-:S04]  /*8490*/  LOP3.LUT R0, R0, 0x7f800000, RZ, 0xc0, !PT ;  /* 0x7f80000000007812 */ /* 0x000fc800078ec0ff */
[----:B------:R-:W-:-:S13]  /*84a0*/  ISETP.GT.U32.AND P2, PT, R0, 0x1ffffff, PT ;  /* 0x01ffffff0000780c */ /* 0x000fda0003f44070 */
[----:B------:R-:W-:Y:S05]  /*84b0*/  @P2 BRA `(.L_x_216) ;  /* 0x0000000000102947 */ /* 0x000fea0003800000 */
[----:B------:R-:W-:Y:S02]  /*84c0*/  MOV R3, R59 ;  /* 0x0000003b00037202 */ /* 0x000fe40000000f00 */
[----:B------:R-:W-:-:S07]  /*84d0*/  MOV R70, 0x84f0 ;  /* 0x000084f000467802 */ /* 0x000fce0000000f00 */
[----:B------:R-:W-:Y:S05]  /*84e0*/  CALL.REL.NOINC `($__internal_0_$__cuda_sm20_rcp_rn_f32_slowpath) ;  /* 0x00000058006c7944 */ /* 0x000fea0003c00000 */
[----:B------:R-:W-:Y:S05]  /*84f0*/  BRA `(.L_x_217) ;  /* 0x0000000000107947 */ /* 0x000fea0003800000 */
.L_x_216:
[----:B------:R-:W1:Y:S02]  /*8500*/  MUFU.RCP R0, R59 ;  /* 0x0000003b00007308 */ /* 0x000e640000001000 */
[----:B-1----:R-:W-:-:S04]  /*8510*/  FFMA R3, R59, R0, -1 ;  /* 0xbf8000003b037423 */ /* 0x002fc80000000000 */
[----:B------:R-:W-:-:S04]  /*8520*/  FADD.FTZ R3, -R3, -RZ ;  /* 0x800000ff03037221 */ /* 0x000fc80000010100 */
[----:B------:R-:W-:-:S07]  /*8530*/  FFMA R0, R0, R3, R0 ;  /* 0x0000000300007223 */ /* 0x000fce0000000000 */
.L_x_217:
        /* <DEDUP_REMOVED lines=30> */
.L_x_219:
[----:B------:R-:W-:Y:S05]  /*8720*/  BSYNC B0 ;  /* 0x0000000000007941 */ /* 0x000fea0003800000 */
.L_x_218:
[----:B------:R-:W-:Y:S06]  /*8730*/  BAR.SYNC.DEFER_BLOCKING 0x1, 0x100 ;  /* 0x0044000000007b1d */ /* 0x000fec0000010000 */
[----:B------:R-:W-:Y:S04]  /*8740*/  BSSY B0, `(.L_x_220) ;  /* 0x0000009000007945 */ /* 0x000fe80003800000 */
[----:B------:R-:W-:Y:S05]  /*8750*/  @P0 BRA `(.L_x_221) ;  /* 0x00000000001c0947 */ /* 0x000fea0003800000 */
[----:B------:R-:W-:-:S13]  /*8760*/  ISETP.NE.AND P2, PT, R95, 0x3, PT ;  /* 0x000000035f00780c */ /* 0x000fda0003f45270 */
[----:B------:R-:W-:Y:S05]  /*8770*/  @!P2 BRA `(.L_x_222) ;  /* 0x000000000004a947 */ /* 0x000fea0003800000 */
[----:B------:R-:W-:Y:S01]  /*8780*/  BPT.TRAP 0x1 ;  /* 0x000000040000795c */ /* 0x000fe20000300000 */
.L_x_222:
[----:B------:R-:W-:-:S04]  /*8790*/  ULEA UR4, UR42, UR52, 0x3 ;  /* 0x000000342a047291 */ /* 0x000fc8000f8e183f */
[----:B------:R-:W-:-:S04]  /*87a0*/  UIADD3 UR4, UR4, 0x60, URZ ;  /* 0x0000006004047890 */ /* 0x000fc8000fffe03f */
[----:B------:R-:W-:-:S09]  /*87b0*/  UPRMT UR4, UR51, 0x654, UR4 ;  /* 0x0000065433047896 */ /* 0x000fd20008000004 */
[----:B------:R-:W-:Y:S03]  /*87c0*/  SYNCS.ARRIVE.TRANS64.RED.A1T0 RZ, [UR4], RZ ;  /* 0x000000ffffff79a7 */ /* 0x000fe60008100404 */
.L_x_221:
[----:B------:R-:W-:Y:S05]  /*87d0*/  BSYNC B0 ;  /* 0x0000000000007941 */ /* 0x000fea0003800000 */
.L_x_220:
[----:B------:R-:W-:Y:S01]  /*87e0*/  UIADD3 UR4, UR42, 0x1, URZ ;  /* 0x000000012a047890 */ /* 0x000fe2000fffe03f */
[----:B------:R-:W-:Y:S03]  /*87f0*/  BSSY B0, `(.L_x_223) ;  /* 0x0000015000007945 */ /* 0x000fe60003800000 */
[----:B------:R-:W-:-:S04]  /*8800*/  UISETP.NE.AND UP0, UPT, UR4, 0x4, UPT ;  /* 0x000000040400788c */ /* 0x000fc8000bf05270 */
[----:B------:R-:W-:Y:S01]  /*8810*/  USEL UR42, UR4, URZ, UP0 ;  /* 0x0000003f042a7287 */ /* 0x000fe20008000000 */
[----:B------:R-:W-:Y:S11]  /*8820*/  @P0 BRA `(.L_x_224) ;  /* 0x0000000000440947 */ /* 0x000ff60003800000 */
[----:B------:R-:W-:-:S13]  /*8830*/  ISETP.NE.AND P2, PT, R95, 0x3, PT ;  /* 0x000000035f00780c */ /* 0x000fda0003f45270 */
[----:B------:R-:W-:Y:S05]  /*8840*/  @!P2 BRA `(.L_x_225) ;  /* 0x000000000004a947 */ /* 0x000fea0003800000 */
[----:B------:R-:W-:Y:S01]  /*8850*/  BPT.TRAP 0x1 ;  /* 0x000000040000795c */ /* 0x000fe20000300000 */
.L_x_225:
[----:B------:R-:W-:Y:S01]  /*8860*/  SHF.L.U32 R3, R20, 0x1f, RZ ;  /* 0x0000001f14037819 */ /* 0x000fe200000006ff */
[----:B------:R-:W-:Y:S01]  /*8870*/  BSSY B1, `(.L_x_226) ;  /* 0x0000009000017945 */ /* 0x000fe20003800000 */
[C---:B------:R-:W-:Y:S02]  /*8880*/  LEA R20, R12.reuse, UR52, 0x3 ;  /* 0x000000340c147c11 */ /* 0x040fe4000f8e18ff */
[----:B------:R-:W-:Y:S02]  /*8890*/  PLOP3.LUT P3, PT, PT, PT, PT, 0x8, 0x0 ;  /* 0x000000000000781c */ /* 0x000fe40003f6e170 */
[----:B------:R-:W2:Y:S01]  /*88a0*/  SYNCS.PHASECHK.TRANS64.TRYWAIT P2, [R20+URZ+0x40], R3 ;  /* 0x00004003140075a7 */ /* 0x000ea2000804017f */
[----:B------:R-:W-:Y:S02]  /*88b0*/  @!P1 PLOP3.LUT P3, PT, P6, PT, PT, 0x80, 0x0 ;  /* 0x000000000000981c */ /* 0x000fe4000376f070 */
[----:B------:R-:W-:-:S05]  /*88c0*/  @!P1 LEA R12, R12, R15, 0xd ;  /* 0x0000000f0c0c9211 */ /* 0x000fca00078e68ff */
[----:B-1----:R-:W-:-:S06]  /*88d0*/  @!P1 VIADD R0, R12, 0x20 ;  /* 0x000000200c009836 */ /* 0x002fcc0000000000 */
[----:B------:R-:W-:Y:S01]  /*88e0*/  @P3 IADD3 R0, R12, -0x20, RZ ;  /* 0xffffffe00c003810 */ /* 0x000fe20007ffe0ff */
[----:B--2---:R-:W-:Y:S06]  /*88f0*/  @!P2 BRA `(.L_x_227) ;  /* 0x000000500010a947 */ /* 0x004fec0003800000 */
.L_x_359:
[----:B------:R-:W-:Y:S05]  /*8900*/  BSYNC B1 ;  /* 0x0000000000017941 */ /* 0x000fea0003800000 */
.L_x_226:
[----:B------:R-:W-:Y:S05]  /*8910*/  @!P1 WARPSYNC.ALL ;  /* 0x0000000000009948 */ /* 0x000fea0003800000 */
[----:B------:R2:W3:Y:S04]  /*8920*/  @!P1 LDSM.16.M88.4 R4, [R12] ;  /* 0x000000000c04983b */ /* 0x0004e80000000200 */
[----:B------:R2:W4:Y:S02]  /*8930*/  @!P1 LDSM.16.M88.4 R8, [R0] ;  /* 0x000000000008983b */ /* 0x0005240000000200 */
.L_x_224:
[----:B------:R-:W-:Y:S05]  /*8940*/  BSYNC B0 ;  /* 0x0000000000007941 */ /* 0x000fea0003800000 */
.L_x_223:
[----:B---3--:R-:W-:Y:S02]  /*8950*/  HADD2.F32 R21, -RZ, R5.H0_H0 ;  /* 0x20000005ff157230 */ /* 0x008fe40000004100 */
[C---:B------:R-:W-:Y:S01]  /*8960*/  FMUL R42, R93.reuse, R42 ;  /* 0x0000002a5d2a7220 */ /* 0x040fe20000400000 */
[--C-:B-1----:R-:W-:Y:S02]  /*8970*/  HADD2.F32 R3, -RZ, R4.reuse.H0_H0 ;  /* 0x20000004ff037230 */ /* 0x102fe40000004100 */
[C---:B------:R-:W-:Y:S01]  /*8980*/  FMUL R29, R93.reuse, R40 ;  /* 0x000000285d1d7220 */ /* 0x040fe20000400000 */
[----:B------:R-:W-:Y:S02]  /*8990*/  HADD2.F32 R15, -RZ, R4.H1_H1 ;  /* 0x30000004ff0f7230 */ /* 0x000fe40000004100 */
[C---:B------:R-:W-:Y:S01]  /*89a0*/  FFMA R21, R92.reuse, R21, R42 ;  /* 0x000000155c157223 */ /* 0x040fe2000000002a */
[----:B------:R-:W-:Y:S01]  /*89b0*/  MOV R42, 0x3bbb989d ;  /* 0x3bbb989d002a7802 */ /* 0x000fe20000000f00 */
[----:B--2---:R-:W-:Y:S01]  /*89c0*/  FMUL R0, R93, R41 ;  /* 0x000000295d007220 */ /* 0x004fe20000400000 */
[----:B------:R-:W-:Y:S01]  /*89d0*/  FFMA R3, R92, R3, R29 ;  /* 0x000000035c037223 */ /* 0x000fe2000000001d */
[----:B------:R-:W-:-:S02]  /*89e0*/  IMAD.MOV.U32 R57, RZ, RZ, 0x437c0000 ;  /* 0x437c0000ff397424 */ /* 0x000fc400078e00ff */
[----:B------:R-:W-:Y:S01]  /*89f0*/  FMUL R43, R93, R43 ;  /* 0x0000002b5d2b7220 */ /* 0x000fe20000400000 */
[----:B------:R-:W-:Y:S01]  /*8a00*/  FFMA R0, R92, R15, R0 ;  /* 0x0000000f5c007223 */ /* 0x000fe20000000000 */
[-C--:B------:R-:W-:Y:S01]  /*8a10*/  FFMA.SAT R4, -R3, R42.reuse, 0.5 ;  /* 0x3f00000003047423 */ /* 0x080fe2000000212a */
[-C--:B------:R-:W-:Y:S01]  /*8a20*/  FFMA.SAT R20, -R21, R42.reuse, 0.5 ;  /* 0x3f00000015147423 */ /* 0x080fe2000000212a */
[--C-:B------:R-:W-:Y:S02]  /*8a30*/  HADD2.F32 R23, -RZ, R6.reuse.H0_H0 ;  /* 0x20000006ff177230 */ /* 0x100fe40000004100 */
[----:B------:R-:W-:Y:S01]  /*8a40*/  FFMA.SAT R12, -R0, R42, 0.5 ;  /* 0x3f000000000c7423 */ /* 0x000fe2000000212a */
[-C--:B------:R-:W-:Y:S01]  /*8a50*/  FFMA.RM R4, R4, R57.reuse, 12582913 ;  /* 0x4b40000104047423 */ /* 0x080fe20000004039 */
[----:B------:R-:W-:Y:S02]  /*8a60*/  HADD2.F32 R25, -RZ, R6.H1_H1 ;  /* 0x30000006ff197230 */ /* 0x000fe40000004100 */
[----:B------:R-:W-:Y:S01]  /*8a70*/  FFMA.RM R20, R20, R57, 12582913 ;  /* 0x4b40000114147423 */ /* 0x000fe20000004039 */
[----:B------:R-:W-:-:S02]  /*8a80*/  HADD2.F32 R5, -RZ, R5.H1_H1 ;  /* 0x30000005ff057230 */ /* 0x000fc40000004100 */
[----:B------:R-:W-:Y:S01]  /*8a90*/  FADD R6, R4, -12583039 ;  /* 0xcb40007f04067421 */ /* 0x000fe20000000000 */
[----:B------:R-:W-:Y:S01]  /*8aa0*/  FFMA.RM R12, R12, R57, 12582913 ;  /* 0x4b4000010c0c7423 */ /* 0x000fe20000004039 */
[----:B------:R-:W-:Y:S01]  /*8ab0*/  FADD R24, R20, -12583039 ;  /* 0xcb40007f14187421 */ /* 0x000fe20000000000 */
[----:B------:R-:W-:Y:S01]  /*8ac0*/  FMUL R15, R93, R44 ;  /* 0x0000002c5d0f7220 */ /* 0x000fe20000400000 */
[----:B------:R-:W-:Y:S01]  /*8ad0*/  FFMA R6, -R3, 1.4426950216293334961, -R6 ;  /* 0x3fb8aa3b03067823 */ /* 0x000fe20000000906 */
[----:B------:R-:W-:Y:S01]  /*8ae0*/  FADD R39, R12, -12583039 ;  /* 0xcb40007f0c277421 */ /* 0x000fe20000000000 */
[C---:B------:R-:W-:Y:S01]  /*8af0*/  FFMA R5, R92.reuse, R5, R43 ;  /* 0x000000055c057223 */ /* 0x040fe2000000002b */
[----:B------:R-:W-:Y:S01]  /*8b00*/  FMUL R45, R93, R45 ;  /* 0x0000002d5d2d7220 */ /* 0x000fe20000400000 */
[----:B------:R-:W-:Y:S01]  /*8b10*/  FFMA R24, -R21, 1.4426950216293334961, -R24 ;  /* 0x3fb8aa3b15187823 */ /* 0x000fe20000000918 */
[----:B------:R-:W-:Y:S01]  /*8b20*/  FFMA R6, -R3, 1.925963033500011079e-08, R6 ;  /* 0x32a5706003067823 */ /* 0x000fe20000000106 */
[----:B------:R-:W-:Y:S01]  /*8b30*/  FFMA R15, R92, R23, R15 ;  /* 0x000000175c0f7223 */ /* 0x000fe2000000000f */
[----:B------:R-:W-:Y:S01]  /*8b40*/  FFMA R39, -R0, 1.4426950216293334961, -R39 ;  /* 0x3fb8aa3b00277823 */ /* 0x000fe20000000927 */
[----:B------:R-:W-:Y:S01]  /*8b50*/  FFMA.SAT R3, -R5, R42, 0.5 ;  /* 0x3f00000005037423 */ /* 0x000fe2000000212a */
[----:B------:R-:W-:Y:S01]  /*8b60*/  FFMA R25, R92, R25, R45 ;  /* 0x000000195c197223 */ /* 0x000fe2000000002d */
[----:B------:R-:W-:Y:S01]  /*8b70*/  FFMA R24, -R21, 1.925963033500011079e-08, R24 ;  /* 0x32a5706015187823 */ /* 0x000fe20000000118 */
[----:B------:R-:W-:-:S02]  /*8b80*/  HADD2.F32 R27, -RZ, R7.H0_H0 ;  /* 0x20000007ff1b7230 */ /* 0x000fc40000004100 */
[----:B------:R-:W-:Y:S01]  /*8b90*/  FFMA R39, -R0, 1.925963033500011079e-08, R39 ;  /* 0x32a5706000277823 */ /* 0x000fe20000000127 */
[----:B------:R-:W-:Y:S01]  /*8ba0*/  FFMA.SAT R21, -R15, R42, 0.5 ;  /* 0x3f0000000f157423 */ /* 0x000fe2000000212a */
[----:B------:R-:W-:Y:S02]  /*8bb0*/  HADD2.F32 R7, -RZ, R7.H1_H1 ;  /* 0x30000007ff077230 */ /* 0x000fe40000004100 */
[----:B------:R-:W-:Y:S01]  /*8bc0*/  FFMA.RM R0, R3, R57, 12582913 ;  /* 0x4b40000103007423 */ /* 0x000fe20000004039 */
[C---:B------:R-:W-:Y:S01]  /*8bd0*/  FMUL R47, R93.reuse, R47 ;  /* 0x0000002f5d2f7220 */ /* 0x040fe20000400000 */
[----:B------:R-:W-:Y:S01]  /*8be0*/  FMUL R29, R93, R46 ;  /* 0x0000002e5d1d7220 */ /* 0x000fe20000400000 */
[----:B------:R-:W-:Y:S01]  /*8bf0*/  FFMA.SAT R28, -R25, R42, 0.5 ;  /* 0x3f000000191c7423 */ /* 0x000fe2000000212a */
[----:B------:R1:W2:Y:S01]  /*8c00*/  MUFU.EX2 R23, R6 ;  /* 0x0000000600177308 */ /* 0x0002a20000000800 */
[----:B------:R-:W-:Y:S01]  /*8c10*/  FFMA.RM R26, R21, R57, 12582913 ;  /* 0x4b400001151a7423 */ /* 0x000fe20000004039 */
[----:B------:R-:W-:Y:S01]  /*8c20*/  FFMA R47, R92, R7, R47 ;  /* 0x000000075c2f7223 */ /* 0x000fe2000000002f */
[----:B------:R-:W-:Y:S01]  /*8c30*/  FFMA.RM R30, R28, R57, 12582913 ;  /* 0x4b4000011c1e7423 */ /* 0x000fe20000004039 */
[----:B------:R-:W-:Y:S01]  /*8c40*/  FFMA R27, R92, R27, R29 ;  /* 0x0000001b5c1b7223 */ /* 0x000fe2000000001d */
[----:B------:R-:W-:Y:S01]  /*8c50*/  FADD R28, R26, -12583039 ;  /* 0xcb40007f1a1c7421 */ /* 0x000fe20000000000 */
[----:B----4-:R-:W-:-:S02]  /*8c60*/  HADD2.F32 R3, -RZ, R8.H0_H0 ;  /* 0x20000008ff037230 */ /* 0x010fc40000004100 */
[----:B------:R-:W-:Y:S01]  /*8c70*/  FMUL R31, R93, R48 ;  /* 0x000000305d1f7220 */ /* 0x000fe20000400000 */
[----:B------:R3:W4:Y:S01]  /*8c80*/  MUFU.EX2 R29, R24 ;  /* 0x00000018001d7308 */ /* 0x0007220000000800 */
[----:B-1----:R-:W-:Y:S01]  /*8c90*/  FADD R6, R0, -12583039 ;  /* 0xcb40007f00067421 */ /* 0x002fe20000000000 */
[----:B------:R-:W-:Y:S01]  /*8ca0*/  FFMA R28, -R15, 1.4426950216293334961, -R28 ;  /* 0x3fb8aa3b0f1c7823 */ /* 0x000fe2000000091c */
[----:B------:R-:W-:Y:S01]  /*8cb0*/  FFMA.SAT R7, -R27, R42, 0.5 ;  /* 0x3f0000001b077423 */ /* 0x000fe2000000212a */
[----:B------:R-:W-:Y:S01]  /*8cc0*/  FFMA R31, R92, R3, R31 ;  /* 0x000000035c1f7223 */ /* 0x000fe2000000001f */
[----:B------:R-:W-:Y:S01]  /*8cd0*/  FFMA R6, -R5, 1.4426950216293334961, -R6 ;  /* 0x3fb8aa3b05067823 */ /* 0x000fe20000000906 */
[C---:B------:R-:W-:Y:S01]  /*8ce0*/  FMUL R33, R93.reuse, R50 ;  /* 0x000000325d217220 */ /* 0x040fe20000400000 */
[----:B------:R-:W-:Y:S02]  /*8cf0*/  HADD2.F32 R3, -RZ, R8.H1_H1 ;  /* 0x30000008ff037230 */ /* 0x000fe40000004100 */
[----:B------:R-:W-:Y:S01]  /*8d00*/  FMUL R49, R93, R49 ;  /* 0x000000315d317220 */ /* 0x000fe20000400000 */
[----:B---3--:R-:W-:Y:S01]  /*8d10*/  FFMA.SAT R24, -R47, R42, 0.5 ;  /* 0x3f0000002f187423 */ /* 0x008fe2000000212a */
[----:B------:R-:W-:Y:S01]  /*8d20*/  FFMA R6, -R5, 1.925963033500011079e-08, R6 ;  /* 0x32a5706005067823 */ /* 0x000fe20000000106 */
[----:B------:R-:W-:-:S02]  /*8d30*/  HADD2.F32 R5, -RZ, R9.H0_H0 ;  /* 0x20000009ff057230 */ /* 0x000fc40000004100 */
[----:B------:R-:W-:Y:S01]  /*8d40*/  FADD R32, R30, -12583039 ;  /* 0xcb40007f1e207421 */ /* 0x000fe20000000000 */
[-C--:B------:R-:W-:Y:S01]  /*8d50*/  FFMA.RM R24, R24, R57.reuse, 12582913 ;  /* 0x4b40000118187423 */ /* 0x080fe20000004039 */
[----:B------:R-:W-:Y:S01]  /*8d60*/  FFMA R28, -R15, 1.925963033500011079e-08, R28 ;  /* 0x32a570600f1c7823 */ /* 0x000fe2000000011c */
[----:B------:R-:W-:Y:S01]  /*8d70*/  FFMA.RM R8, R7, R57, 12582913 ;  /* 0x4b40000107087423 */ /* 0x000fe20000004039 */
[--C-:B------:R-:W-:Y:S02]  /*8d80*/  HADD2.F32 R7, -RZ, R10.reuse.H0_H0 ;  /* 0x2000000aff077230 */ /* 0x100fe40000004100 */
[----:B------:R-:W-:Y:S01]  /*8d90*/  FMUL R35, R93, R52 ;  /* 0x000000345d237220 */ /* 0x000fe20000400000 */
[----:B------:R-:W-:Y:S02]  /*8da0*/  HADD2.F32 R15, -RZ, R10.H1_H1 ;  /* 0x3000000aff0f7230 */ /* 0x000fe40000004100 */
[----:B------:R-:W-:Y:S01]  /*8db0*/  FADD R10, R24, -12583039 ;  /* 0xcb40007f180a7421 */ /* 0x000fe20000000000 */
[----:B------:R-:W-:-:S02]  /*8dc0*/  HADD2.F32 R9, -RZ, R9.H1_H1 ;  /* 0x30000009ff097230 */ /* 0x000fc40000004100 */
[----:B------:R-:W-:Y:S01]  /*8dd0*/  FMUL R51, R93, R51 ;  /* 0x000000335d337220 */ /* 0x000fe20000400000 */
[C---:B------:R-:W-:Y:S01]  /*8de0*/  FFMA R5, R92.reuse, R5, R33 ;  /* 0x000000055c057223 */ /* 0x040fe20000000021 */
[----:B------:R-:W-:Y:S01]  /*8df0*/  FFMA R32, -R25, 1.4426950216293334961, -R32 ;  /* 0x3fb8aa3b19207823 */ /* 0x000fe20000000920 */
[-C--:B------:R-:W-:Y:S01]  /*8e00*/  FFMA.SAT R34, -R31, R42.reuse, 0.5 ;  /* 0x3f0000001f227423 */ /* 0x080fe2000000212a */
[C---:B------:R-:W-:Y:S01]  /*8e10*/  FFMA R3, R92.reuse, R3, R49 ;  /* 0x000000035c037223 */ /* 0x040fe20000000031 */
[----:B------:R-:W-:Y:S01]  /*8e20*/  FFMA R10, -R47, 1.4426950216293334961, -R10 ;  /* 0x3fb8aa3b2f0a7823 */ /* 0x000fe2000000090a */
[C---:B------:R-:W-:Y:S01]  /*8e30*/  FFMA R7, R92.reuse, R7, R35 ;  /* 0x000000075c077223 */ /* 0x040fe20000000023 */
[----:B------:R1:W3:Y:S01]  /*8e40*/  MUFU.EX2 R41, R6 ;  /* 0x0000000600297308 */ /* 0x0002e20000000800 */
[----:B------:R-:W-:Y:S01]  /*8e50*/  FFMA R9, R92, R9, R51 ;  /* 0x000000095c097223 */ /* 0x000fe20000000033 */
[-C--:B------:R-:W-:Y:S01]  /*8e60*/  FFMA.SAT R35, -R5, R42.reuse, 0.5 ;  /* 0x3f00000005237423 */ /* 0x080fe2000000212a */
[----:B------:R-:W-:Y:S01]  /*8e70*/  FFMA R32, -R25, 1.925963033500011079e-08, R32 ;  /* 0x32a5706019207823 */ /* 0x000fe20000000120 */
[-C--:B------:R-:W-:Y:S01]  /*8e80*/  FFMA.RM R34, R34, R57.reuse, 12582913 ;  /* 0x4b40000122227423 */ /* 0x080fe20000004039 */
[-C--:B------:R-:W-:Y:S01]  /*8e90*/  FFMA.SAT R33, -R3, R42.reuse, 0.5 ;  /* 0x3f00000003217423 */ /* 0x080fe2000000212a */
[----:B------:R-:W-:Y:S01]  /*8ea0*/  FFMA R10, -R47, 1.925963033500011079e-08, R10 ;  /* 0x32a570602f0a7823 */ /* 0x000fe2000000010a */
[----:B------:R-:W-:Y:S01]  /*8eb0*/  FFMA.SAT R36, -R9, R42, 0.5 ;  /* 0x3f00000009247423 */ /* 0x000fe2000000212a */
[----:B------:R5:W-:Y:S01]  /*8ec0*/  MUFU.EX2 R25, R28 ;  /* 0x0000001c00197308 */ /* 0x000be20000000800 */
[----:B-1----:R-:W-:Y:S01]  /*8ed0*/  FADD R6, R8, -12583039 ;  /* 0xcb40007f08067421 */ /* 0x002fe20000000000 */
[----:B------:R-:W-:Y:S01]  /*8ee0*/  FFMA.RM R35, R35, R57, 12582913 ;  /* 0x4b40000123237423 */ /* 0x000fe20000004039 */
[----:B------:R-:W-:-:S02]  /*8ef0*/  HADD2.F32 R21, -RZ, R11.H0_H0 ;  /* 0x2000000bff157230 */ /* 0x000fc40000004100 */
[----:B------:R-:W-:Y:S01]  /*8f00*/  FMUL R37, R93, R54 ;  /* 0x000000365d257220 */ /* 0x000fe20000400000 */
[----:B------:R-:W-:Y:S01]  /*8f10*/  FFMA R6, -R27, 1.4426950216293334961, -R6 ;  /* 0x3fb8aa3b1b067823 */ /* 0x000fe20000000906 */
[----:B------:R-:W-:Y:S01]  /*8f20*/  FFMA.RM R36, R36, R57, 12582913 ;  /* 0x4b40000124247423 */ /* 0x000fe20000004039 */
[----:B------:R-:W-:Y:S01]  /*8f30*/  FMUL R53, R93, R53 ;  /* 0x000000355d357220 */ /* 0x000fe20000400000 */
[----:B------:R1:W-:Y:S01]  /*8f40*/  MUFU.EX2 R43, R32 ;  /* 0x00000020002b7308 */ /* 0x0003e20000000800 */
[----:B-----5:R-:W-:Y:S01]  /*8f50*/  FADD R28, R34, -12583039 ;  /* 0xcb40007f221c7421 */ /* 0x020fe20000000000 */
[----:B------:R-:W-:Y:S01]  /*8f60*/  FFMA R6, -R27, 1.925963033500011079e-08, R6 ;  /* 0x32a570601b067823 */ /* 0x000fe20000000106 */
[----:B------:R-:W-:Y:S02]  /*8f70*/  HADD2.F32 R11, -RZ, R11.H1_H1 ;  /* 0x3000000bff0b7230 */ /* 0x000fe40000004100 */
[----:B------:R-:W-:Y:S01]  /*8f80*/  FMUL R55, R93, R55 ;  /* 0x000000375d377220 */ /* 0x000fe20000400000 */
[----:B------:R-:W-:Y:S01]  /*8f90*/  FFMA R28, -R31, 1.4426950216293334961, -R28 ;  /* 0x3fb8aa3b1f1c7823 */ /* 0x000fe2000000091c */
[----:B------:R-:W-:Y:S01]  /*8fa0*/  FADD R38, R36, -12583039 ;  /* 0xcb40007f24267421 */ /* 0x000fe20000000000 */
[C---:B------:R-:W-:Y:S01]  /*8fb0*/  FFMA R21, R92.reuse, R21, R37 ;  /* 0x000000155c157223 */ /* 0x040fe20000000025 */
[----:B------:R5:W-:Y:S01]  /*8fc0*/  MUFU.EX2 R27, R6 ;  /* 0x00000006001b7308 */ /* 0x000be20000000800 */
[----:B-1----:R-:W-:Y:S01]  /*8fd0*/  FFMA.RM R32, R33, R57, 12582913 ;  /* 0x4b40000121207423 */ /* 0x002fe20000004039 */
[----:B------:R-:W-:Y:S01]  /*8fe0*/  FFMA R28, -R31, 1.925963033500011079e-08, R28 ;  /* 0x32a570601f1c7823 */ /* 0x000fe2000000011c */
[C---:B------:R-:W-:Y:S01]  /*8ff0*/  FFMA R15, R92.reuse, R15, R53 ;  /* 0x0000000f5c0f7223 */ /* 0x040fe20000000035 */
[----:B------:R-:W-:Y:S01]  /*9000*/  FFMA R11, R92, R11, R55 ;  /* 0x0000000b5c0b7223 */ /* 0x000fe20000000037 */
[----:B------:R-:W-:Y:S01]  /*9010*/  FFMA R38, -R9, 1.4426950216293334961, -R38 ;  /* 0x3fb8aa3b09267823 */ /* 0x000fe20000000926 */
[----:B------:R-:W-:Y:S01]  /*9020*/  FFMA.SAT R37, -R21, R42, 0.5 ;  /* 0x3f00000015257423 */ /* 0x000fe2000000212a */
[----:B------:R-:W-:Y:S01]  /*9030*/  SHF.L.U32 R4, R4, 0x17, RZ ;  /* 0x0000001704047819 */ /* 0x000fe200000006ff */
[----:B------:R1:W3:Y:S01]  /*9040*/  MUFU.EX2 R33, R10 ;  /* 0x0000000a00217308 */ /* 0x0002e20000000800 */
[----:B-----5:R-:W-:Y:S01]  /*9050*/  FADD R6, R32, -12583039 ;  /* 0xcb40007f20067421 */ /* 0x020fe20000000000 */
[----:B------:R-:W-:Y:S01]  /*9060*/  FFMA R38, -R9, 1.925963033500011079e-08, R38 ;  /* 0x32a5706009267823 */ /* 0x000fe20000000126 */
[----:B------:R-:W-:Y:S01]  /*9070*/  FFMA.RM R37, R37, R57, 12582913 ;  /* 0x4b40000125257423 */ /* 0x000fe20000004039 */
[----:B------:R-:W-:-:S02]  /*9080*/  IMAD.SHL.U32 R20, R20, 0x800000, RZ ;  /* 0x0080000014147824 */ /* 0x000fc400078e00ff */
[----:B------:R-:W-:Y:S01]  /*9090*/  FFMA R6, -R3, 1.4426950216293334961, -R6 ;  /* 0x3fb8aa3b03067823 */ /* 0x000fe20000000906 */
[----:B------:R-:W-:Y:S01]  /*90a0*/  SHF.L.U32 R0, R0, 0x17, RZ ;  /* 0x0000001700007819 */ /* 0x000fe200000006ff */
[----:B--2---:R-:W-:Y:S01]  /*90b0*/  FFMA R23, R4, R23, 1 ;  /* 0x3f80000004177423 */ /* 0x004fe20000000017 */
[----:B------:R2:W-:Y:S01]  /*90c0*/  MUFU.EX2 R31, R28 ;  /* 0x0000001c001f7308 */ /* 0x0005e20000000800 */
[----:B-1----:R-:W-:Y:S01]  /*90d0*/  FADD R10, R35, -12583039 ;  /* 0xcb40007f230a7421 */ /* 0x002fe20000000000 */
[----:B------:R-:W-:Y:S01]  /*90e0*/  FFMA R6, -R3, 1.925963033500011079e-08, R6 ;  /* 0x32a5706003067823 */ /* 0x000fe20000000106 */
[----:B----4-:R-:W-:Y:S01]  /*90f0*/  FFMA R29, R20, R29, 1 ;  /* 0x3f800000141d7423 */ /* 0x010fe2000000001d */
[----:B---3--:R-:W-:Y:S01]  /*9100*/  FFMA R20, R0, R41, 1 ;  /* 0x3f80000000147423 */ /* 0x008fe20000000029 */
[----:B------:R-:W-:Y:S01]  /*9110*/  FFMA R10, -R5, 1.4426950216293334961, -R10 ;  /* 0x3fb8aa3b050a7823 */ /* 0x000fe2000000090a */
[----:B------:R-:W-:Y:S01]  /*9120*/  IADD3 R0, R23, 0x1800000, RZ ;  /* 0x0180000017007810 */ /* 0x000fe20007ffe0ff */
[----:B------:R-:W-:Y:S01]  /*9130*/  IMAD.SHL.U32 R30, R30, 0x800000, RZ ;  /* 0x008000001e1e7824 */ /* 0x000fe200078e00ff */
[----:B------:R1:W-:Y:S01]  /*9140*/  MUFU.EX2 R3, R6 ;  /* 0x0000000600037308 */ /* 0x0003e20000000800 */
[----:B------:R-:W-:Y:S01]  /*9150*/  FFMA R10, -R5, 1.925963033500011079e-08, R10 ;  /* 0x32a57060050a7823 */ /* 0x000fe2000000010a */
[-C--:B------:R-:W-:Y:S01]  /*9160*/  FFMA.SAT R5, -R15, R42.reuse, 0.5 ;  /* 0x3f0000000f057423 */ /* 0x080fe2000000212a */
[-C--:B--2---:R-:W-:Y:S01]  /*9170*/  FFMA.SAT R28, -R7, R42.reuse, 0.5 ;  /* 0x3f000000071c7423 */ /* 0x084fe2000000212a */
[----:B------:R-:W-:Y:S01]  /*9180*/  FFMA.SAT R42, -R11, R42, 0.5 ;  /* 0x3f0000000b2a7423 */ /* 0x000fe2000000212a */
[----:B------:R-:W-:Y:S01]  /*9190*/  LOP3.LUT R0, R0, 0x7f800000, RZ, 0xc0, !PT ;  /* 0x7f80000000007812 */ /* 0x000fe200078ec0ff */
[-C--:B------:R-:W-:Y:S01]  /*91a0*/  FFMA.RM R9, R5, R57.reuse, 12582913 ;  /* 0x4b40000105097423 */ /* 0x080fe20000004039 */
[-C--:B------:R-:W-:Y:S01]  /*91b0*/  FFMA.RM R28, R28, R57.reuse, 12582913 ;  /* 0x4b4000011c1c7423 */ /* 0x080fe20000004039 */
[----:B------:R-:W-:Y:S01]  /*91c0*/  FFMA.RM R44, R42, R57, 12582913 ;  /* 0x4b4000012a2c7423 */ /* 0x000fe20000004039 */
[----:B------:R-:W-:Y:S01]  /*91d0*/  FADD R42, R37, -12583039 ;  /* 0xcb40007f252a7421 */ /* 0x000fe20000000000 */
[----:B------:R-:W-:Y:S01]  /*91e0*/  FADD R40, R9, -12583039 ;  /* 0xcb40007f09287421 */ /* 0x000fe20000000000 */
[----:B-1----:R-:W-:Y:S01]  /*91f0*/  FADD R6, R28, -12583039 ;  /* 0xcb40007f1c067421 */ /* 0x002fe20000000000 */
        /* <DEDUP_REMOVED lines=9> */
[----:B------:R-:W1:Y:S01]  /*9290*/  MUFU.EX2 R39, R39 ;  /* 0x0000002700277308 */ /* 0x000e620000000800 */
[----:B------:R-:W-:Y:S01]  /*92a0*/  ISETP.GT.U32.AND P1, PT, R0, 0x1ffffff, PT ;  /* 0x01ffffff0000780c */ /* 0x000fe20003f24070 */
[----:B------:R-:W-:Y:S01]  /*92b0*/  IMAD.SHL.U32 R34, R34, 0x800000, RZ ;  /* 0x0080000022227824 */ /* 0x000fe200078e00ff */
[----:B------:R-:W-:Y:S01]  /*92c0*/  SHF.L.U32 R24, R24, 0x17, RZ ;  /* 0x0000001718187819 */ /* 0x000fe200000006ff */
[----:B------:R-:W-:Y:S01]  /*92d0*/  IMAD.SHL.U32 R35, R35, 0x800000, RZ ;  /* 0x0080000023237824 */ /* 0x000fe200078e00ff */
[----:B------:R-:W-:Y:S01]  /*92e0*/  SHF.L.U32 R37, R37, 0x17, RZ ;  /* 0x0000001725257819 */ /* 0x000fe200000006ff */
[----:B------:R-:W-:Y:S01]  /*92f0*/  IMAD.SHL.U32 R9, R9, 0x800000, RZ ;  /* 0x0080000009097824 */ /* 0x000fe200078e00ff */
[----:B------:R-:W-:Y:S01]  /*9300*/  SHF.L.U32 R12, R12, 0x17, RZ ;  /* 0x000000170c0c7819 */ /* 0x000fe200000006ff */
[----:B------:R-:W2:Y:S01]  /*9310*/  MUFU.EX2 R42, R42 ;  /* 0x0000002a002a7308 */ /* 0x000ea20000000800 */
[----:B------:R-:W-:Y:S01]  /*9320*/  SHF.L.U32 R26, R26, 0x17, RZ ;  /* 0x000000171a1a7819 */ /* 0x000fe200000006ff */
[----:B------:R-:W-:Y:S01]  /*9330*/  BSSY B1, `(.L_x_228) ;  /* 0x0000022000017945 */ /* 0x000fe20003800000 */
[----:B------:R-:W-:Y:S01]  /*9340*/  SHF.L.U32 R8, R8, 0x17, RZ ;  /* 0x0000001708087819 */ /* 0x000fe200000006ff */
[----:B------:R-:W-:Y:S01]  /*9350*/  FFMA R24, R24, R33, 1 ;  /* 0x3f80000018187423 */ /* 0x000fe20000000021 */
[----:B------:R-:W-:Y:S01]  /*9360*/  SHF.L.U32 R32, R32, 0x17, RZ ;  /* 0x0000001720207819 */ /* 0x000fe200000006ff */
[----:B------:R-:W-:Y:S01]  /*9370*/  FFMA R25, R26, R25, 1 ;  /* 0x3f8000001a197423 */ /* 0x000fe20000000019 */
[----:B------:R-:W-:Y:S01]  /*9380*/  SHF.L.U32 R36, R36, 0x17, RZ ;  /* 0x0000001724247819 */ /* 0x000fe200000006ff */
[----:B------:R-:W3:Y:S01]  /*9390*/  MUFU.EX2 R10, R10 ;  /* 0x0000000a000a7308 */ /* 0x000ee20000000800 */
[----:B------:R-:W-:Y:S01]  /*93a0*/  SHF.L.U32 R28, R28, 0x17, RZ ;  /* 0x000000171c1c7819 */ /* 0x000fe200000006ff */
[----:B-1----:R-:W-:Y:S01]  /*93b0*/  FFMA R12, R12, R39, 1 ;  /* 0x3f8000000c0c7423 */ /* 0x002fe20000000027 */
[----:B------:R-:W-:Y:S01]  /*93c0*/  SHF.L.U32 R44, R44, 0x17, RZ ;  /* 0x000000172c2c7819 */ /* 0x000fe200000006ff */
[----:B------:R-:W-:Y:S01]  /*93d0*/  FFMA R30, R30, R43, 1 ;  /* 0x3f8000001e1e7423 */ /* 0x000fe2000000002b */
[----:B------:R-:W-:Y:S01]  /*93e0*/  FFMA R27, R8, R27, 1 ;  /* 0x3f800000081b7423 */ /* 0x000fe2000000001b */
[----:B------:R-:W-:Y:S01]  /*93f0*/  FFMA R31, R34, R31, 1 ;  /* 0x3f800000221f7423 */ /* 0x000fe2000000001f */
[----:B------:R-:W-:Y:S01]  /*9400*/  FFMA R32, R32, R3, 1 ;  /* 0x3f80000020207423 */ /* 0x000fe20000000003 */
[----:B------:R-:W1:Y:S01]  /*9410*/  MUFU.EX2 R5, R38 ;  /* 0x0000002600057308 */ /* 0x000e620000000800 */
[----:B--2---:R-:W-:-:S07]  /*9420*/  FFMA R42, R37, R42, 1 ;  /* 0x3f800000252a7423 */ /* 0x004fce000000002a */
[----:B------:R-:W2:Y:S01]  /*9430*/  MUFU.EX2 R7, R6 ;  /* 0x0000000600077308 */ /* 0x000ea20000000800 */
[----:B---3--:R-:W-:-:S07]  /*9440*/  FFMA R35, R35, R10, 1 ;  /* 0x3f80000023237423 */ /* 0x008fce000000000a */
[----:B------:R-:W3:Y:S01]  /*9450*/  MUFU.EX2 R40, R40 ;  /* 0x0000002800287308 */ /* 0x000ee20000000800 */
[----:B-1----:R-:W-:-:S07]  /*9460*/  FFMA R36, R36, R5, 1 ;  /* 0x3f80000024247423 */ /* 0x002fce0000000005 */
[----:B------:R-:W1:Y:S01]  /*9470*/  MUFU.EX2 R11, R46 ;  /* 0x0000002e000b7308 */ /* 0x000e620000000800 */
[----:B--2---:R-:W-:Y:S01]  /*9480*/  FFMA R28, R28, R7, 1 ;  /* 0x3f8000001c1c7423 */ /* 0x004fe20000000007 */
[----:B---3--:R-:W-:Y:S01]  /*9490*/  FFMA R33, R9, R40, 1 ;  /* 0x3f80000009217423 */ /* 0x008fe20000000028 */
[----:B-1----:R-:W-:Y:S01]  /*94a0*/  FFMA R37, R44, R11, 1 ;  /* 0x3f8000002c257423 */ /* 0x002fe2000000000b */
[----:B------:R-:W-:Y:S06]  /*94b0*/  @P1 BRA `(.L_x_229) ;  /* 0x0000000000141947 */ /* 0x000fec0003800000 */
[----:B------:R-:W-:Y:S01]  /*94c0*/  IMAD.MOV.U32 R3, RZ, RZ, R23 ;  /* 0x000000ffff037224 */ /* 0x000fe200078e0017 */
[----:B------:R-:W-:-:S07]  /*94d0*/  MOV R70, 0x94f0 ;  /* 0x000094f000467802 */ /* 0x000fce0000000f00 */
[----:B------:R-:W-:Y:S05]  /*94e0*/  CALL.REL.NOINC `($__internal_0_$__cuda_sm20_rcp_rn_f32_slowpath) ;  /* 0x00000048006c7944 */ /* 0x000fea0003c00000 */
[----:B------:R-:W-:Y:S01]  /*94f0*/  MOV R4, R0 ;  /* 0x0000000000047202 */ /* 0x000fe20000000f00 */
[----:B------:R-:W-:Y:S06]  /*9500*/  BRA `(.L_x_230) ;  /* 0x0000000000107947 */ /* 0x000fec0003800000 */
.L_x_229:
[----:B------:R-:W1:Y:S02]  /*9510*/  MUFU.RCP R4, R23 ;  /* 0x0000001700047308 */ /* 0x000e640000001000 */
[----:B-1----:R-:W-:-:S04]  /*9520*/  FFMA R0, R23, R4, -1 ;  /* 0xbf80000017007423 */ /* 0x002fc80000000004 */
[----:B------:R-:W-:-:S04]  /*9530*/  FADD.FTZ R3, -R0, -RZ ;  /* 0x800000ff00037221 */ /* 0x000fc80000010100 */
[----:B------:R-:W-:-:S07]  /*9540*/  FFMA R4, R4, R3, R4 ;  /* 0x0000000304047223 */ /* 0x000fce0000000004 */
.L_x_230:
[----:B------:R-:W-:Y:S05]  /*9550*/  BSYNC B1 ;  /* 0x0000000000017941 */ /* 0x000fea0003800000 */
.L_x_228:
        /* <DEDUP_REMOVED lines=10> */
.L_x_232:
[----:B------:R-:W1:Y:S02]  /*9600*/  MUFU.RCP R5, R12 ;  /* 0x0000000c00057308 */ /* 0x000e640000001000 */
[----:B-1----:R-:W-:-:S04]  /*9610*/  FFMA R0, R12, R5, -1 ;  /* 0xbf8000000c007423 */ /* 0x002fc80000000005 */
[----:B------:R-:W-:-:S04]  /*9620*/  FADD.FTZ R0, -R0, -RZ ;  /* 0x800000ff00007221 */ /* 0x000fc80000010100 */
[----:B------:R-:W-:-:S07]  /*9630*/  FFMA R5, R5, R0, R5 ;  /* 0x0000000005057223 */ /* 0x000fce0000000005 */
.L_x_233:
[----:B------:R-:W-:Y:S05]  /*9640*/  BSYNC B1 ;  /* 0x0000000000017941 */ /* 0x000fea0003800000 */
.L_x_231:
        /* <DEDUP_REMOVED lines=10> */
.L_x_235:
[----:B------:R-:W1:Y:S02]  /*96f0*/  MUFU.RCP R6, R29 ;  /* 0x0000001d00067308 */ /* 0x000e640000001000 */
[----:B-1----:R-:W-:-:S04]  /*9700*/  FFMA R0, R29, R6, -1 ;  /* 0xbf8000001d007423 */ /* 0x002fc80000000006 */
[----:B------:R-:W-:-:S04]  /*9710*/  FADD.FTZ R3, -R0, -RZ ;  /* 0x800000ff00037221 */ /* 0x000fc80000010100 */
[----:B------:R-:W-:-:S07]  /*9720*/  FFMA R6, R6, R3, R6 ;  /* 0x0000000306067223 */ /* 0x000fce0000000006 */
.L_x_236:
[----:B------:R-:W-:Y:S05]  /*9730*/  BSYNC B1 ;  /* 0x0000000000017941 */ /* 0x000fea0003800000 */
.L_x_234:
        /* <DEDUP_REMOVED lines=10> */
.L_x_238:
[----:B------:R-:W1:Y:S02]  /*97e0*/  MUFU.RCP R7, R20 ;  /* 0x0000001400077308 */ /* 0x000e640000001000 */
[----:B-1----:R-:W-:-:S04]  /*97f0*/  FFMA R0, R20, R7, -1 ;  /* 0xbf80000014007423 */ /* 0x002fc80000000007 */
[----:B------:R-:W-:-:S04]  /*9800*/  FADD.FTZ R0, -R0, -RZ ;  /* 0x800000ff00007221 */ /* 0x000fc80000010100 */
[----:B------:R-:W-:-:S07]  /*9810*/  FFMA R7, R7, R0, R7 ;  /* 0x0000000007077223 */ /* 0x000fce0000000007 */
.L_x_239:
[----:B------:R-:W-:Y:S05]  /*9820*/  BSYNC B1 ;  /* 0x0000000000017941 */ /* 0x000fea0003800000 */
.L_x_237:
        /* <DEDUP_REMOVED lines=10> */
.L_x_241:
[----:B------:R-:W1:Y:S02]  /*98d0*/  MUFU.RCP R8, R25 ;  /* 0x0000001900087308 */ /* 0x000e640000001000 */
[----:B-1----:R-:W-:-:S04]  /*98e0*/  FFMA R0, R25, R8, -1 ;  /* 0xbf80000019007423 */ /* 0x002fc80000000008 */
[----:B------:R-:W-:-:S04]  /*98f0*/  FADD.FTZ R3, -R0, -RZ ;  /* 0x800000ff00037221 */ /* 0x000fc80000010100 */
[----:B------:R-:W-:-:S07]  /*9900*/  FFMA R8, R8, R3, R8 ;  /* 0x0000000308087223 */ /* 0x000fce0000000008 */
.L_x_242:
[----:B------:R-:W-:Y:S05]  /*9910*/  BSYNC B1 ;  /* 0x0000000000017941 */ /* 0x000fea0003800000 */
.L_x_240:
        /* <DEDUP_REMOVED lines=10> */
.L_x_244:
[----:B------:R-:W1:Y:S02]  /*99c0*/  MUFU.RCP R9, R30 ;  /* 0x0000001e00097308 */ /* 0x000e640000001000 */
[----:B-1----:R-:W-:-:S04]  /*99d0*/  FFMA R0, R30, R9, -1 ;  /* 0xbf8000001e007423 */ /* 0x002fc80000000009 */
[----:B------:R-:W-:-:S04]  /*99e0*/  FADD.FTZ R0, -R0, -RZ ;  /* 0x800000ff00007221 */ /* 0x000fc80000010100 */
[----:B------:R-:W-:-:S07]  /*99f0*/  FFMA R9, R9, R0, R9 ;  /* 0x0000000009097223 */ /* 0x000fce0000000009 */
.L_x_245:
[----:B------:R-:W-:Y:S05]  /*9a00*/  BSYNC B1 ;  /* 0x0000000000017941 */ /* 0x000fea0003800000 */
.L_x_243:
        /* <DEDUP_REMOVED lines=10> */
.L_x_247:
[----:B------:R-:W1:Y:S02]  /*9ab0*/  MUFU.RCP R10, R27 ;  /* 0x0000001b000a7308 */ /* 0x000e640000001000 */
[----:B-1----:R-:W-:-:S04]  /*9ac0*/  FFMA R0, R27, R10, -1 ;  /* 0xbf8000001b007423 */ /* 0x002fc8000000000a */
[----:B------:R-:W-:-:S04]  /*9ad0*/  FADD.FTZ R3, -R0, -RZ ;  /* 0x800000ff00037221 */ /* 0x000fc80000010100 */
[----:B------:R-:W-:-:S07]  /*9ae0*/  FFMA R10, R10, R3, R10 ;  /* 0x000000030a0a7223 */ /* 0x000fce000000000a */
.L_x_248:
[----:B------:R-:W-:Y:S05]  /*9af0*/  BSYNC B1 ;  /* 0x0000000000017941 */ /* 0x000fea0003800000 */
.L_x_246:
        /* <DEDUP_REMOVED lines=10> */
.L_x_250:
[----:B------:R-:W1:Y:S02]  /*9ba0*/  MUFU.RCP R11, R24 ;  /* 0x00000018000b7308 */ /* 0x000e640000001000 */
[----:B-1----:R-:W-:-:S04]  /*9bb0*/  FFMA R0, R24, R11, -1 ;  /* 0xbf80000018007423 */ /* 0x002fc8000000000b */
[----:B------:R-:W-:-:S04]  /*9bc0*/  FADD.FTZ R0, -R0, -RZ ;  /* 0x800000ff00007221 */ /* 0x000fc80000010100 */
[----:B------:R-:W-:-:S07]  /*9bd0*/  FFMA R11, R11, R0, R11 ;  /* 0x000000000b0b7223 */ /* 0x000fce000000000b */
.L_x_251:
[----:B------:R-:W-:Y:S05]  /*9be0*/  BSYNC B1 ;  /* 0x0000000000017941 */ /* 0x000fea0003800000 */
.L_x_249:
        /* <DEDUP_REMOVED lines=10> */
.L_x_253:
[----:B------:R-:W1:Y:S02]  /*9c90*/  MUFU.RCP R12, R31 ;  /* 0x0000001f000c7308 */ /* 0x000e640000001000 */
[----:B-1----:R-:W-:-:S04]  /*9ca0*/  FFMA R0, R31, R12, -1 ;  /* 0xbf8000001f007423 */ /* 0x002fc8000000000c */
[----:B------:R-:W-:-:S04]  /*9cb0*/  FADD.FTZ R3, -R0, -RZ ;  /* 0x800000ff00037221 */ /* 0x000fc80000010100 */
[----:B------:R-:W-:-:S07]  /*9cc0*/  FFMA R12, R12, R3, R12 ;  /* 0x000000030c0c7223 */ /* 0x000fce000000000c */
.L_x_254:
[----:B------:R-:W-:Y:S05]  /*9cd0*/  BSYNC B1 ;  /* 0x0000000000017941 */ /* 0x000fea0003800000 */
.L_x_252:
        /* <DEDUP_REMOVED lines=10> */
.L_x_256:
[----:B------:R-:W1:Y:S02]  /*9d80*/  MUFU.RCP R15, R32 ;  /* 0x00000020000f7308 */ /* 0x000e640000001000 */
[----:B-1----:R-:W-:-:S04]  /*9d90*/  FFMA R0, R32, R15, -1 ;  /* 0xbf80000020007423 */ /* 0x002fc8000000000f */
[----:B------:R-:W-:-:S04]  /*9da0*/  FADD.FTZ R0, -R0, -RZ ;  /* 0x800000ff00007221 */ /* 0x000fc80000010100 */
[----:B------:R-:W-:-:S07]  /*9db0*/  FFMA R15, R15, R0, R15 ;  /* 0x000000000f0f7223 */ /* 0x000fce000000000f */
.L_x_257:
[----:B------:R-:W-:Y:S05]  /*9dc0*/  BSYNC B1 ;  /* 0x0000000000017941 */ /* 0x000fea0003800000 */
.L_x_255:
        /* <DEDUP_REMOVED lines=10> */
.L_x_259:
[----:B------:R-:W1:Y:S02]  /*9e70*/  MUFU.RCP R20, R35 ;  /* 0x0000002300147308 */ /* 0x000e640000001000 */
[----:B-1----:R-:W-:-:S04]  /*9e80*/  FFMA R0, R35, R20, -1 ;  /* 0xbf80000023007423 */ /* 0x002fc80000000014 */
[----:B------:R-:W-:-:S04]  /*9e90*/  FADD.FTZ R3, -R0, -RZ ;  /* 0x800000ff00037221 */ /* 0x000fc80000010100 */
[----:B------:R-:W-:-:S07]  /*9ea0*/  FFMA R20, R20, R3, R20 ;  /* 0x0000000314147223 */ /* 0x000fce0000000014 */
.L_x_260:
[----:B------:R-:W-:Y:S05]  /*9eb0*/  BSYNC B1 ;  /* 0x0000000000017941 */ /* 0x000fea0003800000 */
.L_x_258:
        /* <DEDUP_REMOVED lines=10> */
.L_x_262:
[----:B------:R-:W1:Y:S02]  /*9f60*/  MUFU.RCP R21, R36 ;  /* 0x0000002400157308 */ /* 0x000e640000001000 */
[----:B-1----:R-:W-:-:S04]  /*9f70*/  FFMA R0, R36, R21, -1 ;  /* 0xbf80000024007423 */ /* 0x002fc80000000015 */
[----:B------:R-:W-:-:S04]  /*9f80*/  FADD.FTZ R0, -R0, -RZ ;  /* 0x800000ff00007221 */ /* 0x000fc80000010100 */
[----:B------:R-:W-:-:S07]  /*9f90*/  FFMA R21, R21, R0, R21 ;  /* 0x0000000015157223 */ /* 0x000fce0000000015 */
.L_x_263:
[----:B------:R-:W-:Y:S05]  /*9fa0*/  BSYNC B1 ;  /* 0x0000000000017941 */ /* 0x000fea0003800000 */
.L_x_261:
        /* <DEDUP_REMOVED lines=10> */
.L_x_265:
[----:B------:R-:W1:Y:S02]  /*a050*/  MUFU.RCP R23, R28 ;  /* 0x0000001c00177308 */ /* 0x000e640000001000 */
[----:B-1----:R-:W-:-:S04]  /*a060*/  FFMA R0, R28, R23, -1 ;  /* 0xbf8000001c007423 */ /* 0x002fc80000000017 */
[----:B------:R-:W-:-:S04]  /*a070*/  FADD.FTZ R0, -R0, -RZ ;  /* 0x800000ff00007221 */ /* 0x000fc80000010100 */
[----:B------:R-:W-:-:S07]  /*a080*/  FFMA R23, R23, R0, R23 ;  /* 0x0000000017177223 */ /* 0x000fce0000000017 */
.L_x_266:
[----:B------:R-:W-:Y:S05]  /*a090*/  BSYNC B1 ;  /* 0x0000000000017941 */ /* 0x000fea0003800000 */
.L_x_264:
        /* <DEDUP_REMOVED lines=10> */
.L_x_268:
[----:B------:R-:W1:Y:S02]  /*a140*/  MUFU.RCP R24, R33 ;  /* 0x0000002100187308 */ /* 0x000e640000001000 */
[----:B-1----:R-:W-:-:S04]  /*a150*/  FFMA R0, R33, R24, -1 ;  /* 0xbf80000021007423 */ /* 0x002fc80000000018 */
[----:B------:R-:W-:-:S04]  /*a160*/  FADD.FTZ R3, -R0, -RZ ;  /* 0x800000ff00037221 */ /* 0x000fc80000010100 */
[----:B------:R-:W-:-:S07]  /*a170*/  FFMA R24, R24, R3, R24 ;  /* 0x0000000318187223 */ /* 0x000fce0000000018 */
.L_x_269:
[----:B------:R-:W-:Y:S05]  /*a180*/  BSYNC B1 ;  /* 0x0000000000017941 */ /* 0x000fea0003800000 */
.L_x_267:
        /* <DEDUP_REMOVED lines=10> */
.L_x_271:
[----:B------:R-:W1:Y:S02]  /*a230*/  MUFU.RCP R25, R42 ;  /* 0x0000002a00197308 */ /* 0x000e640000001000 */
[----:B-1----:R-:W-:-:S04]  /*a240*/  FFMA R0, R42, R25, -1 ;  /* 0xbf8000002a007423 */ /* 0x002fc80000000019 */
[----:B------:R-:W-:-:S04]  /*a250*/  FADD.FTZ R0, -R0, -RZ ;  /* 0x800000ff00007221 */ /* 0x000fc80000010100 */
[----:B------:R-:W-:-:S07]  /*a260*/  FFMA R25, R25, R0, R25 ;  /* 0x0000000019197223 */ /* 0x000fce0000000019 */
.L_x_272:
[----:B------:R-:W-:Y:S05]  /*a270*/  BSYNC B1 ;  /* 0x0000000000017941 */ /* 0x000fea0003800000 */
.L_x_270:
        /* <DEDUP_REMOVED lines=8> */
.L_x_273:
[----:B------:R-:W1:Y:S02]  /*a300*/  MUFU.RCP R0, R37 ;  /* 0x0000002500007308 */ /* 0x000e640000001000 */
[----:B-1----:R-:W-:-:S04]  /*a310*/  FFMA R3, R37, R0, -1 ;  /* 0xbf80000025037423 */ /* 0x002fc80000000000 */
[----:B------:R-:W-:-:S04]  /*a320*/  FADD.FTZ R3, -R3, -RZ ;  /* 0x800000ff03037221 */ /* 0x000fc80000010100 */
[----:B------:R-:W-:-:S07]  /*a330*/  FFMA R0, R0, R3, R0 ;  /* 0x0000000300007223 */ /* 0x000fce0000000000 */
.L_x_274:
        /* <DEDUP_REMOVED lines=24> */
[----:B------:R-:W-:Y:S02]  /*a4c0*/  UIADD3 UR4, UR52, 0x6200, URZ ;  /* 0x0000620034047890 */ /* 0x000fe4000fffe03f */
[----:B------:R-:W-:Y:S01]  /*a4d0*/  UIADD3.X UR9, URZ, UR55, URZ, UP0, !UPT ;  /* 0x000000373f097290 */ /* 0x000fe200087fe43f */
[----:B------:R-:W-:-:S08]  /*a4e0*/  UMOV UR7, UR47 ;  /* 0x0000002f00077c82 */ /* 0x000fd00008000000 */
[----:B------:R2:W-:Y:S01]  /*a4f0*/  UTMASTG.3D [UR4], [UR8] ;  /* 0x00000004080073b5 */ /* 0x0005e20008010000 */
[----:B------:R0:W-:Y:S01]  /*a500*/  UTMACMDFLUSH ;  /* 0x00000000000079b7 */ /* 0x0001e20000000000 */
[----:B--2---:R-:W-:-:S04]  /*a510*/  DEPBAR.LE SB0, 0x1 ;  /* 0x000080400000791a */ /* 0x004fc80000000000 */
.L_x_276:
[----:B------:R-:W-:Y:S05]  /*a520*/  BSYNC B0 ;  /* 0x0000000000007941 */ /* 0x000fea0003800000 */
.L_x_275:
[----:B------:R-:W-:Y:S06]  /*a530*/  BAR.SYNC.DEFER_BLOCKING 0x1, 0x100 ;  /* 0x0044000000007b1d */ /* 0x000fec0000010000 */
[----:B------:R-:W-:Y:S04]  /*a540*/  BSSY B0, `(.L_x_277) ;  /* 0x0000009000007945 */ /* 0x000fe80003800000 */
[----:B------:R-:W-:Y:S05]  /*a550*/  @P0 BRA `(.L_x_278) ;  /* 0x00000000001c0947 */ /* 0x000fea0003800000 */
[----:B------:R-:W-:-:S13]  /*a560*/  ISETP.NE.AND P0, PT, R95, 0x3, PT ;  /* 0x000000035f00780c */ /* 0x000fda0003f05270 */
[----:B------:R-:W-:Y:S05]  /*a570*/  @!P0 BRA `(.L_x_279) ;  /* 0x0000000000048947 */ /* 0x000fea0003800000 */
[----:B------:R-:W-:Y:S01]  /*a580*/  BPT.TRAP 0x1 ;  /* 0x000000040000795c */ /* 0x000fe20000300000 */
.L_x_279:
[----:B------:R-:W-:-:S04]  /*a590*/  ULEA UR4, UR42, UR52, 0x3 ;  /* 0x000000342a047291 */ /* 0x000fc8000f8e183f */
[----:B------:R-:W-:-:S04]  /*a5a0*/  UIADD3 UR4, UR4, 0x60, URZ ;  /* 0x0000006004047890 */ /* 0x000fc8000fffe03f */
[----:B------:R-:W-:-:S09]  /*a5b0*/  UPRMT UR4, UR51, 0x654, UR4 ;  /* 0x0000065433047896 */ /* 0x000fd20008000004 */
[----:B------:R-:W-:Y:S03]  /*a5c0*/  SYNCS.ARRIVE.TRANS64.RED.A1T0 RZ, [UR4], RZ ;  /* 0x000000ffffff79a7 */ /* 0x000fe60008100404 */
.L_x_278:
[----:B------:R-:W-:Y:S05]  /*a5d0*/  BSYNC B0 ;  /* 0x0000000000007941 */ /* 0x000fea0003800000 */
.L_x_277:
[----:B------:R-:W-:Y:S01]  /*a5e0*/  IADD3 R16, P0, R16, UR38, RZ ;  /* 0x0000002610107c10 */ /* 0x000fe2000ff1e0ff */
[----:B------:R-:W-:Y:S01]  /*a5f0*/  ULDC.64 UR4, c[0x0][0x8f8] ;  /* 0x00023e0000047ab9 */ /* 0x000fe20000000a00 */
[----:B------:R-:W-:Y:S01]  /*a600*/  UIADD3 UR42, UR42, 0x1, URZ ;  /* 0x000000012a2a7890 */ /* 0x000fe2000fffe03f */
[----:B------:R-:W-:Y:S01]  /*a610*/  PRMT R0, RZ, 0x7610, R0 ;  /* 0x00007610ff007816 */ /* 0x000fe20000000000 */
[----:B------:R-:W-:Y:S01]  /*a620*/  UMOV UR47, 0xffffffff ;  /* 0xffffffff002f7882 */ /* 0x000fe20000000000 */
[----:B------:R-:W-:Y:S01]  /*a630*/  IADD3.X R17, R17, UR37, RZ, P0, !PT ;  /* 0x0000002511117c10 */ /* 0x000fe200087fe4ff */
[----:B------:R-:W-:Y:S01]  /*a640*/  UISETP.NE.AND UP0, UPT, UR42, 0x4, UPT ;  /* 0x000000042a00788c */ /* 0x000fe2000bf05270 */
[----:B------:R-:W-:Y:S02]  /*a650*/  ISETP.GE.U32.AND P0, PT, R16, UR4, PT ;  /* 0x0000000410007c0c */ /* 0x000fe4000bf06070 */
[----:B------:R-:W-:Y:S01]  /*a660*/  MOV R23, 0xffffffff ;  /* 0xffffffff00177802 */ /* 0x000fe20000000f00 */
[----:B------:R-:W-:Y:S01]  /*a670*/  USEL UR42, UR42, URZ, UP0 ;  /* 0x0000003f2a2a7287 */ /* 0x000fe20008000000 */
[----:B------:R-:W-:-:S02]  /*a680*/  ISETP.GE.U32.AND.EX P0, PT, R17, UR5, PT, P0 ;  /* 0x0000000511007c0c */ /* 0x000fc4000bf06100 */
[----:B------:R-:W-:-:S11]  /*a690*/  MOV R96, 0xffffffff ;  /* 0xffffffff00607802 */ /* 0x000fd60000000f00 */
[----:B------:R-:W-:Y:S05]  /*a6a0*/  @P0 BRA `(.L_x_280) ;  /* 0x0000000400680947 */ /* 0x000fea0003800000 */
[----:B------:R-:W2:Y:S01]  /*a6b0*/  S2R R12, SR_CTAID.X ;  /* 0x00000000000c7919 */ /* 0x000ea20000002500 */
[----:B-1----:R-:W1:Y:S01]  /*a6c0*/  LDC.64 R10, c[0x0][0x8d0] ;  /* 0x00023400ff0a7b82 */ /* 0x002e620000000a00 */
[----:B------:R-:W-:Y:S01]  /*a6d0*/  ULDC UR4, c[0x0][0x150] ;  /* 0x0000540000047ab9 */ /* 0x000fe20000000800 */
[----:B------:R-:W-:Y:S01]  /*a6e0*/  IMAD.MOV.U32 R8, RZ, RZ, R16 ;  /* 0x000000ffff087224 */ /* 0x000fe200078e0010 */
[----:B------:R-:W3:Y:S01]  /*a6f0*/  S2R R24, SR_CTAID.Y ;  /* 0x0000000000187919 */ /* 0x000ee20000002600 */
[----:B------:R-:W-:-:S04]  /*a700*/  MOV R9, R17 ;  /* 0x0000001100097202 */ /* 0x000fc80000000f00 */
[----:B------:R-:W4:Y:S08]  /*a710*/  LDC R25, c[0x0][0x144] ;  /* 0x00005100ff197b82 */ /* 0x000f300000000800 */
[----:B------:R-:W3:Y:S08]  /*a720*/  LDC R0, c[0x0][0x8d8] ;  /* 0x00023600ff007b82 */ /* 0x000ef00000000800 */
[----:B------:R-:W3:Y:S01]  /*a730*/  LDC.64 R14, c[0x0][0x8c8] ;  /* 0x00023200ff0e7b82 */ /* 0x000ee20000000a00 */
[----:B-1----:R-:W-:-:S04]  /*a740*/  ISETP.NE.U32.AND P0, PT, R10, RZ, PT ;  /* 0x000000ff0a00720c */ /* 0x002fc80003f05070 */
[----:B------:R-:W-:Y:S02]  /*a750*/  ISETP.NE.AND.EX P0, PT, R11, RZ, PT, P0 ;  /* 0x000000ff0b00720c */ /* 0x000fe40003f05300 */
[----:B--2---:R-:W-:-:S05]  /*a760*/  I2FP.F32.U32 R3, R12 ;  /* 0x0000000c00037245 */ /* 0x004fca0000201000 */
[----:B------:R-:W-:-:S04]  /*a770*/  FMUL R3, R3, UR4 ;  /* 0x0000000403037c20 */ /* 0x000fc80008400000 */
[----:B------:R1:W2:Y:S02]  /*a780*/  F2I.U32.TRUNC.NTZ R23, R3 ;  /* 0x0000000300177305 */ /* 0x0002a4000020f000 */
[----:B----4-:R-:W-:Y:S05]  /*a790*/  @!P0 BRA `(.L_x_281) ;  /* 0x0000000000288947 */ /* 0x010fea0003800000 */
[----:B-1----:R-:W1:Y:S02]  /*a7a0*/  LDC R3, c[0x0][0x8dc] ;  /* 0x00023700ff037b82 */ /* 0x002e640000000800 */
[----:B-1----:R-:W-:-:S04]  /*a7b0*/  IADD3 R3, P0, R16, R3, RZ ;  /* 0x0000000310037210 */ /* 0x002fc80007f1e0ff */
        /* <DEDUP_REMOVED lines=8> */
.L_x_281:
[----:B------:R-:W4:Y:S01]  /*a840*/  LDC.64 R20, c[0x0][0x8e8] ;  /* 0x00023a00ff147b82 */ /* 0x000f220000000a00 */
[-C--:B---3--:R-:W-:Y:S01]  /*a850*/  SHF.R.U64 R31, R8, R0.reuse, R9 ;  /* 0x00000000081f7219 */ /* 0x088fe20000001209 */
[----:B--2---:R-:W-:Y:S01]  /*a860*/  IMAD.MOV R23, RZ, RZ, -R23 ;  /* 0x000000ffff177224 */ /* 0x004fe200078e0a17 */
[----:B------:R-:W-:Y:S01]  /*a870*/  SHF.R.U32.HI R0, RZ, R0, R9 ;  /* 0x00000000ff007219 */ /* 0x000fe20000011609 */
[----:B------:R-:W-:Y:S01]  /*a880*/  ULDC UR4, c[0x0][0x154] ;  /* 0x0000550000047ab9 */ /* 0x000fe20000000800 */
[----:B-1----:R-:W-:Y:S01]  /*a890*/  IADD3 R3, P0, RZ, -R31, RZ ;  /* 0x8000001fff037210 */ /* 0x002fe20007f1e0ff */
[----:B------:R-:W-:Y:S02]  /*a8a0*/  IMAD R26, R25, R23, R12 ;  /* 0x00000017191a7224 */ /* 0x000fe400078e020c */
[----:B------:R-:W1:Y:S01]  /*a8b0*/  LDC R6, c[0x0][0x8c0] ;  /* 0x00023000ff067b82 */ /* 0x000e620000000800 */
[----:B------:R-:W-:Y:S01]  /*a8c0*/  IADD3.X R5, RZ, ~R0, RZ, P0, !PT ;  /* 0x80000000ff057210 */ /* 0x000fe200007fe4ff */
[----:B------:R-:W-:-:S04]  /*a8d0*/  IMAD.MOV.U32 R7, RZ, RZ, 0x1 ;  /* 0x00000001ff077424 */ /* 0x000fc800078e00ff */
[-C--:B------:R-:W-:Y:S02]  /*a8e0*/  IMAD R0, R5, R14.reuse, RZ ;  /* 0x0000000e05007224 */ /* 0x080fe400078e02ff */
[----:B------:R-:W2:Y:S01]  /*a8f0*/  LDC R8, c[0x0][0x8b0] ;  /* 0x00022c00ff087b82 */ /* 0x000ea20000000800 */
[----:B------:R-:W-:-:S04]  /*a900*/  IMAD.WIDE.U32 R4, R3, R14, R16 ;  /* 0x0000000e03047225 */ /* 0x000fc800078e0010 */
[----:B------:R-:W-:Y:S01]  /*a910*/  IMAD R3, R3, R15, R0 ;  /* 0x0000000f03037224 */ /* 0x000fe200078e0200 */
[----:B------:R-:W-:Y:S02]  /*a920*/  I2FP.F32.U32 R0, R24 ;  /* 0x0000001800007245 */ /* 0x000fe40000201000 */
[----:B------:R-:W3:Y:S01]  /*a930*/  LDC R28, c[0x0][0x900] ;  /* 0x00024000ff1c7b82 */ /* 0x000ee20000000800 */
[----:B----4-:R-:W-:Y:S02]  /*a940*/  ISETP.NE.U32.AND P0, PT, R20, RZ, PT ;  /* 0x000000ff1400720c */ /* 0x010fe40003f05070 */
[----:B------:R-:W-:Y:S01]  /*a950*/  IADD3 R3, R5, R3, RZ ;  /* 0x0000000305037210 */ /* 0x000fe20007ffe0ff */
[----:B------:R-:W-:Y:S01]  /*a960*/  FMUL R0, R0, UR4 ;  /* 0x0000000400007c20 */ /* 0x000fe20008400000 */
[----:B------:R-:W-:Y:S02]  /*a970*/  ISETP.NE.AND.EX P0, PT, R21, RZ, PT, P0 ;  /* 0x000000ff1500720c */ /* 0x000fe40003f05300 */
[----:B------:R-:W-:Y:S01]  /*a980*/  MOV R5, 0xffffffff ;  /* 0xffffffff00057802 */ /* 0x000fe20000000f00 */
[----:B------:R-:W4:Y:S01]  /*a990*/  LDC R15, c[0x0][0x148] ;  /* 0x00005200ff0f7b82 */ /* 0x000f220000000800 */
[-CC-:B-1----:R-:W-:Y:S01]  /*a9a0*/  SHF.R.U64 R12, R4, R6.reuse, R3.reuse ;  /* 0x00000006040c7219 */ /* 0x182fe20000001203 */
[----:B------:R1:W1:Y:S01]  /*a9b0*/  F2I.U32.TRUNC.NTZ R13, R0 ;  /* 0x00000000000d7305 */ /* 0x000262000020f000 */
[----:B------:R-:W-:-:S05]  /*a9c0*/  SHF.R.U32.HI R3, RZ, R6, R3 ;  /* 0x00000006ff037219 */ /* 0x000fca0000011603 */
[----:B------:R-:W1:Y:S01]  /*a9d0*/  LDC R25, c[0x0][0x8a8] ;  /* 0x00022a00ff197b82 */ /* 0x000e620000000800 */
[-CC-:B--2---:R-:W-:Y:S02]  /*a9e0*/  SHF.R.U64 R10, R12, R8.reuse, R3.reuse ;  /* 0x000000080c0a7219 */ /* 0x184fe40000001203 */
[----:B------:R-:W-:-:S05]  /*a9f0*/  SHF.R.U32.HI R3, RZ, R8, R3 ;  /* 0x00000008ff037219 */ /* 0x000fca0000011603 */
[----:B------:R-:W2:Y:S01]  /*aa00*/  LDC R27, c[0x0][0x8f0] ;  /* 0x00023c00ff1b7b82 */ /* 0x000ea20000000800 */
[-C--:B---3--:R-:W-:Y:S02]  /*aa10*/  SHF.L.U32 R4, R5, R28.reuse, RZ ;  /* 0x0000001c05047219 */ /* 0x088fe400000006ff */
[-CC-:B------:R-:W-:Y:S02]  /*aa20*/  SHF.R.U64 R14, R10, R28.reuse, R3.reuse ;  /* 0x0000001c0a0e7219 */ /* 0x180fe40000001203 */
[----:B------:R-:W-:Y:S02]  /*aa30*/  SHF.R.U32.HI R5, RZ, R28, R3 ;  /* 0x0000001cff057219 */ /* 0x000fe40000011603 */
[----:B------:R-:W-:Y:S01]  /*aa40*/  LOP3.LUT R23, RZ, R4, RZ, 0x33, !PT ;  /* 0x00000004ff177212 */ /* 0x000fe200078e33ff */
[----:B------:R-:W3:Y:S01]  /*aa50*/  LDC R29, c[0x0][0x8e0] ;  /* 0x00023800ff1d7b82 */ /* 0x000ee20000000800 */
[----:B------:R-:W-:Y:S02]  /*aa60*/  SHF.L.U32 R28, R7, R28, RZ ;  /* 0x0000001c071c7219 */ /* 0x000fe400000006ff */
[----:B------:R-:W-:-:S05]  /*aa70*/  MOV R4, R14 ;  /* 0x0000000e00047202 */ /* 0x000fca0000000f00 */
        /* <DEDUP_REMOVED lines=12> */
.L_x_282:
[----:B------:R-:W-:Y:S02]  /*ab40*/  ISETP.NE.AND P0, PT, R2, 0x1, PT ;  /* 0x000000010200780c */ /* 0x000fe40003f05270 */
[----:B-12---:R-:W-:Y:S01]  /*ab50*/  SHF.R.U64 R0, R4, R27, R5 ;  /* 0x0000001b04007219 */ /* 0x006fe20000001205 */
[----:B------:R-:W-:Y:S01]  /*ab60*/  VIADD R5, R25, 0xffffffff ;  /* 0xffffffff19057836 */ /* 0x000fe20000000000 */
[----:B------:R-:W-:Y:S02]  /*ab70*/  LOP3.LUT R23, R10, R23, RZ, 0xc0, !PT ;  /* 0x000000170a177212 */ /* 0x000fe400078ec0ff */
[----:B------:R-:W-:Y:S02]  /*ab80*/  IADD3 R13, -R13, RZ, RZ ;  /* 0x000000ff0d0d7210 */ /* 0x000fe40007ffe1ff */
[----:B------:R-:W-:Y:S01]  /*ab90*/  IADD3 R3, -R0, RZ, RZ ;  /* 0x000000ff00037210 */ /* 0x000fe20007ffe1ff */
[----:B------:R-:W-:Y:S01]  /*aba0*/  IMAD R23, R28, R0, R23 ;  /* 0x000000001c177224 */ /* 0x000fe200078e0217 */
[----:B------:R-:W-:-:S02]  /*abb0*/  LOP3.LUT R5, R12, R5, RZ, 0xc0, !PT ;  /* 0x000000050c057212 */ /* 0x000fc400078ec0ff */
[----:B------:R-:W-:Y:S01]  /*abc0*/  R2UR UR47, R31 ;  /* 0x000000001f2f72ca */ /* 0x000fe200000e0000 */
[----:B----4-:R-:W-:Y:S02]  /*abd0*/  @P0 IMAD R26, R15, R13, R24 ;  /* 0x0000000d0f1a0224 */ /* 0x010fe400078e0218 */
[----:B---3--:R-:W-:Y:S01]  /*abe0*/  IMAD R0, R3, R29, R14 ;  /* 0x0000001d03007224 */ /* 0x008fe200078e020e */
[----:B------:R-:W-:Y:S01]  /*abf0*/  MOV R3, 0x1 ;  /* 0x0000000100037802 */ /* 0x000fe20000000f00 */
[----:B------:R-:W-:Y:S02]  /*ac00*/  IMAD R23, R23, R30, R26 ;  /* 0x0000001e17177224 */ /* 0x000fe400078e021a */
[----:B------:R-:W-:-:S05]  /*ac10*/  IMAD R0, R0, R25, R5 ;  /* 0x0000001900007224 */ /* 0x000fca00078e0205 */
[----:B------:R-:W-:Y:S02]  /*ac20*/  SEL R96, R0, R23, !P0 ;  /* 0x0000001700607207 */ /* 0x000fe40004000000 */
[----:B------:R-:W-:Y:S02]  /*ac30*/  SEL R23, R23, R0, !P0 ;  /* 0x0000000017177207 */ /* 0x000fe40004000000 */
[----:B------:R-:W-:-:S07]  /*ac40*/  PRMT R0, R3, 0x7610, R0 ;  /* 0x0000761003007816 */ /* 0x000fce0000000000 */
.L_x_280:
[----:B------:R-:W-:Y:S01]  /*ac50*/  UIADD3 UR49, UR50, UR49, URZ ;  /* 0x0000003132317290 */ /* 0x000fe2000fffe03f */
[----:B------:R-:W-:Y:S01]  /*ac60*/  LOP3.LUT P0, RZ, R0, 0xff, RZ, 0xc0, !PT ;  /* 0x000000ff00ff7812 */ /* 0x000fe2000780c0ff */
[----:B------:R-:W-:Y:S02]  /*ac70*/  UIADD3 UR43, UR43, 0x4, URZ ;  /* 0x000000042b2b7890 */ /* 0x000fe4000fffe03f */
[----:B------:R-:W-:Y:S02]  /*ac80*/  USHF.R.U32.HI UR4, URZ, 0x2, UR49 ;  /* 0x000000023f047899 */ /* 0x000fe40008011631 */
[----:B------:R-:W-:Y:S02]  /*ac90*/  UISETP.GT.U32.AND UP0, UPT, UR49, 0x3, UPT ;  /* 0x000000033100788c */ /* 0x000fe4000bf04070 */
[----:B------:R-:W-:Y:S02]  /*aca0*/  ULOP3.LUT UR4, UR4, 0x1, URZ, 0xc0, !UPT ;  /* 0x0000000104047892 */ /* 0x000fe4000f8ec03f */
[----:B------:R-:W-:-:S02]  /*acb0*/  UISETP.LT.U32.AND UP1, UPT, UR50, 0x4, UP0 ;  /* 0x000000043200788c */ /* 0x000fc40008721070 */
[----:B------:R-:W-:Y:S02]  /*acc0*/  UISETP.NE.U32.AND UP2, UPT, UR4, 0x1, UPT ;  /* 0x000000010400788c */ /* 0x000fe4000bf45070 */
[----:B------:R-:W-:Y:S02]  /*acd0*/  USEL UR5, URZ, 0x1, !UP1 ;  /* 0x000000013f057887 */ /* 0x000fe4000c800000 */
[----:B------:R-:W-:Y:S02]  /*ace0*/  UISETP.GT.U32.AND UP0, UPT, UR50, 0x3, !UP2 ;  /* 0x000000033200788c */ /* 0x000fe4000d704070 */
[----:B------:R-:W-:Y:S02]  /*acf0*/  ULOP3.LUT UR49, UR49, 0x3, URZ, 0xc0, !UPT ;  /* 0x0000000331317892 */ /* 0x000fe4000f8ec03f */
[----:B------:R-:W-:-:S04]  /*ad00*/  USEL UR4, URZ, 0x1, !UP0 ;  /* 0x000000013f047887 */ /* 0x000fc8000c000000 */
[----:B------:R-:W-:Y:S01]  /*ad10*/  ULOP3.LUT UR48, UR4, UR48, UR5, 0x96, !UPT ;  /* 0x0000003004307292 */ /* 0x000fe2000f8e9605 */
[----:B------:R-:W-:Y:S11]  /*ad20*/  @P0 BRA `(.L_x_283) ;  /* 0xffffff6800680947 */ /* 0x000ff6000383ffff */
[----:B------:R-:W-:-:S13]  /*ad30*/  PLOP3.LUT P0, PT, PT, PT, PT, 0x8, 0x0 ;  /* 0x000000000000781c */ /* 0x000fda0003f0e170 */
.L_x_22:
[----:B------:R-:W-:Y:S05]  /*ad40*/  @P0 BRA `(.L_x_14) ;  /* 0x0000002800880947 */ /* 0x000fea0003800000 */
[----:B------:R-:W-:Y:S01]  /*ad50*/  ULDC.64 UR6, c[0x0][0x588] ;  /* 0x0001620000067ab9 */ /* 0x000fe20000000a00 */
[----:B------:R-:W-:Y:S01]  /*ad60*/  ULDC.64 UR4, c[0x0][0x590] ;  /* 0x0001640000047ab9 */ /* 0x000fe20000000a00 */
[----:B------:R-:W-:Y:S01]  /*ad70*/  ISETP.NE.U32.AND P0, PT, RZ, UR6, PT ;  /* 0x00000006ff007c0c */ /* 0x000fe2000bf05070 */
[----:B------:R-:W-:-:S04]  /*ad80*/  DEPBAR.LE SB0, 0x0 ;  /* 0x000080000000791a */ /* 0x000fc80000000000 */
[----:B------:R-:W-:Y:S01]  /*ad90*/  ISETP.NE.U32.AND P1, PT, RZ, UR4, PT ;  /* 0x00000004ff007c0c */ /* 0x000fe2000bf25070 */
[----:B------:R-:W-:Y:S01]  /*ada0*/  BSSY B0, `(.L_x_284) ;  /* 0x0000015000007945 */ /* 0x000fe20003800000 */
[----:B------:R-:W-:Y:S02]  /*adb0*/  ISETP.NE.AND.EX P0, PT, RZ, UR7, PT, P0 ;  /* 0x00000007ff007c0c */ /* 0x000fe4000bf05300 */
[----:B------:R-:W-:-:S13]  /*adc0*/  ISETP.NE.AND.EX P1, PT, RZ, UR5, PT, P1 ;  /* 0x00000005ff007c0c */ /* 0x000fda000bf25310 */
[----:B------:R-:W-:Y:S05]  /*add0*/  @P0 BRA P1, `(.L_x_285) ;  /* 0x0000000000440947 */ /* 0x000fea0000800000 */
[----:B------:R-:W-:-:S04]  /*ade0*/  ISETP.NE.U32.AND P0, PT, RZ, UR4, PT ;  /* 0x00000004ff007c0c */ /* 0x000fc8000bf05070 */
[----:B------:R-:W-:-:S13]  /*adf0*/  ISETP.NE.AND.EX P0, PT, RZ, UR5, PT, P0 ;  /* 0x00000005ff007c0c */ /* 0x000fda000bf05300 */
[----:B------:R-:W-:Y:S05]  /*ae00*/  @!P0 BRA `(.L_x_286) ;  /* 0x00000000002c8947 */ /* 0x000fea0003800000 */
[----:B------:R-:W-:-:S13]  /*ae10*/  LOP3.LUT P0, RZ, R90, 0xff, RZ, 0xc0, !PT ;  /* 0x000000ff5aff7812 */ /* 0x000fda000780c0ff */
[----:B------:R-:W-:Y:S05]  /*ae20*/  @!P0 BRA `(.L_x_287) ;  /* 0x0000000000108947 */ /* 0x000fea0003800000 */
[----:B-----5:R-:W-:-:S13]  /*ae30*/  FSETP.NEU.AND P0, PT, R92, RZ, PT ;  /* 0x000000ff5c00720b */ /* 0x020fda0003f0d000 */
[----:B------:R-:W-:Y:S05]  /*ae40*/  @!P0 BREAK B0 ;  /* 0x0000000000008942 */ /* 0x000fea0003800000 */
[----:B------:R-:W-:Y:S05]  /*ae50*/  @P0 BRA `(.L_x_285) ;  /* 0x0000000000240947 */ /* 0x000fea0003800000 */
[----:B------:R-:W-:Y:S05]  /*ae60*/  BRA `(.L_x_14) ;  /* 0x0000002800407947 */ /* 0x000fea0003800000 */
.L_x_287:
[----:B------:R-:W-:-:S04]  /*ae70*/  ISETP.NE.U32.AND P0, PT, RZ, UR6, PT ;  /* 0x00000006ff007c0c */ /* 0x000fc8000bf05070 */
[----:B------:R-:W-:-:S13]  /*ae80*/  ISETP.NE.AND.EX P0, PT, RZ, UR7, PT, P0 ;  /* 0x00000007ff007c0c */ /* 0x000fda000bf05300 */
[----:B------:R-:W-:Y:S05]  /*ae90*/  @!P0 BREAK B0 ;  /* 0x0000000000008942 */ /* 0x000fea0003800000 */
[----:B------:R-:W-:Y:S05]  /*aea0*/  @P0 BRA `(.L_x_285) ;  /* 0x0000000000100947 */ /* 0x000fea0003800000 */
[----:B------:R-:W-:Y:S05]  /*aeb0*/  BRA `(.L_x_14) ;  /* 0x00000028002c7947 */ /* 0x000fea0003800000 */
.L_x_286:
[----:B-----5:R-:W-:-:S13]  /*aec0*/  FSETP.NEU.AND P0, PT, R92, RZ, PT ;  /* 0x000000ff5c00720b */ /* 0x020fda0003f0d000 */
[----:B------:R-:W-:Y:S05]  /*aed0*/  @!P0 BREAK B0 ;  /* 0x0000000000008942 */ /* 0x000fea0003800000 */
[----:B------:R-:W-:Y:S05]  /*aee0*/  @!P0 BRA `(.L_x_14) ;  /* 0x0000002800208947 */ /* 0x000fea0003800000 */
.L_x_285:
[----:B-1----:R-:W-:Y:S05]  /*aef0*/  BSYNC B0 ;  /* 0x0000000000007941 */ /* 0x002fea0003800000 */
.L_x_284:
[----:B------:R-:W-:-:S04]  /*af00*/  LOP3.LUT R19, R19, 0x1, RZ, 0xfc, !PT ;  /* 0x0000000113137812 */ /* 0x000fc800078efcff */
[----:B------:R-:W-:-:S13]  /*af10*/  ISETP.NE.AND P0, PT, R19, 0x3, PT ;  /* 0x000000031300780c */ /* 0x000fda0003f05270 */
[----:B------:R-:W-:Y:S05]  /*af20*/  @!P0 BRA `(.L_x_288) ;  /* 0x0000000000048947 */ /* 0x000fea0003800000 */
[----:B------:R-:W-:Y:S01]  /*af30*/  BPT.TRAP 0x1 ;  /* 0x000000040000795c */ /* 0x000fe20000300000 */
.L_x_288:
[----:B------:R-:W1:Y:S01]  /*af40*/  S2UR UR5, SR_CgaCtaId ;  /* 0x00000000000579c3 */ /* 0x000e620000008800 */
[----:B------:R-:W-:Y:S02]  /*af50*/  UMOV UR4, 0x400 ;  /* 0x0000040000047882 */ /* 0x000fe40000000000 */
[----:B-1----:R-:W-:-:S04]  /*af60*/  ULEA UR4, UR5, UR4, 0x18 ;  /* 0x0000000405047291 */ /* 0x002fc8000f8ec03f */
[----:B------:R-:W-:-:S04]  /*af70*/  ULEA UR4, UR42, UR4, 0x3 ;  /* 0x000000042a047291 */ /* 0x000fc8000f8e183f */
[----:B------:R-:W-:-:S04]  /*af80*/  UIADD3 UR4, UR4, 0x60, URZ ;  /* 0x0000006004047890 */ /* 0x000fc8000fffe03f */
[----:B------:R-:W-:-:S09]  /*af90*/  UPRMT UR4, UR5, 0x654, UR4 ;  /* 0x0000065405047896 */ /* 0x000fd20008000004 */
[----:B------:R-:W-:Y:S01]  /*afa0*/  SYNCS.ARRIVE.TRANS64.RED.A1T0 RZ, [UR4], RZ ;  /* 0x000000ffffff79a7 */ /* 0x000fe20008100404 */
[----:B------:R-:W-:Y:S05]  /*afb0*/  BRA `(.L_x_14) ;  /* 0x0000002400ec7947 */ /* 0x000fea0003800000 */
.L_x_13:
[----:B------:R-:W-:Y:S01]  /*afc0*/  ULDC.64 UR4, c[0x0][0x8f8] ;  /* 0x00023e0000047ab9 */ /* 0x000fe20000000a00 */
[----:B------:R-:W-:Y:S01]  /*afd0*/  PRMT R8, RZ, 0x7610, R8 ;  /* 0x00007610ff087816 */ /* 0x000fe20000000008 */
[----:B------:R-:W-:Y:S01]  /*afe0*/  IMAD.MOV.U32 R21, RZ, RZ, -0x1 ;  /* 0xffffffffff157424 */ /* 0x000fe200078e00ff */
[----:B------:R-:W-:Y:S02]  /*aff0*/  ISETP.GE.U32.AND P1, PT, R16, UR4, PT ;  /* 0x0000000410007c0c */ /* 0x000fe4000bf26070 */
[----:B------:R-:W-:Y:S02]  /*b000*/  MOV R20, 0xffffffff ;  /* 0xffffffff00147802 */ /* 0x000fe40000000f00 */
[----:B------:R-:W-:Y:S02]  /*b010*/  ISETP.GE.U32.AND.EX P1, PT, R17, UR5, PT, P1 ;  /* 0x0000000511007c0c */ /* 0x000fe4000bf26110 */
[----:B------:R-:W-:-:S11]  /*b020*/  MOV R13, 0xffffffff ;  /* 0xffffffff000d7802 */ /* 0x000fd60000000f00 */
[----:B------:R-:W-:Y:S05]  /*b030*/  @P1 BRA `(.L_x_289) ;  /* 0x0000000400281947 */ /* 0x000fea0003800000 */
[----:B------:R-:W2:Y:S01]  /*b040*/  LDC.64 R20, c[0x0][0x8d0] ;  /* 0x00023400ff147b82 */ /* 0x000ea20000000a00 */
[----:B------:R-:W-:Y:S01]  /*b050*/  IMAD.MOV.U32 R14, RZ, RZ, R16 ;  /* 0x000000ffff0e7224 */ /* 0x000fe200078e0010 */
[----:B------:R-:W-:-:S06]  /*b060*/  MOV R15, R17 ;  /* 0x00000011000f7202 */ /* 0x000fcc0000000f00 */
        /* <DEDUP_REMOVED lines=15> */
.L_x_290:
[----:B------:R-:W2:Y:S01]  /*b160*/  LDC.64 R30, c[0x0][0x8e8] ;  /* 0x00023a00ff1e7b82 */ /* 0x000ea20000000a00 */
[-CC-:B------:R-:W-:Y:S02]  /*b170*/  SHF.R.U64 R23, R14, R8.reuse, R15.reuse ;  /* 0x000000080e177219 */ /* 0x180fe4000000120f */
[----:B------:R-:W-:Y:S02]  /*b180*/  SHF.R.U32.HI R8, RZ, R8, R15 ;  /* 0x00000008ff087219 */ /* 0x000fe4000001160f */
[----:B------:R-:W-:Y:S02]  /*b190*/  IADD3 R13, P1, RZ, -R23, RZ ;  /* 0x80000017ff0d7210 */ /* 0x000fe40007f3e0ff */
[----:B------:R-:W-:Y:S01]  /*b1a0*/  MOV R34, 0x1 ;  /* 0x0000000100227802 */ /* 0x000fe20000000f00 */
[----:B------:R-:W3:Y:S01]  /*b1b0*/  LDC R12, c[0x0][0x8c0] ;  /* 0x00023000ff0c7b82 */ /* 0x000ee20000000800 */
[----:B------:R-:W-:-:S05]  /*b1c0*/  IADD3.X R11, RZ, ~R8, RZ, P1, !PT ;  /* 0x80000008ff0b7210 */ /* 0x000fca0000ffe4ff */
[-C--:B------:R-:W-:Y:S02]  /*b1d0*/  IMAD R8, R11, R26.reuse, RZ ;  /* 0x0000001a0b087224 */ /* 0x080fe400078e02ff */
[----:B------:R-:W4:Y:S01]  /*b1e0*/  LDC R14, c[0x0][0x8b0] ;  /* 0x00022c00ff0e7b82 */ /* 0x000f220000000800 */
[----:B------:R-:W-:-:S04]  /*b1f0*/  IMAD.WIDE.U32 R10, R13, R26, R16 ;  /* 0x0000001a0d0a7225 */ /* 0x000fc800078e0010 */
[----:B------:R-:W-:-:S03]  /*b200*/  IMAD R13, R13, R27, R8 ;  /* 0x0000001b0d0d7224 */ /* 0x000fc600078e0208 */
[----:B------:R-:W5:Y:S01]  /*b210*/  LDC R29, c[0x0][0x900] ;  /* 0x00024000ff1d7b82 */ /* 0x000f620000000800 */
[----:B------:R-:W-:Y:S01]  /*b220*/  IMAD.IADD R11, R11, 0x1, R13 ;  /* 0x000000010b0b7824 */ /* 0x000fe200078e020d */
[----:B--2---:R-:W-:-:S04]  /*b230*/  ISETP.NE.U32.AND P1, PT, R30, RZ, PT ;  /* 0x000000ff1e00720c */ /* 0x004fc80003f25070 */
[----:B------:R-:W-:Y:S02]  /*b240*/  ISETP.NE.AND.EX P1, PT, R31, RZ, PT, P1 ;  /* 0x000000ff1f00720c */ /* 0x000fe40003f25310 */
[----:B------:R-:W2:Y:S01]  /*b250*/  LDC R26, c[0x0][0x8a8] ;  /* 0x00022a00ff1a7b82 */ /* 0x000ea20000000800 */
[-CC-:B---3--:R-:W-:Y:S02]  /*b260*/  SHF.R.U64 R20, R10, R12.reuse, R11.reuse ;  /* 0x0000000c0a147219 */ /* 0x188fe4000000120b */
[----:B------:R-:W-:Y:S02]  /*b270*/  SHF.R.U32.HI R11, RZ, R12, R11 ;  /* 0x0000000cff0b7219 */ /* 0x000fe4000001160b */
[----:B------:R-:W-:-:S03]  /*b280*/  MOV R10, 0xffffffff ;  /* 0xffffffff000a7802 */ /* 0x000fc60000000f00 */
[----:B------:R-:W3:Y:S01]  /*b290*/  LDC R28, c[0x0][0x8f0] ;  /* 0x00023c00ff1c7b82 */ /* 0x000ee20000000800 */
[-CC-:B----4-:R-:W-:Y:S02]  /*b2a0*/  SHF.R.U64 R25, R20, R14.reuse, R11.reuse ;  /* 0x0000000e14197219 */ /* 0x190fe4000000120b */
[----:B------:R-:W-:-:S05]  /*b2b0*/  SHF.R.U32.HI R8, RZ, R14, R11 ;  /* 0x0000000eff087219 */ /* 0x000fca000001160b */
[----:B------:R-:W4:Y:S01]  /*b2c0*/  LDC R32, c[0x0][0x8e0] ;  /* 0x00023800ff207b82 */ /* 0x000f220000000800 */
[-C--:B-----5:R-:W-:Y:S02]  /*b2d0*/  SHF.L.U32 R10, R10, R29.reuse, RZ ;  /* 0x0000001d0a0a7219 */ /* 0x0a0fe400000006ff */
[-CC-:B------:R-:W-:Y:S02]  /*b2e0*/  SHF.R.U64 R27, R25, R29.reuse, R8.reuse ;  /* 0x0000001d191b7219 */ /* 0x180fe40000001208 */
[----:B------:R-:W-:Y:S02]  /*b2f0*/  LOP3.LUT R36, RZ, R10, RZ, 0x33, !PT ;  /* 0x0000000aff247212 */ /* 0x000fe400078e33ff */
[----:B------:R-:W-:Y:S01]  /*b300*/  SHF.R.U32.HI R11, RZ, R29, R8 ;  /* 0x0000001dff0b7219 */ /* 0x000fe20000011608 */
[----:B------:R-:W1:Y:S01]  /*b310*/  LDC R33, c[0x0][0x8b8] ;  /* 0x00022e00ff217b82 */ /* 0x000e620000000800 */
[----:B------:R-:W-:Y:S01]  /*b320*/  IMAD.MOV.U32 R10, RZ, RZ, R27 ;  /* 0x000000ffff0a7224 */ /* 0x000fe200078e001b */
[----:B------:R-:W-:Y:S06]  /*b330*/  @!P1 BRA `(.L_x_291) ;  /* 0x0000000000289947 */ /* 0x000fec0003800000 */
[----:B------:R-:W5:Y:S02]  /*b340*/  LDC R8, c[0x0][0x8f4] ;  /* 0x00023d00ff087b82 */ /* 0x000f640000000800 */
[----:B-----5:R-:W-:-:S04]  /*b350*/  IADD3 R15, P1, R27, R8, RZ ;  /* 0x000000081b0f7210 */ /* 0x020fc80007f3e0ff */
[----:B------:R-:W-:-:S05]  /*b360*/  IADD3.X R21, RZ, R11, RZ, P1, !PT ;  /* 0x0000000bff157210 */ /* 0x000fca0000ffe4ff */
[----:B------:R-:W-:-:S04]  /*b370*/  IMAD.WIDE.U32 R10, R21, R30, RZ ;  /* 0x0000001e150a7225 */ /* 0x000fc800078e00ff */
[----:B------:R-:W-:-:S04]  /*b380*/  IMAD.WIDE.U32 R12, P1, R15, R31, R10 ;  /* 0x0000001f0f0c7225 */ /* 0x000fc8000782000a */
[----:B------:R-:W-:Y:S01]  /*b390*/  IMAD.WIDE.U32 R10, R15, R30, RZ ;  /* 0x0000001e0f0a7225 */ /* 0x000fe200078e00ff */
[----:B------:R-:W-:-:S03]  /*b3a0*/  IADD3.X R15, RZ, RZ, RZ, P1, !PT ;  /* 0x000000ffff0f7210 */ /* 0x000fc60000ffe4ff */
[----:B------:R-:W-:Y:S01]  /*b3b0*/  IMAD.MOV.U32 R14, RZ, RZ, R13 ;  /* 0x000000ffff0e7224 */ /* 0x000fe200078e000d */
[----:B------:R-:W-:-:S05]  /*b3c0*/  IADD3 RZ, P1, R11, R12, RZ ;  /* 0x0000000c0bff7210 */ /* 0x000fca0007f3e0ff */
[----:B------:R-:W-:-:S08]  /*b3d0*/  IMAD.WIDE.U32.X R10, R21, R31, R14, P1 ;  /* 0x0000001f150a7225 */ /* 0x000fd000008e040e */
.L_x_291:
[----:B------:R-:W-:Y:S02]  /*b3e0*/  ISETP.NE.AND P1, PT, R2, 0x1, PT ;  /* 0x000000010200780c */ /* 0x000fe40003f25270 */
[----:B---3--:R-:W-:Y:S02]  /*b3f0*/  SHF.R.U64 R8, R10, R28, R11 ;  /* 0x0000001c0a087219 */ /* 0x008fe4000000120b */
[----:B------:R-:W-:Y:S02]  /*b400*/  SHF.L.U32 R34, R34, R29, RZ ;  /* 0x0000001d22227219 */ /* 0x000fe400000006ff */
[----:B------:R-:W-:Y:S02]  /*b410*/  LOP3.LUT R7, R25, R36, RZ, 0xc0, !PT ;  /* 0x0000002419077212 */ /* 0x000fe400078ec0ff */
[----:B--2---:R-:W-:Y:S02]  /*b420*/  IADD3 R11, R26, -0x1, RZ ;  /* 0xffffffff1a0b7810 */ /* 0x004fe40007ffe0ff */
[----:B------:R-:W-:Y:S01]  /*b430*/  IADD3 R10, -R8, RZ, RZ ;  /* 0x000000ff080a7210 */ /* 0x000fe20007ffe1ff */
[----:B------:R-:W-:Y:S01]  /*b440*/  IMAD R8, R34, R8, R7 ;  /* 0x0000000822087224 */ /* 0x000fe200078e0207 */
[----:B------:R-:W-:Y:S01]  /*b450*/  LOP3.LUT R7, R20, R11, RZ, 0xc0, !PT ;  /* 0x0000000b14077212 */ /* 0x000fe200078ec0ff */
[----:B------:R-:W-:Y:S01]  /*b460*/  @P1 IMAD R3, R9, R24, R6 ;  /* 0x0000001809031224 */ /* 0x000fe200078e0206 */
[----:B------:R-:W-:Y:S01]  /*b470*/  MOV R13, R23 ;  /* 0x00000017000d7202 */ /* 0x000fe20000000f00 */
[----:B----4-:R-:W-:-:S02]  /*b480*/  IMAD R6, R10, R32, R27 ;  /* 0x000000200a067224 */ /* 0x010fc400078e021b */
[----:B-1----:R-:W-:Y:S02]  /*b490*/  IMAD R3, R8, R33, R3 ;  /* 0x0000002108037224 */ /* 0x002fe400078e0203 */
[----:B------:R-:W-:Y:S02]  /*b4a0*/  IMAD R6, R6, R26, R7 ;  /* 0x0000001a06067224 */ /* 0x000fe400078e0207 */
[----:B------:R-:W-:-:S03]  /*b4b0*/  IMAD.MOV.U32 R8, RZ, RZ, 0x1 ;  /* 0x00000001ff087424 */ /* 0x000fc600078e00ff */
[----:B------:R-:W-:Y:S02]  /*b4c0*/  SEL R20, R6, R3, !P1 ;  /* 0x0000000306147207 */ /* 0x000fe40004800000 */
[----:B------:R-:W-:-:S07]  /*b4d0*/  SEL R21, R3, R6, !P1 ;  /* 0x0000000603157207 */ /* 0x000fce0004800000 */
.L_x_289:
[----:B------:R-:W-:-:S08]  /*b4e0*/  NOP ;  /* 0x0000000000007918 */ /* 0x000fd00000000000 */
[----:B------:R-:W2:-:S00]  /*b4f0*/  USETMAXREG.DEALLOC.CTAPOOL 0x28 ;  /* 0x00000028000079c8 */ /* 0x000e8000080e0500 */
[----:B--2---:R-:W-:-:S13]  /*b500*/  ISETP.NE.AND P1, PT, R0, 0x1, PT ;  /* 0x000000010000780c */ /* 0x004fda0003f25270 */
[----:B------:R-:W-:Y:S05]  /*b510*/  @!P1 BRA `(.L_x_14) ;  /* 0x0000002000949947 */ /* 0x000fea0003800000 */
[----:B------:R-:W-:Y:S05]  /*b520*/  @!P4 BRA `(.L_x_292) ;  /* 0x0000001000a8c947 */ /* 0x000fea0003800000 */
[----:B------:R-:W-:-:S13]  /*b530*/  ISETP.NE.OR P0, PT, R0, 0x2, P0 ;  /* 0x000000020000780c */ /* 0x000fda0000705670 */
[----:B------:R-:W-:Y:S05]  /*b540*/  @P0 BRA `(.L_x_14) ;  /* 0x0000002000880947 */ /* 0x000fea0003800000 */
[----:B------:R-:W-:-:S13]  /*b550*/  LOP3.LUT P1, RZ, R8, 0xff, RZ, 0xc0, !PT ;  /* 0x000000ff08ff7812 */ /* 0x000fda000782c0ff */
[----:B------:R-:W-:Y:S05]  /*b560*/  @!P1 BRA `(.L_x_293) ;  /* 0x0000000000189947 */ /* 0x000fea0003800000 */
[----:B------:R-:W-:Y:S01]  /*b570*/  UMOV UR4, 0x400 ;  /* 0x0000040000047882 */ /* 0x000fe20000000000 */
[----:B------:R-:W-:Y:S01]  /*b580*/  MOV R0, RZ ;  /* 0x000000ff00007202 */ /* 0x000fe20000000f00 */
[----:B-1----:R-:W-:-:S03]  /*b590*/  ULEA UR4, UR36, UR4, 0x18 ;  /* 0x0000000424047291 */ /* 0x002fc6000f8ec03f */
[----:B------:R-:W-:-:S06]  /*b5a0*/  SHF.L.U32 R0, R0, 0x1f, RZ ;  /* 0x0000001f00007819 */ /* 0x000fcc00000006ff */
[----:B------:R-:W1:Y:S02]  /*b5b0*/  SYNCS.PHASECHK.TRANS64.TRYWAIT P0, [UR4+0x88], R0 ;  /* 0x00008800ff0075a7 */ /* 0x000e640008000144 */
[----:B-1----:R-:W-:Y:S05]  /*b5c0*/  @!P0 BRA `(.L_x_294) ;  /* 0x0000002000f08947 */ /* 0x002fea0003800000 */
.L_x_293:
[----:B-1----:R-:W-:Y:S01]  /*b5d0*/  PRMT R0, RZ, 0x7610, R0 ;  /* 0x00007610ff007816 */ /* 0x002fe20000000000 */
[----:B------:R-:W-:Y:S06]  /*b5e0*/  @P3 BRA `(.L_x_295) ;  /* 0x0000000000243947 */ /* 0x000fec0003800000 */
[----:B------:R-:W-:Y:S02]  /*b5f0*/  ULDC.64 UR4, c[0x0][0x588] ;  /* 0x0001620000047ab9 */ /* 0x000fe40000000a00 */
[----:B------:R-:W-:-:S04]  /*b600*/  ISETP.NE.U32.AND P0, PT, RZ, UR4, PT ;  /* 0x00000004ff007c0c */ /* 0x000fc8000bf05070 */
[----:B------:R-:W-:-:S13]  /*b610*/  ISETP.NE.AND.EX P0, PT, RZ, UR5, PT, P0 ;  /* 0x00000005ff007c0c */ /* 0x000fda000bf05300 */
[----:B------:R-:W-:Y:S05]  /*b620*/  @!P0 BRA `(.L_x_296) ;  /* 0x00000000000c8947 */ /* 0x000fea0003800000 */
[----:B------:R2:W5:Y:S01]  /*b630*/  LDG.E R3, desc[UR40][R4.64] ;  /* 0x0000002804037981 */ /* 0x000562000c1e1900 */
[----:B------:R-:W-:Y:S01]  /*b640*/  IMAD.MOV.U32 R0, RZ, RZ, 0x1 ;  /* 0x00000001ff007424 */ /* 0x000fe200078e00ff */
[----:B------:R-:W-:Y:S06]  /*b650*/  BRA `(.L_x_295) ;  /* 0x0000000000087947 */ /* 0x000fec0003800000 */
.L_x_296:
[----:B------:R-:W1:Y:S01]  /*b660*/  LDC R3, c[0x0][0x580] ;  /* 0x00016000ff037b82 */ /* 0x000e620000000800 */
[----:B------:R-:W-:-:S07]  /*b670*/  MOV R0, 0x1 ;  /* 0x0000000100007802 */ /* 0x000fce0000000f00 */
.L_x_295:
[----:B------:R-:W-:Y:S01]  /*b680*/  MOV R8, 0x1 ;  /* 0x0000000100087802 */ /* 0x000fe20000000f00 */
[----:B------:R-:W-:Y:S06]  /*b690*/  @!P1 BRA `(.L_x_297) ;  /* 0x0000000c00dc9947 */ /* 0x000fec0003800000 */
[----:B------:R-:W3:Y:S01]  /*b6a0*/  LDC R9, c[0x0][0x900] ;  /* 0x00024000ff097b82 */ /* 0x000ee20000000800 */
[----:B--2---:R-:W-:Y:S01]  /*b6b0*/  IMAD.MOV.U32 R4, RZ, RZ, -0x1 ;  /* 0xffffffffff047424 */ /* 0x004fe200078e00ff */
[----:B------:R-:W-:Y:S01]  /*b6c0*/  MOV R6, 0x1 ;  /* 0x0000000100067802 */ /* 0x000fe20000000f00 */
[----:B------:R-:W-:Y:S01]  /*b6d0*/  ULDC.64 UR6, c[0x0][0x198] ;  /* 0x0000660000067ab9 */ /* 0x000fe20000000a00 */
[----:B------:R-:W-:Y:S01]  /*b6e0*/  LOP3.LUT R10, R19, 0x2, RZ, 0xfc, !PT ;  /* 0x00000002130a7812 */ /* 0x000fe200078efcff */
[----:B------:R-:W-:Y:S01]  /*b6f0*/  ULDC.64 UR14, c[0x0][0x588] ;  /* 0x00016200000e7ab9 */ /* 0x000fe20000000a00 */
[----:B------:R-:W-:Y:S01]  /*b700*/  MOV R8, 0x1 ;  /* 0x0000000100087802 */ /* 0x000fe20000000f00 */
[----:B------:R-:W-:Y:S01]  /*b710*/  ULDC.64 UR22, c[0x0][0x590] ;  /* 0x0001640000167ab9 */ /* 0x000fe20000000a00 */
[----:B------:R-:W2:Y:S01]  /*b720*/  LDC R11, c[0x0][0x8a8] ;  /* 0x00022a00ff0b7b82 */ /* 0x000ea20000000800 */
[----:B------:R-:W-:Y:S01]  /*b730*/  ULDC.64 UR24, c[0x0][0x8f8] ;  /* 0x00023e0000187ab9 */ /* 0x000fe20000000a00 */
[----:B---3--:R-:W-:-:S02]  /*b740*/  SHF.L.U32 R4, R4, R9, RZ ;  /* 0x0000000904047219 */ /* 0x008fc400000006ff */
[----:B------:R-:W-:Y:S02]  /*b750*/  SHF.L.U32 R9, R6, R9, RZ ;  /* 0x0000000906097219 */ /* 0x000fe400000006ff */
[----:B------:R-:W-:Y:S01]  /*b760*/  LOP3.LUT R12, RZ, R4, RZ, 0x33, !PT ;  /* 0x00000004ff0c7212 */ /* 0x000fe200078e33ff */
[----:B--2---:R-:W-:-:S07]  /*b770*/  VIADD R11, R11, 0xffffffff ;  /* 0xffffffff0b0b7836 */ /* 0x004fce0000000000 */
.L_x_329:
[----:B------:R-:W-:Y:S02]  /*b780*/  ISETP.NE.U32.AND P0, PT, RZ, UR22, PT ;  /* 0x00000016ff007c0c */ /* 0x000fe4000bf05070 */
[----:B------:R-:W-:Y:S02]  /*b790*/  R2UR UR19, R21 ;  /* 0x00000000151372ca */ /* 0x000fe400000e0000 */
[----:B------:R-:W-:Y:S02]  /*b7a0*/  R2UR UR18, R20 ;  /* 0x00000000141272ca */ /* 0x000fe400000e0000 */
[----:B------:R-:W-:-:S09]  /*b7b0*/  ISETP.NE.AND.EX P0, PT, RZ, UR23, PT, P0 ;  /* 0x00000017ff007c0c */ /* 0x000fd2000bf05300 */
[----:B------:R-:W-:Y:S02]  /*b7c0*/  USHF.L.U32 UR19, UR19, 0x8, URZ ;  /* 0x0000000813137899 */ /* 0x000fe4000800063f */
[----:B------:R-:W-:Y:S02]  /*b7d0*/  USHF.L.U32 UR18, UR18, 0x6, URZ ;  /* 0x0000000612127899 */ /* 0x000fe4000800063f */
[----:B--234-:R-:W-:Y:S10]  /*b7e0*/  @!P0 BRA `(.L_x_298) ;  /* 0x00000000002c8947 */ /* 0x01cff40003800000 */
[----:B------:R-:W-:-:S04]  /*b7f0*/  ISETP.NE.U32.AND P1, PT, RZ, UR14, PT ;  /* 0x0000000eff007c0c */ /* 0x000fc8000bf25070 */
[----:B------:R-:W-:-:S13]  /*b800*/  ISETP.NE.AND.EX P1, PT, RZ, UR15, PT, P1 ;  /* 0x0000000fff007c0c */ /* 0x000fda000bf25310 */
[----:B------:R-:W-:Y:S05]  /*b810*/  @!P1 BRA `(.L_x_299) ;  /* 0x0000000000189947 */ /* 0x000fea0003800000 */
[----:B------:R-:W2:Y:S01]  /*b820*/  LDC.64 R4, c[0x0][0x588] ;  /* 0x00016200ff047b82 */ /* 0x000ea20000000a00 */
[----:B-1---5:R-:W-:-:S04]  /*b830*/  IMAD R3, R13, UR22, RZ ;  /* 0x000000160d037c24 */ /* 0x022fc8000f8e02ff */
[----:B--2---:R-:W-:-:S05]  /*b840*/  IMAD.WIDE R4, R3, 0x4, R4 ;  /* 0x0000000403047825 */ /* 0x004fca00078e0204 */
[----:B------:R2:W5:Y:S01]  /*b850*/  LDG.E R3, desc[UR40][R4.64] ;  /* 0x0000002804037981 */ /* 0x000562000c1e1900 */
[----:B------:R-:W-:Y:S01]  /*b860*/  MOV R0, 0x1 ;  /* 0x0000000100007802 */ /* 0x000fe20000000f00 */
[----:B------:R-:W-:Y:S06]  /*b870*/  BRA `(.L_x_298) ;  /* 0x0000000000087947 */ /* 0x000fec0003800000 */
.L_x_299:
[----:B-1---5:R-:W3:Y:S01]  /*b880*/  LDC R3, c[0x0][0x580] ;  /* 0x00016000ff037b82 */ /* 0x022ee20000000800 */
[----:B------:R-:W-:-:S07]  /*b890*/  MOV R0, 0x1 ;  /* 0x0000000100007802 */ /* 0x000fce0000000f00 */
.L_x_298:
[----:B------:R-:W-:Y:S05]  /*b8a0*/  @!P0 BRA `(.L_x_300) ;  /* 0x00000000001c8947 */ /* 0x000fea0003800000 */
[----:B------:R-:W-:-:S13]  /*b8b0*/  LOP3.LUT P2, RZ, R0, 0xff, RZ, 0xc0, !PT ;  /* 0x000000ff00ff7812 */ /* 0x000fda000784c0ff */
[----:B--2---:R-:W2:Y:S02]  /*b8c0*/  @!P2 LDC.64 R4, c[0x0][0x588] ;  /* 0x00016200ff04ab82 */ /* 0x004ea40000000a00 */
[----:B--2---:R-:W-:-:S04]  /*b8d0*/  @!P2 ISETP.NE.U32.AND P0, PT, R4, RZ, PT ;  /* 0x000000ff0400a20c */ /* 0x004fc80003f05070 */
[----:B------:R-:W-:Y:S02]  /*b8e0*/  @!P2 ISETP.NE.AND.EX P1, PT, R5, RZ, PT, P0 ;  /* 0x000000ff0500a20c */ /* 0x000fe40003f25300 */
[----:B-1-3-5:R-:W-:Y:S02]  /*b8f0*/  @P2 FSETP.EQ.AND P0, PT, R3, RZ, PT ;  /* 0x000000ff0300220b */ /* 0x02afe40003f02000 */
[----:B------:R-:W-:Y:S01]  /*b900*/  @!P2 PLOP3.LUT P0, PT, P1, PT, PT, 0x8, 0x0 ;  /* 0x000000000000a81c */ /* 0x000fe20000f0e170 */
[----:B------:R-:W-:-:S12]  /*b910*/  BRA `(.L_x_301) ;  /* 0x0000000000047947 */ /* 0x000fd80003800000 */
.L_x_300:
[----:B-1-3-5:R-:W-:-:S13]  /*b920*/  FSETP.EQ.AND P0, PT, R3, RZ, PT ;  /* 0x000000ff0300720b */ /* 0x02afda0003f02000 */
.L_x_301:
[----:B------:R-:W-:Y:S02]  /*b930*/  ISETP.NE.AND P2, PT, R10, 0x3, PT ;  /* 0x000000030a00780c */ /* 0x000fe40003f45270 */
[----:B------:R-:W-:-:S04]  /*b940*/  ELECT P1, URZ, PT ;  /* 0x00000000003f782f */ /* 0x000fc80003820000 */
[----:B------:R-:W-:-:S07]  /*b950*/  PLOP3.LUT P0, PT, P1, P0, PT, 0x20, 0x0 ;  /* 0x000000000000781c */ /* 0x000fce0000f00470 */
[----:B------:R-:W-:Y:S06]  /*b960*/  @!P2 BRA `(.L_x_302) ;  /* 0x000000000004a947 */ /* 0x000fec0003800000 */
[----:B------:R-:W-:Y:S01]  /*b970*/  BPT.TRAP 0x1 ;  /* 0x000000040000795c */ /* 0x000fe20000300000 */
.L_x_302:
[----:B------:R-:W1:Y:S01]  /*b980*/  S2UR UR36, SR_CgaCtaId ;  /* 0x00000000002479c3 */ /* 0x000e620000008800 */
[----:B------:R-:W-:Y:S01]  /*b990*/  UMOV UR4, 0x400 ;  /* 0x0000040000047882 */ /* 0x000fe20000000000 */
[----:B--2---:R-:W-:Y:S01]  /*b9a0*/  SHF.L.U32 R4, R8, 0x1f, RZ ;  /* 0x0000001f08047819 */ /* 0x004fe200000006ff */
[----:B-1----:R-:W-:-:S09]  /*b9b0*/  ULEA UR5, UR36, UR4, 0x18 ;  /* 0x0000000424057291 */ /* 0x002fd2000f8ec03f */
[----:B------:R-:W1:Y:S02]  /*b9c0*/  SYNCS.PHASECHK.TRANS64.TRYWAIT P1, [UR5+0x60], R4 ;  /* 0x00006004ff0075a7 */ /* 0x000e640008020145 */
[----:B-1----:R-:W-:Y:S05]  /*b9d0*/  @!P1 BRA `(.L_x_303) ;  /* 0x0000002000049947 */ /* 0x002fea0003800000 */
.L_x_360:
[----:B------:R-:W-:Y:S04]  /*b9e0*/  BSSY B0, `(.L_x_304) ;  /* 0x000000e000007945 */ /* 0x000fe80003800000 */
[----:B------:R-:W-:Y:S05]  /*b9f0*/  @!P0 BRA `(.L_x_305) ;  /* 0x0000000000308947 */ /* 0x000fea0003800000 */
[----:B------:R-:W-:Y:S01]  /*ba00*/  R2UR UR20, R13 ;  /* 0x000000000d1472ca */ /* 0x000fe200000e0000 */
[----:B------:R-:W-:Y:S02]  /*ba10*/  UIADD3 UR8, UP0, UR6, 0x3f0, URZ ;  /* 0x000003f006087890 */ /* 0x000fe4000ff1e03f */
[----:B------:R-:W-:Y:S02]  /*ba20*/  UIADD3 UR16, UR5, 0x200, URZ ;  /* 0x0000020005107890 */ /* 0x000fe4000fffe03f */
[----:B------:R-:W-:Y:S02]  /*ba30*/  UIADD3 UR17, UR5, 0x40, URZ ;  /* 0x0000004005117890 */ /* 0x000fe4000fffe03f */
[----:B------:R-:W-:Y:S01]  /*ba40*/  UIADD3.X UR9, URZ, UR7, URZ, UP0, !UPT ;  /* 0x000000073f097290 */ /* 0x000fe200087fe43f */
[----:B------:R-:W-:Y:S01]  /*ba50*/  UMOV UR10, 0x0 ;  /* 0x00000000000a7882 */ /* 0x000fe20000000000 */
[----:B------:R-:W-:-:S07]  /*ba60*/  UMOV UR11, 0x10000000 ;  /* 0x10000000000b7882 */ /* 0x000fce0000000000 */
[----:B------:R2:W-:Y:S02]  /*ba70*/  UTMALDG.3D [UR16], [UR8], desc[UR10] ;  /* 0x00000a10080075b4 */ /* 0x0005e40008011000 */
[----:B--2---:R-:W-:Y:S05]  /*ba80*/  @!P2 BRA `(.L_x_306) ;  /* 0x000000000004a947 */ /* 0x004fea0003800000 */
[----:B------:R-:W-:Y:S01]  /*ba90*/  BPT.TRAP 0x1 ;  /* 0x000000040000795c */ /* 0x000fe20000300000 */
.L_x_306:
[----:B-1----:R-:W1:Y:S02]  /*baa0*/  LDC R5, c[0x0][0x800] ;  /* 0x00020000ff057b82 */ /* 0x002e640000000800 */
[----:B-1----:R2:W-:Y:S02]  /*bab0*/  SYNCS.ARRIVE.TRANS64.RED.A0TR RZ, [UR5+0x40], R5 ;  /* 0x00004005ffff79a7 */ /* 0x0025e40008300405 */
.L_x_305:
[----:B------:R-:W-:Y:S05]  /*bac0*/  BSYNC B0 ;  /* 0x0000000000007941 */ /* 0x000fea0003800000 */
.L_x_304:
[----:B------:R-:W-:Y:S05]  /*bad0*/  @!P2 BRA `(.L_x_307) ;  /* 0x000000000004a947 */ /* 0x000fea0003800000 */
[----:B------:R-:W-:Y:S01]  /*bae0*/  BPT.TRAP 0x1 ;  /* 0x000000040000795c */ /* 0x000fe20000300000 */
.L_x_307:
[----:B------:R-:W-:-:S04]  /*baf0*/  UIADD3 UR4, UR5, 0x40, URZ ;  /* 0x0000004005047890 */ /* 0x000fc8000fffe03f */
[----:B------:R-:W-:-:S09]  /*bb00*/  UPRMT UR4, UR36, 0x654, UR4 ;  /* 0x0000065424047896 */ /* 0x000fd20008000004 */
[----:B------:R-:W-:Y:S01]  /*bb10*/  SYNCS.ARRIVE.TRANS64.RED.A1T0 RZ, [UR4], RZ ;  /* 0x000000ffffff79a7 */ /* 0x000fe20008100404 */
[----:B------:R-:W-:Y:S05]  /*bb20*/  @!P2 BRA `(.L_x_308) ;  /* 0x000000000004a947 */ /* 0x000fea0003800000 */
[----:B------:R-:W-:Y:S01]  /*bb30*/  BPT.TRAP 0x1 ;  /* 0x000000040000795c */ /* 0x000fe20000300000 */
.L_x_308:
[----:B------:R-:W3:Y:S02]  /*bb40*/  SYNCS.PHASECHK.TRANS64.TRYWAIT P1, [UR5+0x68], R4 ;  /* 0x00006804ff0075a7 */ /* 0x000ee40008020145 */
[----:B---3--:R-:W-:Y:S05]  /*bb50*/  @!P1 BRA `(.L_x_309) ;  /* 0x0000001c00bc9947 */ /* 0x008fea0003800000 */
.L_x_361:
[----:B------:R-:W-:Y:S04]  /*bb60*/  BSSY B0, `(.L_x_310) ;  /* 0x0000010000007945 */ /* 0x000fe80003800000 */
[----:B------:R-:W-:Y:S05]  /*bb70*/  @!P0 BRA `(.L_x_311) ;  /* 0x0000000000388947 */ /* 0x000fea0003800000 */
[----:B------:R-:W-:Y:S01]  /*bb80*/  UIADD3 UR16, UP0, UR6, 0x3f0, URZ ;  /* 0x000003f006107890 */ /* 0x000fe2000ff1e03f */
[----:B------:R-:W-:Y:S01]  /*bb90*/  R2UR UR12, R13 ;  /* 0x000000000d0c72ca */ /* 0x000fe200000e0000 */
[----:B------:R-:W-:Y:S02]  /*bba0*/  UIADD3 UR11, UR19, 0x80, URZ ;  /* 0x00000080130b7890 */ /* 0x000fe4000fffe03f */
[----:B------:R-:W-:Y:S02]  /*bbb0*/  UIADD3 UR8, UR5, 0x2200, URZ ;  /* 0x0000220005087890 */ /* 0x000fe4000fffe03f */
[----:B------:R-:W-:Y:S02]  /*bbc0*/  UIADD3 UR9, UR5, 0x48, URZ ;  /* 0x0000004805097890 */ /* 0x000fe4000fffe03f */
[----:B------:R-:W-:Y:S01]  /*bbd0*/  UIADD3.X UR17, URZ, UR7, URZ, UP0, !UPT ;  /* 0x000000073f117290 */ /* 0x000fe200087fe43f */
[----:B------:R-:W-:Y:S01]  /*bbe0*/  UMOV UR20, 0x0 ;  /* 0x0000000000147882 */ /* 0x000fe20000000000 */
[----:B------:R-:W-:Y:S01]  /*bbf0*/  UMOV UR21, 0x10000000 ;  /* 0x1000000000157882 */ /* 0x000fe20000000000 */
[----:B------:R-:W-:-:S06]  /*bc00*/  UMOV UR10, UR18 ;  /* 0x00000012000a7c82 */ /* 0x000fcc0008000000 */
[----:B------:R3:W-:Y:S02]  /*bc10*/  UTMALDG.3D [UR8], [UR16], desc[UR20] ;  /* 0x00001408100075b4 */ /* 0x0007e40008011000 */
[----:B---3--:R-:W-:Y:S05]  /*bc20*/  @!P2 BRA `(.L_x_312) ;  /* 0x000000000004a947 */ /* 0x008fea0003800000 */
[----:B------:R-:W-:Y:S01]  /*bc30*/  BPT.TRAP 0x1 ;  /* 0x000000040000795c */ /* 0x000fe20000300000 */
.L_x_312:
[----:B-12---:R-:W1:Y:S02]  /*bc40*/  LDC R5, c[0x0][0x800] ;  /* 0x00020000ff057b82 */ /* 0x006e640000000800 */
[----:B-1----:R3:W-:Y:S02]  /*bc50*/  SYNCS.ARRIVE.TRANS64.RED.A0TR RZ, [UR5+0x48], R5 ;  /* 0x00004805ffff79a7 */ /* 0x0027e40008300405 */
.L_x_311:
[----:B------:R-:W-:Y:S05]  /*bc60*/  BSYNC B0 ;  /* 0x0000000000007941 */ /* 0x000fea0003800000 */
.L_x_310:
[----:B------:R-:W-:Y:S05]  /*bc70*/  @!P2 BRA `(.L_x_313) ;  /* 0x000000000004a947 */ /* 0x000fea0003800000 */
[----:B------:R-:W-:Y:S01]  /*bc80*/  BPT.TRAP 0x1 ;  /* 0x000000040000795c */ /* 0x000fe20000300000 */
.L_x_313:
[----:B------:R-:W-:Y:S02]  /*bc90*/  UIADD3 UR4, UR5, 0x48, URZ ;  /* 0x0000004805047890 */ /* 0x000fe4000fffe03f */
[----:B------:R-:W-:Y:S02]  /*bca0*/  UIADD3 UR10, UR18, 0x20, URZ ;  /* 0x00000020120a7890 */ /* 0x000fe4000fffe03f */
[----:B------:R-:W-:-:S09]  /*bcb0*/  UPRMT UR4, UR36, 0x654, UR4 ;  /* 0x0000065424047896 */ /* 0x000fd20008000004 */
[----:B------:R-:W-:Y:S01]  /*bcc0*/  SYNCS.ARRIVE.TRANS64.RED.A1T0 RZ, [UR4], RZ ;  /* 0x000000ffffff79a7 */ /* 0x000fe20008100404 */
[----:B------:R-:W-:Y:S05]  /*bcd0*/  @!P2 BRA `(.L_x_314) ;  /* 0x000000000004a947 */ /* 0x000fea0003800000 */
[----:B------:R-:W-:Y:S01]  /*bce0*/  BPT.TRAP 0x1 ;  /* 0x000000040000795c */ /* 0x000fe20000300000 */
.L_x_314:
[----:B------:R-:W4:Y:S02]  /*bcf0*/  SYNCS.PHASECHK.TRANS64.TRYWAIT P1, [UR5+0x70], R4 ;  /* 0x00007004ff0075a7 */ /* 0x000f240008020145 */
[----:B----4-:R-:W-:Y:S05]  /*bd00*/  @!P1 BRA `(.L_x_315) ;  /* 0x0000001c00689947 */ /* 0x010fea0003800000 */
.L_x_362:
        /* <DEDUP_REMOVED lines=8> */
[----:B------:R-:W-:Y:S01]  /*bd90*/  UMOV UR21, 0x10000000 ;  /* 0x1000000000157882 */ /* 0x000fe20000000000 */
[----:B------:R-:W-:-:S06]  /*bda0*/  UMOV UR11, UR19 ;  /* 0x00000013000b7c82 */ /* 0x000fcc0008000000 */
[----:B------:R4:W-:Y:S02]  /*bdb0*/  UTMALDG.3D [UR8], [UR16], desc[UR20] ;  /* 0x00001408100075b4 */ /* 0x0009e40008011000 */
[----:B----4-:R-:W-:Y:S05]  /*bdc0*/  @!P2 BRA `(.L_x_318) ;  /* 0x000000000004a947 */ /* 0x010fea0003800000 */
[----:B------:R-:W-:Y:S01]  /*bdd0*/  BPT.TRAP 0x1 ;  /* 0x000000040000795c */ /* 0x000fe20000300000 */
.L_x_318:
[----:B-123--:R-:W1:Y:S02]  /*bde0*/  LDC R5, c[0x0][0x800] ;  /* 0x00020000ff057b82 */ /* 0x00ee640000000800 */
[----:B-1----:R4:W-:Y:S02]  /*bdf0*/  SYNCS.ARRIVE.TRANS64.RED.A0TR RZ, [UR5+0x50], R5 ;  /* 0x00005005ffff79a7 */ /* 0x0029e40008300405 */
.L_x_317:
[----:B------:R-:W-:Y:S05]  /*be00*/  BSYNC B0 ;  /* 0x0000000000007941 */ /* 0x000fea0003800000 */
.L_x_316:
[----:B------:R-:W-:Y:S05]  /*be10*/  @!P2 BRA `(.L_x_319) ;  /* 0x000000000004a947 */ /* 0x000fea0003800000 */
[----:B------:R-:W-:Y:S01]  /*be20*/  BPT.TRAP 0x1 ;  /* 0x000000040000795c */ /* 0x000fe20000300000 */
.L_x_319:
[----:B------:R-:W-:-:S04]  /*be30*/  UIADD3 UR4, UR5, 0x50, URZ ;  /* 0x0000005005047890 */ /* 0x000fc8000fffe03f */
[----:B------:R-:W-:-:S09]  /*be40*/  UPRMT UR4, UR36, 0x654, UR4 ;  /* 0x0000065424047896 */ /* 0x000fd20008000004 */
[----:B------:R-:W-:Y:S01]  /*be50*/  SYNCS.ARRIVE.TRANS64.RED.A1T0 RZ, [UR4], RZ ;  /* 0x000000ffffff79a7 */ /* 0x000fe20008100404 */
[----:B------:R-:W-:Y:S05]  /*be60*/  @!P2 BRA `(.L_x_320) ;  /* 0x000000000004a947 */ /* 0x000fea0003800000 */
[----:B------:R-:W-:Y:S01]  /*be70*/  BPT.TRAP 0x1 ;  /* 0x000000040000795c */ /* 0x000fe20000300000 */
.L_x_320:
[----:B------:R-:W5:Y:S02]  /*be80*/  SYNCS.PHASECHK.TRANS64.TRYWAIT P1, [UR5+0x78], R4 ;  /* 0x00007804ff0075a7 */ /* 0x000f640008020145 */
[----:B-----5:R-:W-:Y:S05]  /*be90*/  @!P1 BRA `(.L_x_321) ;  /* 0x0000001c001c9947 */ /* 0x020fea0003800000 */
.L_x_363:
[----:B------:R-:W-:Y:S04]  /*bea0*/  BSSY B0, `(.L_x_322) ;  /* 0x000000f000007945 */ /* 0x000fe80003800000 */
[----:B------:R-:W-:Y:S05]  /*beb0*/  @!P0 BRA `(.L_x_323) ;  /* 0x0000000000348947 */ /* 0x000fea0003800000 */
[----:B------:R-:W-:Y:S01]  /*bec0*/  R2UR UR12, R13 ;  /* 0x000000000d0c72ca */ /* 0x000fe200000e0000 */
[----:B------:R-:W-:Y:S02]  /*bed0*/  UIADD3 UR16, UP0, UR6, 0x3f0, URZ ;  /* 0x000003f006107890 */ /* 0x000fe4000ff1e03f */
[----:B------:R-:W-:Y:S02]  /*bee0*/  UIADD3 UR11, UR19, 0x80, URZ ;  /* 0x00000080130b7890 */ /* 0x000fe4000fffe03f */
[----:B------:R-:W-:Y:S02]  /*bef0*/  UIADD3 UR8, UR5, 0x6200, URZ ;  /* 0x0000620005087890 */ /* 0x000fe4000fffe03f */
[----:B------:R-:W-:Y:S02]  /*bf00*/  UIADD3 UR9, UR5, 0x58, URZ ;  /* 0x0000005805097890 */ /* 0x000fe4000fffe03f */
[----:B------:R-:W-:Y:S01]  /*bf10*/  UIADD3.X UR17, URZ, UR7, URZ, UP0, !UPT ;  /* 0x000000073f117290 */ /* 0x000fe200087fe43f */
[----:B------:R-:W-:Y:S01]  /*bf20*/  UMOV UR20, 0x0 ;  /* 0x0000000000147882 */ /* 0x000fe20000000000 */
[----:B------:R-:W-:-:S07]  /*bf30*/  UMOV UR21, 0x10000000 ;  /* 0x1000000000157882 */ /* 0x000fce0000000000 */
[----:B------:R1:W-:Y:S02]  /*bf40*/  UTMALDG.3D [UR8], [UR16], desc[UR20] ;  /* 0x00001408100075b4 */ /* 0x0003e40008011000 */
[----:B-1----:R-:W-:Y:S05]  /*bf50*/  @!P2 BRA `(.L_x_324) ;  /* 0x000000000004a947 */ /* 0x002fea0003800000 */
[----:B------:R-:W-:Y:S01]  /*bf60*/  BPT.TRAP 0x1 ;  /* 0x000000040000795c */ /* 0x000fe20000300000 */
.L_x_324:
[----:B------:R-:W1:Y:S02]  /*bf70*/  LDC R4, c[0x0][0x800] ;  /* 0x00020000ff047b82 */ /* 0x000e640000000800 */
[----:B-1----:R1:W-:Y:S02]  /*bf80*/  SYNCS.ARRIVE.TRANS64.RED.A0TR RZ, [UR5+0x58], R4 ;  /* 0x00005804ffff79a7 */ /* 0x0023e40008300405 */
.L_x_323:
[----:B------:R-:W-:Y:S05]  /*bf90*/  BSYNC B0 ;  /* 0x0000000000007941 */ /* 0x000fea0003800000 */
.L_x_322:
[----:B------:R-:W-:Y:S05]  /*bfa0*/  @!P2 BRA `(.L_x_325) ;  /* 0x000000000004a947 */ /* 0x000fea0003800000 */
[----:B------:R-:W-:Y:S01]  /*bfb0*/  BPT.TRAP 0x1 ;  /* 0x000000040000795c */ /* 0x000fe20000300000 */
.L_x_325:
[----:B------:R-:W-:Y:S01]  /*bfc0*/  IADD3 R16, P0, R16, UR38, RZ ;  /* 0x0000002610107c10 */ /* 0x000fe2000ff1e0ff */
[----:B------:R-:W-:Y:S01]  /*bfd0*/  UIADD3 UR4, UR5, 0x58, URZ ;  /* 0x0000005805047890 */ /* 0x000fe2000fffe03f */
[----:B------:R-:W-:Y:S01]  /*bfe0*/  LOP3.LUT R8, R8, 0x1, RZ, 0x3c, !PT ;  /* 0x0000000108087812 */ /* 0x000fe200078e3cff */
[----:B------:R-:W-:Y:S01]  /*bff0*/  IMAD.MOV.U32 R21, RZ, RZ, -0x1 ;  /* 0xffffffffff157424 */ /* 0x000fe200078e00ff */
[----:B------:R-:W-:Y:S01]  /*c000*/  IADD3.X R17, R17, UR37, RZ, P0, !PT ;  /* 0x0000002511117c10 */ /* 0x000fe200087fe4ff */
[----:B------:R-:W-:Y:S01]  /*c010*/  UPRMT UR4, UR36, 0x654, UR4 ;  /* 0x0000065424047896 */ /* 0x000fe20008000004 */
[----:B------:R-:W-:Y:S02]  /*c020*/  ISETP.GE.U32.AND P0, PT, R16, UR24, PT ;  /* 0x0000001810007c0c */ /* 0x000fe4000bf06070 */
[----:B-1----:R-:W-:Y:S02]  /*c030*/  PRMT R4, RZ, 0x7610, R4 ;  /* 0x00007610ff047816 */ /* 0x002fe40000000004 */
[----:B------:R-:W-:-:S02]  /*c040*/  ISETP.GE.U32.AND.EX P0, PT, R17, UR25, PT, P0 ;  /* 0x0000001911007c0c */ /* 0x000fc4000bf06100 */
[----:B------:R-:W-:Y:S02]  /*c050*/  MOV R20, 0xffffffff ;  /* 0xffffffff00147802 */ /* 0x000fe40000000f00 */
[----:B------:R-:W-:Y:S01]  /*c060*/  SYNCS.ARRIVE.TRANS64.RED.A1T0 RZ, [UR4], RZ ;  /* 0x000000ffffff79a7 */ /* 0x000fe20008100404 */
[----:B------:R-:W-:-:S08]  /*c070*/  MOV R13, 0xffffffff ;  /* 0xffffffff000d7802 */ /* 0x000fd00000000f00 */
[----:B------:R-:W-:Y:S05]  /*c080*/  @P0 BRA `(.L_x_326) ;  /* 0x0000000400580947 */ /* 0x000fea0003800000 */
[----:B------:R-:W1:Y:S01]  /*c090*/  S2R R13, SR_CTAID.X ;  /* 0x00000000000d7919 */ /* 0x000e620000002500 */
[----:B------:R-:W5:Y:S01]  /*c0a0*/  LDC.64 R14, c[0x0][0x8d0] ;  /* 0x00023400ff0e7b82 */ /* 0x000f620000000a00 */
[----:B------:R-:W-:Y:S01]  /*c0b0*/  ULDC UR4, c[0x0][0x150] ;  /* 0x0000540000047ab9 */ /* 0x000fe20000000800 */
[----:B------:R-:W-:Y:S01]  /*c0c0*/  MOV R22, R17 ;  /* 0x0000001100167202 */ /* 0x000fe20000000f00 */
[----:B------:R-:W2:Y:S05]  /*c0d0*/  S2R R20, SR_CTAID.Y ;  /* 0x0000000000147919 */ /* 0x000eaa0000002600 */
[----:B------:R-:W3:Y:S08]  /*c0e0*/  LDC R6, c[0x0][0x144] ;  /* 0x00005100ff067b82 */ /* 0x000ef00000000800 */
[----:B------:R-:W3:Y:S01]  /*c0f0*/  LDC R21, c[0x0][0x8d8] ;  /* 0x00023600ff157b82 */ /* 0x000ee20000000800 */
[----:B-----5:R-:W-:-:S04]  /*c100*/  ISETP.NE.U32.AND P0, PT, R14, RZ, PT ;  /* 0x000000ff0e00720c */ /* 0x020fc80003f05070 */
[----:B------:R-:W-:Y:S02]  /*c110*/  ISETP.NE.AND.EX P0, PT, R15, RZ, PT, P0 ;  /* 0x000000ff0f00720c */ /* 0x000fe40003f05300 */
[----:B-1----:R-:W-:Y:S02]  /*c120*/  I2FP.F32.U32 R4, R13 ;  /* 0x0000000d00047245 */ /* 0x002fe40000201000 */
[----:B--2---:R-:W-:-:S03]  /*c130*/  I2FP.F32.U32 R18, R20 ;  /* 0x0000001400127245 */ /* 0x004fc60000201000 */
[----:B------:R-:W-:-:S06]  /*c140*/  FMUL R4, R4, UR4 ;  /* 0x0000000404047c20 */ /* 0x000fcc0008400000 */
[----:B------:R-:W3:Y:S02]  /*c150*/  F2I.U32.TRUNC.NTZ R4, R4 ;  /* 0x0000000400047305 */ /* 0x000ee4000020f000 */
[----:B---34-:R-:W-:-:S04]  /*c160*/  IMAD.MOV R5, RZ, RZ, -R4 ;  /* 0x000000ffff057224 */ /* 0x018fc800078e0a04 */
[----:B------:R-:W-:Y:S01]  /*c170*/  IMAD R13, R6, R5, R13 ;  /* 0x00000005060d7224 */ /* 0x000fe200078e020d */
[----:B------:R-:W-:Y:S01]  /*c180*/  MOV R6, R16 ;  /* 0x0000001000067202 */ /* 0x000fe20000000f00 */
[----:B------:R-:W-:Y:S06]  /*c190*/  @!P0 BRA `(.L_x_327) ;  /* 0x0000000000308947 */ /* 0x000fec0003800000 */
[----:B------:R-:W1:Y:S02]  /*c1a0*/  LDC R5, c[0x0][0x8dc] ;  /* 0x00023700ff057b82 */ /* 0x000e640000000800 */
[----:B-1----:R-:W-:-:S05]  /*c1b0*/  IADD3 R5, P0, R16, R5, RZ ;  /* 0x0000000510057210 */ /* 0x002fca0007f1e0ff */
[----:B------:R-:W-:-:S04]  /*c1c0*/  IMAD.X R23, RZ, RZ, R17, P0 ;  /* 0x000000ffff177224 */ /* 0x000fc800000e0611 */
[----:B------:R-:W-:-:S04]  /*c1d0*/  IMAD.WIDE.U32 R6, R23, R14, RZ ;  /* 0x0000000e17067225 */ /* 0x000fc800078e00ff */
[----:B------:R-:W-:-:S04]  /*c1e0*/  IMAD.WIDE.U32 R6, P0, R5, R15, R6 ;  /* 0x0000000f05067225 */ /* 0x000fc80007800006 */
[----:B------:R-:W-:Y:S01]  /*c1f0*/  IMAD.WIDE.U32 R4, R5, R14, RZ ;  /* 0x0000000e05047225 */ /* 0x000fe200078e00ff */
[----:B------:R-:W-:-:S04]  /*c200*/  MOV R4, R7 ;  /* 0x0000000700047202 */ /* 0x000fc80000000f00 */
[----:B------:R-:W-:Y:S02]  /*c210*/  IADD3 RZ, P1, R5, R6, RZ ;  /* 0x0000000605ff7210 */ /* 0x000fe40007f3e0ff */
[----:B------:R-:W-:-:S03]  /*c220*/  IADD3.X R5, RZ, RZ, RZ, P0, !PT ;  /* 0x000000ffff057210 */ /* 0x000fc600007fe4ff */
[----:B------:R-:W-:-:S04]  /*c230*/  IMAD.WIDE.U32.X R4, R23, R15, R4, P1 ;  /* 0x0000000f17047225 */ /* 0x000fc800008e0404 */
[----:B------:R-:W-:Y:S01]  /*c240*/  IMAD.MOV.U32 R6, RZ, RZ, R4 ;  /* 0x000000ffff067224 */ /* 0x000fe200078e0004 */
[----:B------:R-:W-:-:S07]  /*c250*/  MOV R22, R5 ;  /* 0x0000000500167202 */ /* 0x000fce0000000f00 */
.L_x_327:
[----:B------:R-:W-:Y:S01]  /*c260*/  ULDC UR4, c[0x0][0x154] ;  /* 0x0000550000047ab9 */ /* 0x000fe20000000800 */
[----:B------:R-:W1:Y:S01]  /*c270*/  LDC R7, c[0x0][0x148] ;  /* 0x00005200ff077b82 */ /* 0x000e620000000800 */
[----:B------:R-:W-:Y:S01]  /*c280*/  FMUL R14, R18, UR4 ;  /* 0x00000004120e7c20 */ /* 0x000fe20008400000 */
[----:B------:R-:W-:Y:S02]  /*c290*/  ISETP.NE.AND P2, PT, R2, 0x1, PT ;  /* 0x000000010200780c */ /* 0x000fe40003f45270 */
[-CC-:B------:R-:W-:Y:S02]  /*c2a0*/  SHF.R.U64 R18, R6, R21.reuse, R22.reuse ;  /* 0x0000001506127219 */ /* 0x180fe40000001216 */
[----:B------:R-:W-:Y:S01]  /*c2b0*/  SHF.R.U32.HI R21, RZ, R21, R22 ;  /* 0x00000015ff157219 */ /* 0x000fe20000011616 */
[----:B------:R-:W2:Y:S01]  /*c2c0*/  F2I.U32.TRUNC.NTZ R14, R14 ;  /* 0x0000000e000e7305 */ /* 0x000ea2000020f000 */
[----:B------:R-:W3:Y:S01]  /*c2d0*/  LDC.64 R4, c[0x0][0x8c8] ;  /* 0x00023200ff047b82 */ /* 0x000ee20000000a00 */
[----:B------:R-:W-:-:S04]  /*c2e0*/  IADD3 R23, P0, RZ, -R18, RZ ;  /* 0x80000012ff177210 */ /* 0x000fc80007f1e0ff */
[----:B------:R-:W-:-:S03]  /*c2f0*/  IADD3.X R21, RZ, ~R21, RZ, P0, !PT ;  /* 0x80000015ff157210 */ /* 0x000fc600007fe4ff */
[----:B------:R-:W4:Y:S01]  /*c300*/  LDC R22, c[0x0][0x8c0] ;  /* 0x00023000ff167b82 */ /* 0x000f220000000800 */
[----:B--2---:R-:W-:-:S07]  /*c310*/  IMAD.MOV R15, RZ, RZ, -R14 ;  /* 0x000000ffff0f7224 */ /* 0x004fce00078e0a0e */
[----:B------:R-:W2:Y:S01]  /*c320*/  LDC R27, c[0x0][0x900] ;  /* 0x00024000ff1b7b82 */ /* 0x000ea20000000800 */
[----:B-1----:R-:W-:-:S07]  /*c330*/  @P2 IMAD R13, R7, R15, R20 ;  /* 0x0000000f070d2224 */ /* 0x002fce00078e0214 */
[----:B------:R-:W1:Y:S01]  /*c340*/  LDC.64 R14, c[0x0][0x8e8] ;  /* 0x00023a00ff0e7b82 */ /* 0x000e620000000a00 */
[----:B---3--:R-:W-:-:S04]  /*c350*/  IMAD R6, R21, R4, RZ ;  /* 0x0000000415067224 */ /* 0x008fc800078e02ff */
[C---:B------:R-:W-:Y:S02]  /*c360*/  IMAD R7, R23.reuse, R5, R6 ;  /* 0x0000000517077224 */ /* 0x040fe400078e0206 */
[----:B------:R-:W-:Y:S01]  /*c370*/  IMAD.WIDE.U32 R4, R23, R4, R16 ;  /* 0x0000000417047225 */ /* 0x000fe200078e0010 */
[----:B------:R-:W3:Y:S04]  /*c380*/  LDC R6, c[0x0][0x8b0] ;  /* 0x00022c00ff067b82 */ /* 0x000ee80000000800 */
[----:B------:R-:W-:-:S04]  /*c390*/  IADD3 R5, R5, R7, RZ ;  /* 0x0000000705057210 */ /* 0x000fc80007ffe0ff */
[-CC-:B----4-:R-:W-:Y:S01]  /*c3a0*/  SHF.R.U64 R26, R4, R22.reuse, R5.reuse ;  /* 0x00000016041a7219 */ /* 0x190fe20000001205 */
[----:B------:R-:W4:Y:S01]  /*c3b0*/  LDC R25, c[0x0][0x8f0] ;  /* 0x00023c00ff197b82 */ /* 0x000f220000000800 */
[----:B------:R-:W-:Y:S02]  /*c3c0*/  SHF.R.U32.HI R5, RZ, R22, R5 ;  /* 0x00000016ff057219 */ /* 0x000fe40000011605 */
[----:B-1----:R-:W-:-:S05]  /*c3d0*/  ISETP.NE.U32.AND P0, PT, R14, RZ, PT ;  /* 0x000000ff0e00720c */ /* 0x002fca0003f05070 */
[----:B------:R-:W1:Y:S01]  /*c3e0*/  LDC R24, c[0x0][0x8e0] ;  /* 0x00023800ff187b82 */ /* 0x000e620000000800 */
[----:B------:R-:W-:Y:S02]  /*c3f0*/  ISETP.NE.AND.EX P0, PT, R15, RZ, PT, P0 ;  /* 0x000000ff0f00720c */ /* 0x000fe40003f05300 */
[----:B---3--:R-:W-:-:S05]  /*c400*/  SHF.R.U64 R23, R26, R6, R5 ;  /* 0x000000061a177219 */ /* 0x008fca0000001205 */
[----:B------:R-:W3:Y:S01]  /*c410*/  LDC R22, c[0x0][0x8b8] ;  /* 0x00022e00ff167b82 */ /* 0x000ee20000000800 */
[----:B------:R-:W-:-:S04]  /*c420*/  SHF.R.U32.HI R4, RZ, R6, R5 ;  /* 0x00000006ff047219 */ /* 0x000fc80000011605 */
[-CC-:B--2---:R-:W-:Y:S02]  /*c430*/  SHF.R.U64 R21, R23, R27.reuse, R4.reuse ;  /* 0x0000001b17157219 */ /* 0x184fe40000001204 */
[----:B------:R-:W-:Y:S01]  /*c440*/  SHF.R.U32.HI R27, RZ, R27, R4 ;  /* 0x0000001bff1b7219 */ /* 0x000fe20000011604 */
[----:B------:R-:W2:Y:S01]  /*c450*/  LDC R20, c[0x0][0x8a8] ;  /* 0x00022a00ff147b82 */ /* 0x000ea20000000800 */
[----:B------:R-:W-:-:S03]  /*c460*/  MOV R4, R21 ;  /* 0x0000001500047202 */ /* 0x000fc60000000f00 */
[----:B------:R-:W-:Y:S01]  /*c470*/  IMAD.MOV.U32 R5, RZ, RZ, R27 ;  /* 0x000000ffff057224 */ /* 0x000fe200078e001b */
[----:B----4-:R-:W-:Y:S06]  /*c480*/  @!P0 BRA `(.L_x_328) ;  /* 0x0000000000288947 */ /* 0x010fec0003800000 */
[----:B------:R-:W4:Y:S02]  /*c490*/  LDC R4, c[0x0][0x8f4] ;  /* 0x00023d00ff047b82 */ /* 0x000f240000000800 */
[----:B----4-:R-:W-:-:S04]  /*c4a0*/  IADD3 R5, P0, R21, R4, RZ ;  /* 0x0000000415057210 */ /* 0x010fc80007f1e0ff */
[----:B------:R-:W-:-:S05]  /*c4b0*/  IADD3.X R27, RZ, R27, RZ, P0, !PT ;  /* 0x0000001bff1b7210 */ /* 0x000fca00007fe4ff */
[----:B------:R-:W-:-:S04]  /*c4c0*/  IMAD.WIDE.U32 R6, R27, R14, RZ ;  /* 0x0000000e1b067225 */ /* 0x000fc800078e00ff */
[----:B------:R-:W-:-:S04]  /*c4d0*/  IMAD.WIDE.U32 R6, P0, R5, R15, R6 ;  /* 0x0000000f05067225 */ /* 0x000fc80007800006 */
[----:B------:R-:W-:-:S04]  /*c4e0*/  IMAD.WIDE.U32 R4, R5, R14, RZ ;  /* 0x0000000e05047225 */ /* 0x000fc800078e00ff */
[----:B------:R-:W-:Y:S01]  /*c4f0*/  IMAD.MOV.U32 R4, RZ, RZ, R7 ;  /* 0x000000ffff047224 */ /* 0x000fe200078e0007 */
[----:B------:R-:W-:Y:S02]  /*c500*/  IADD3 RZ, P1, R5, R6, RZ ;  /* 0x0000000605ff7210 */ /* 0x000fe40007f3e0ff */
[----:B------:R-:W-:-:S03]  /*c510*/  IADD3.X R5, RZ, RZ, RZ, P0, !PT ;  /* 0x000000ffff057210 */ /* 0x000fc600007fe4ff */
[----:B------:R-:W-:-:S08]  /*c520*/  IMAD.WIDE.U32.X R4, R27, R15, R4, P1 ;  /* 0x0000000f1b047225 */ /* 0x000fd000008e0404 */
.L_x_328:
[----:B------:R-:W-:Y:S02]  /*c530*/  SHF.R.U64 R25, R4, R25, R5 ;  /* 0x0000001904197219 */ /* 0x000fe40000001205 */
[----:B------:R-:W-:Y:S02]  /*c540*/  LOP3.LUT R4, R23, R12, RZ, 0xc0, !PT ;  /* 0x0000000c17047212 */ /* 0x000fe400078ec0ff */
[----:B------:R-:W-:Y:S02]  /*c550*/  IADD3 R5, -R25, RZ, RZ ;  /* 0x000000ff19057210 */ /* 0x000fe40007ffe1ff */
[----:B------:R-:W-:Y:S01]  /*c560*/  LOP3.LUT R6, R26, R11, RZ, 0xc0, !PT ;  /* 0x0000000b1a067212 */ /* 0x000fe200078ec0ff */
[----:B------:R-:W-:Y:S02]  /*c570*/  IMAD R4, R9, R25, R4 ;  /* 0x0000001909047224 */ /* 0x000fe400078e0204 */
[----:B-1----:R-:W-:Y:S02]  /*c580*/  IMAD R21, R5, R24, R21 ;  /* 0x0000001805157224 */ /* 0x002fe400078e0215 */
[----:B---3--:R-:W-:Y:S01]  /*c590*/  IMAD R13, R4, R22, R13 ;  /* 0x00000016040d7224 */ /* 0x008fe200078e020d */
[----:B------:R-:W-:Y:S01]  /*c5a0*/  MOV R4, 0x1 ;  /* 0x0000000100047802 */ /* 0x000fe20000000f00 */
[----:B--2---:R-:W-:-:S05]  /*c5b0*/  IMAD R6, R21, R20, R6 ;  /* 0x0000001415067224 */ /* 0x004fca00078e0206 */
[----:B------:R-:W-:Y:S02]  /*c5c0*/  SEL R20, R6, R13, !P2 ;  /* 0x0000000d06147207 */ /* 0x000fe40005000000 */
[----:B------:R-:W-:Y:S01]  /*c5d0*/  SEL R21, R13, R6, !P2 ;  /* 0x000000060d157207 */ /* 0x000fe20005000000 */
[----:B------:R-:W-:-:S07]  /*c5e0*/  IMAD.MOV.U32 R13, RZ, RZ, R18 ;  /* 0x000000ffff0d7224 */ /* 0x000fce00078e0012 */
.L_x_326:
[----:B------:R-:W-:-:S13]  /*c5f0*/  LOP3.LUT P0, RZ, R4, 0xff, RZ, 0xc0, !PT ;  /* 0x000000ff04ff7812 */ /* 0x000fda000780c0ff */
[----:B------:R-:W-:Y:S05]  /*c600*/  @P0 BRA `(.L_x_329) ;  /* 0xfffffff0005c0947 */ /* 0x000fea000383ffff */
.L_x_297:
[----:B------:R-:W-:-:S13]  /*c610*/  ELECT P0, URZ, PT ;  /* 0x00000000003f782f */ /* 0x000fda0003800000 */
[----:B------:R-:W-:Y:S05]  /*c620*/  @!P0 BRA `(.L_x_14) ;  /* 0x0000001000508947 */ /* 0x000fea0003800000 */
[----:B------:R-:W-:-:S04]  /*c630*/  LOP3.LUT R19, R19, 0x2, RZ, 0xfc, !PT ;  /* 0x0000000213137812 */ /* 0x000fc800078efcff */
[----:B------:R-:W-:-:S13]  /*c640*/  ISETP.NE.AND P1, PT, R19, 0x3, PT ;  /* 0x000000031300780c */ /* 0x000fda0003f25270 */
[----:B------:R-:W-:Y:S05]  /*c650*/  @!P1 BRA `(.L_x_330) ;  /* 0x0000000000049947 */ /* 0x000fea0003800000 */
[----:B------:R-:W-:Y:S01]  /*c660*/  BPT.TRAP 0x1 ;  /* 0x000000040000795c */ /* 0x000fe20000300000 */
.L_x_330:
[----:B------:R-:W-:Y:S02]  /*c670*/  MOV R2, 0x400 ;  /* 0x0000040000027802 */ /* 0x000fe40000000f00 */
[----:B-1---5:R-:W-:Y:S02]  /*c680*/  MOV R3, UR36 ;  /* 0x0000002400037c02 */ /* 0x022fe40008000f00 */
[----:B------:R-:W-:Y:S02]  /*c690*/  SHF.L.U32 R0, R8, 0x1f, RZ ;  /* 0x0000001f08007819 */ /* 0x000fe400000006ff */
[----:B------:R-:W-:-:S04]  /*c6a0*/  LEA R3, R3, R2, 0x18 ;  /* 0x0000000203037211 */ /* 0x000fc800078ec0ff */
[----:B------:R-:W1:Y:S02]  /*c6b0*/  SYNCS.PHASECHK.TRANS64.TRYWAIT P0, [R3+URZ+0x60], R0 ;  /* 0x00006000030075a7 */ /* 0x000e64000800017f */
[----:B-1----:R-:W-:Y:S05]  /*c6c0*/  @!P0 BRA `(.L_x_331) ;  /* 0x0000001400288947 */ /* 0x002fea0003800000 */
.L_x_364:
[----:B------:R-:W-:Y:S05]  /*c6d0*/  @!P1 BRA `(.L_x_332) ;  /* 0x0000000000049947 */ /* 0x000fea0003800000 */
[----:B------:R-:W-:Y:S01]  /*c6e0*/  BPT.TRAP 0x1 ;  /* 0x000000040000795c */ /* 0x000fe20000300000 */
.L_x_332:
[----:B------:R-:W1:Y:S02]  /*c6f0*/  SYNCS.PHASECHK.TRANS64.TRYWAIT P0, [R3+URZ+0x68], R0 ;  /* 0x00006800030075a7 */ /* 0x000e64000800017f */
[----:B-1----:R-:W-:Y:S05]  /*c700*/  @!P0 BRA `(.L_x_333) ;  /* 0x00000014002c8947 */ /* 0x002fea0003800000 */
.L_x_365:
[----:B------:R-:W-:Y:S05]  /*c710*/  @!P1 BRA `(.L_x_334) ;  /* 0x0000000000049947 */ /* 0x000fea0003800000 */
[----:B------:R-:W-:Y:S01]  /*c720*/  BPT.TRAP 0x1 ;  /* 0x000000040000795c */ /* 0x000fe20000300000 */
.L_x_334:
[----:B------:R-:W1:Y:S02]  /*c730*/  SYNCS.PHASECHK.TRANS64.TRYWAIT P0, [R3+URZ+0x70], R0 ;  /* 0x00007000030075a7 */ /* 0x000e64000800017f */
[----:B-1----:R-:W-:Y:S05]  /*c740*/  @!P0 BRA `(.L_x_335) ;  /* 0x0000001400308947 */ /* 0x002fea0003800000 */
.L_x_366:
[----:B------:R-:W-:Y:S05]  /*c750*/  @!P1 BRA `(.L_x_336) ;  /* 0x0000000000049947 */ /* 0x000fea0003800000 */
[----:B------:R-:W-:Y:S01]  /*c760*/  BPT.TRAP 0x1 ;  /* 0x000000040000795c */ /* 0x000fe20000300000 */
.L_x_336:
[----:B------:R-:W-:-:S07]  /*c770*/  SHF.L.U32 R8, R8, 0x1f, RZ ;  /* 0x0000001f08087819 */ /* 0x000fce00000006ff */
.L_x_337:
[----:B------:R1:W1:Y:S02]  /*c780*/  SYNCS.PHASECHK.TRANS64.TRYWAIT P0, [R3+URZ+0x78], R8 ;  /* 0x00007808030075a7 */ /* 0x000264000800017f */
[----:B-1----:R-:W-:Y:S05]  /*c790*/  @!P0 NANOSLEEP.SYNCS 0x989680 ;  /* 0x009896800000895d */ /* 0x002fea0003900000 */
[----:B------:R-:W1:Y:S02]  /*c7a0*/  @!P0 SYNCS.PHASECHK.TRANS64 P0, [R3+URZ+0x78], R8 ;  /* 0x00007808030085a7 */ /* 0x000e64000800007f */
[----:B-1----:R-:W-:Y:S05]  /*c7b0*/  @P0 BRA `(.L_x_14) ;  /* 0x0000000c00ec0947 */ /* 0x002fea0003800000 */
[----:B------:R-:W-:Y:S05]  /*c7c0*/  BRA `(.L_x_337) ;  /* 0xfffffffc00ec7947 */ /* 0x000fea000383ffff */
.L_x_292:
[----:B------:R-:W-:Y:S01]  /*c7d0*/  LOP3.LUT P0, RZ, R8, 0xff, RZ, 0xc0, !PT ;  /* 0x000000ff08ff7812 */ /* 0x000fe2000780c0ff */
[----:B------:R-:W-:Y:S01]  /*c7e0*/  IMAD.MOV.U32 R9, RZ, RZ, RZ ;  /* 0x000000ffff097224 */ /* 0x000fe200078e00ff */
[----:B------:R-:W-:-:S11]  /*c7f0*/  MOV R10, 0x1 ;  /* 0x00000001000a7802 */ /* 0x000fd60000000f00 */
[----:B------:R-:W-:Y:S05]  /*c800*/  @!P0 BRA `(.L_x_338) ;  /* 0x0000000c00248947 */ /* 0x000fea0003800000 */
[----:B------:R-:W2:Y:S01]  /*c810*/  LDC R0, c[0x0][0x28c] ;  /* 0x0000a300ff007b82 */ /* 0x000ea20000000800 */
[----:B------:R-:W-:Y:S01]  /*c820*/  ULDC UR7, c[0x0][0x900] ;  /* 0x0002400000077ab9 */ /* 0x000fe20000000800 */
[----:B------:R-:W-:Y:S01]  /*c830*/  UMOV UR8, 0xffffffff ;  /* 0xffffffff00087882 */ /* 0x000fe20000000000 */
[----:B------:R-:W-:Y:S01]  /*c840*/  BSSY B0, `(.L_x_338) ;  /* 0x00000c5000007945 */ /* 0x000fe20003800000 */
[----:B-1----:R-:W-:Y:S01]  /*c850*/  USHF.L.U32 UR4, UR36, 0x5, URZ ;  /* 0x0000000524047899 */ /* 0x002fe2000800063f */
[----:B------:R-:W-:Y:S01]  /*c860*/  LOP3.LUT R11, R22, 0x2, RZ, 0xfc, !PT ;  /* 0x00000002160b7812 */ /* 0x000fe200078efcff */
[----:B------:R-:W-:Y:S01]  /*c870*/  USHF.L.U32 UR5, UR36, 0xb, URZ ;  /* 0x0000000b24057899 */ /* 0x000fe2000800063f */
[----:B------:R-:W-:Y:S01]  /*c880*/  IMAD.MOV.U32 R10, RZ, RZ, 0x1 ;  /* 0x00000001ff0a7424 */ /* 0x000fe200078e00ff */
[----:B------:R-:W-:Y:S01]  /*c890*/  USHF.L.U32 UR8, UR8, UR7, URZ ;  /* 0x0000000708087299 */ /* 0x000fe2000800063f */
[----:B------:R-:W-:Y:S01]  /*c8a0*/  MOV R9, RZ ;  /* 0x000000ff00097202 */ /* 0x000fe20000000f00 */
[----:B------:R-:W-:Y:S01]  /*c8b0*/  ULDC UR6, c[0x0][0x8a8] ;  /* 0x00022a0000067ab9 */ /* 0x000fe20000000800 */
[----:B------:R-:W-:Y:S01]  /*c8c0*/  UMOV UR9, 0x1 ;  /* 0x0000000100097882 */ /* 0x000fe20000000000 */
[----:B------:R-:W-:-:S02]  /*c8d0*/  ULOP3.LUT UR4, UR4, 0x20, URZ, 0xc0, !UPT ;  /* 0x0000002004047892 */ /* 0x000fc4000f8ec03f */
[----:B------:R-:W-:Y:S02]  /*c8e0*/  ULOP3.LUT UR5, UR5, 0x800, URZ, 0xc0, !UPT ;  /* 0x0000080005057892 */ /* 0x000fe4000f8ec03f */
[----:B------:R-:W-:Y:S02]  /*c8f0*/  UIADD3 UR17, UR6, -0x1, URZ ;  /* 0xffffffff06117890 */ /* 0x000fe4000fffe03f */
[----:B------:R-:W-:Y:S02]  /*c900*/  USHF.L.U32 UR19, UR9, UR7, URZ ;  /* 0x0000000709137299 */ /* 0x000fe4000800063f */
[----:B------:R-:W-:Y:S01]  /*c910*/  ULOP3.LUT UR18, URZ, UR8, URZ, 0x33, !UPT ;  /* 0x000000083f127292 */ /* 0x000fe2000f8e333f */
[----:B------:R-:W-:Y:S01]  /*c920*/  ULDC.64 UR22, c[0x0][0x198] ;  /* 0x0000660000167ab9 */ /* 0x000fe20000000a00 */
[----:B--2---:R-:W-:-:S04]  /*c930*/  IADD3 R0, R0, 0x3f, RZ ;  /* 0x0000003f00007810 */ /* 0x004fc80007ffe0ff */
[----:B------:R-:W-:-:S04]  /*c940*/  SHF.R.S32.HI R3, RZ, 0x1f, R0 ;  /* 0x0000001fff037819 */ /* 0x000fc80000011400 */
[----:B------:R-:W-:Y:S02]  /*c950*/  LEA.HI R3, R3, R0, RZ, 0x6 ;  /* 0x0000000003037211 */ /* 0x000fe400078f30ff */
[----:B------:R-:W-:Y:S02]  /*c960*/  MOV R0, 0x1 ;  /* 0x0000000100007802 */ /* 0x000fe40000000f00 */
[--C-:B------:R-:W-:Y:S02]  /*c970*/  SHF.R.S32.HI R8, RZ, 0x6, R3.reuse ;  /* 0x00000006ff087819 */ /* 0x100fe40000011403 */
[----:B------:R-:W-:Y:S02]  /*c980*/  PRMT R3, R0, 0x7610, R3 ;  /* 0x0000761000037816 */ /* 0x000fe40000000003 */
[----:B------:R-:W-:-:S07]  /*c990*/  IADD3 R0, R8, 0x1, RZ ;  /* 0x0000000108007810 */ /* 0x000fce0007ffe0ff */
.L_x_349:
[----:B------:R-:W-:-:S03]  /*c9a0*/  UMOV UR6, 0xffffffff ;  /* 0xffffffff00067882 */ /* 0x000fc60000000000 */
[----:B------:R-:W-:Y:S05]  /*c9b0*/  BRA.DIV UR6, `(.L_x_339) ;  /* 0x0000001206a87947 */ /* 0x000fea000b800000 */
[----:B------:R-:W-:-:S13]  /*c9c0*/  ELECT P6, URZ, PT ;  /* 0x00000000003f782f */ /* 0x000fda00038c0000 */
.L_x_369:
[----:B------:R-:W1:Y:S01]  /*c9d0*/  LDC R4, c[0x0][0x28c] ;  /* 0x0000a300ff047b82 */ /* 0x000e620000000800 */
[----:B------:R-:W-:Y:S01]  /*c9e0*/  BSSY B1, `(.L_x_340) ;  /* 0x0000038000017945 */ /* 0x000fe20003800000 */
[----:B-1----:R-:W-:-:S13]  /*c9f0*/  ISETP.LT.OR P6, PT, R4, 0x1, !P6 ;  /* 0x000000010400780c */ /* 0x002fda00077c1670 */
[----:B------:R-:W-:Y:S05]  /*ca00*/  @P6 BRA `(.L_x_341) ;  /* 0x0000000000d46947 */ /* 0x000fea0003800000 */
[----:B------:R-:W-:Y:S01]  /*ca10*/  LEA R20, R20, UR4, 0x6 ;  /* 0x0000000414147c11 */ /* 0x000fe2000f8e30ff */
[----:B------:R-:W-:Y:S01]  /*ca20*/  IMAD.SHL.U32 R21, R21, 0x100, RZ ;  /* 0x0000010015157824 */ /* 0x000fe200078e00ff */
[----:B------:R-:W-:Y:S01]  /*ca30*/  MOV R19, RZ ;  /* 0x000000ff00137202 */ /* 0x000fe20000000f00 */
[----:B------:R-:W-:Y:S01]  /*ca40*/  IMAD.MOV.U32 R5, RZ, RZ, R10 ;  /* 0x000000ffff057224 */ /* 0x000fe200078e000a */
[----:B------:R-:W-:Y:S02]  /*ca50*/  MOV R4, R0 ;  /* 0x0000000000047202 */ /* 0x000fe40000000f00 */
[----:B------:R-:W-:-:S07]  /*ca60*/  MOV R6, R9 ;  /* 0x0000000900067202 */ /* 0x000fce0000000f00 */
.L_x_344:
[----:B------:R-:W1:Y:S01]  /*ca70*/  S2R R12, SR_CgaCtaId ;  /* 0x00000000000c7919 */ /* 0x000e620000008800 */
[----:B------:R-:W-:Y:S02]  /*ca80*/  MOV R7, 0x400 ;  /* 0x0000040000077802 */ /* 0x000fe40000000f00 */
[----:B------:R-:W-:Y:S02]  /*ca90*/  LOP3.LUT P1, RZ, R18, 0x7f, RZ, 0xc0, !PT ;  /* 0x0000007f12ff7812 */ /* 0x000fe4000782c0ff */
[----:B-1----:R-:W-:Y:S02]  /*caa0*/  LEA R15, R12, R7, 0x18 ;  /* 0x000000070c0f7211 */ /* 0x002fe400078ec0ff */
[----:B------:R-:W-:-:S09]  /*cab0*/  SHF.L.U32 R7, R5, 0x1f, RZ ;  /* 0x0000001f05077819 */ /* 0x000fd200000006ff */
[----:B------:R-:W1:Y:S01]  /*cac0*/  @!P1 LDC R12, c[0x0][0x500] ;  /* 0x00014000ff0c9b82 */ /* 0x000e620000000800 */
[----:B------:R-:W-:-:S04]  /*cad0*/  LEA R14, R6, R15, 0x3 ;  /* 0x0000000f060e7211 */ /* 0x000fc800078e18ff */
[----:B------:R-:W2:Y:S02]  /*cae0*/  SYNCS.PHASECHK.TRANS64.TRYWAIT P0, [R14+URZ+0x20], R7 ;  /* 0x000020070e0075a7 */ /* 0x000ea4000800017f */
[----:B--2---:R-:W-:Y:S05]  /*caf0*/  @!P0 BRA `(.L_x_342) ;  /* 0x0000001000788947 */ /* 0x004fea0003800000 */
.L_x_370:
[----:B--2---:R-:W-:Y:S01]  /*cb00*/  PRMT R7, R11, 0x9910, RZ ;  /* 0x000099100b077816 */ /* 0x004fe200000000ff */
[----:B-1----:R1:W-:Y:S03]  /*cb10*/  @!P1 SYNCS.ARRIVE.TRANS64 RZ, [R14+URZ], R12 ;  /* 0x0000000c0eff99a7 */ /* 0x0023e6000800003f */
[----:B------:R-:W-:-:S13]  /*cb20*/  ISETP.NE.AND P0, PT, R7, 0x2, PT ;  /* 0x000000020700780c */ /* 0x000fda0003f05270 */
[----:B-1----:R-:W-:Y:S05]  /*cb30*/  @P0 BRA `(.L_x_343) ;  /* 0x0000000000040947 */ /* 0x002fea0003800000 */
[----:B------:R-:W-:Y:S01]  /*cb40*/  BPT.TRAP 0x1 ;  /* 0x000000040000795c */ /* 0x000fe20000300000 */
.L_x_343:
[C---:B------:R-:W-:Y:S01]  /*cb50*/  IMAD R12, R6.reuse, 0x8000, R15 ;  /* 0x00008000060c7824 */ /* 0x040fe200078e020f */
[----:B------:R-:W-:Y:S01]  /*cb60*/  LEA R7, R6, UR5, 0xc ;  /* 0x0000000506077c11 */ /* 0x000fe2000f8e60ff */
[----:B------:R-:W-:Y:S01]  /*cb70*/  VIADD R4, R4, 0xffffffff ;  /* 0xffffffff04047836 */ /* 0x000fe20000000000 */
[----:B------:R-:W-:Y:S01]  /*cb80*/  R2UR UR9, R14 ;  /* 0x000000000e0972ca */ /* 0x000fe200000e0000 */
[----:B------:R-:W-:Y:S01]  /*cb90*/  UIADD3 UR6, UP0, UR22, 0xf0, URZ ;  /* 0x000000f016067890 */ /* 0x000fe2000ff1e03f */
[----:B------:R-:W-:Y:S01]  /*cba0*/  LEA R7, R7, R15, 0x1 ;  /* 0x0000000f07077211 */ /* 0x000fe200078e08ff */
[----:B------:R-:W-:Y:S01]  /*cbb0*/  UIADD3 UR24, UP1, UR22, 0x1f0, URZ ;  /* 0x000001f016187890 */ /* 0x000fe2000ff3e03f */
[----:B------:R-:W-:Y:S01]  /*cbc0*/  R2UR UR7, R12 ;  /* 0x000000000c0772ca */ /* 0x000fe200000e0000 */
[----:B------:R-:W-:Y:S01]  /*cbd0*/  UMOV UR14, 0x0 ;  /* 0x00000000000e7882 */ /* 0x000fe20000000000 */
[----:B------:R-:W-:Y:S01]  /*cbe0*/  R2UR UR8, R7 ;  /* 0x00000000070872ca */ /* 0x000fe200000e0000 */
[----:B------:R-:W-:Y:S01]  /*cbf0*/  UIADD3.X UR25, URZ, UR23, URZ, UP1, !UPT ;  /* 0x000000173f197290 */ /* 0x000fe20008ffe43f */
[----:B------:R-:W-:Y:S01]  /*cc00*/  R2UR UR11, R21 ;  /* 0x00000000150b72ca */ /* 0x000fe200000e0000 */
[----:B------:R-:W-:Y:S01]  /*cc10*/  UMOV UR15, 0x10000000 ;  /* 0x10000000000f7882 */ /* 0x000fe20000000000 */
[----:B------:R-:W-:Y:S01]  /*cc20*/  R2UR UR10, R19 ;  /* 0x00000000130a72ca */ /* 0x000fe200000e0000 */
[----:B------:R-:W-:Y:S01]  /*cc30*/  UMOV UR21, 0x30000 ;  /* 0x0003000000157882 */ /* 0x000fe20000000000 */
[----:B------:R-:W-:-:S02]  /*cc40*/  R2UR UR12, R13 ;  /* 0x000000000d0c72ca */ /* 0x000fc400000e0000 */
[----:B------:R-:W-:Y:S02]  /*cc50*/  R2UR UR20, R20 ;  /* 0x00000000141472ca */ /* 0x000fe400000e0000 */
[----:B------:R-:W-:Y:S01]  /*cc60*/  ISETP.GT.AND P1, PT, R4, 0x1, PT ;  /* 0x000000010400780c */ /* 0x000fe20003f24270 */
[----:B------:R-:W-:Y:S01]  /*cc70*/  UIADD3 UR13, UR7, 0x8400, URZ ;  /* 0x00008400070d7890 */ /* 0x000fe2000fffe03f */
[----:B------:R-:W-:Y:S01]  /*cc80*/  IADD3 R6, R6, 0x1, RZ ;  /* 0x0000000106067810 */ /* 0x000fe20007ffe0ff */
[----:B------:R-:W-:Y:S01]  /*cc90*/  UIADD3.X UR7, URZ, UR23, URZ, UP0, !UPT ;  /* 0x000000173f077290 */ /* 0x000fe200087fe43f */
[----:B------:R-:W-:Y:S01]  /*cca0*/  IADD3 R19, R19, 0x40, RZ ;  /* 0x0000004013137810 */ /* 0x000fe20007ffe0ff */
[----:B------:R-:W-:Y:S01]  /*ccb0*/  UIADD3 UR16, UR8, 0x28400, URZ ;  /* 0x0002840008107890 */ /* 0x000fe2000fffe03f */
[----:B------:R-:W-:Y:S02]  /*ccc0*/  ISETP.NE.AND P0, PT, R6, 0x4, PT ;  /* 0x000000040600780c */ /* 0x000fe40003f05270 */
[----:B------:R-:W-:-:S02]  /*ccd0*/  UMOV UR8, UR13 ;  /* 0x0000000d00087c82 */ /* 0x000fc40008000000 */
[----:B------:R-:W-:Y:S02]  /*cce0*/  SEL R12, RZ, 0x1, P0 ;  /* 0x00000001ff0c7807 */ /* 0x000fe40000000000 */
[----:B------:R1:W-:Y:S01]  /*ccf0*/  UTMALDG.3D [UR8], [UR6], desc[UR14] ;  /* 0x00000e08060075b4 */ /* 0x0003e20008011000 */
[----:B------:R-:W-:Y:S02]  /*cd00*/  SEL R6, R6, RZ, P0 ;  /* 0x000000ff06067207 */ /* 0x000fe40000000000 */
[----:B------:R-:W-:Y:S01]  /*cd10*/  LOP3.LUT R5, R5, R12, RZ, 0x3c, !PT ;  /* 0x0000000c05057212 */ /* 0x000fe200078e3cff */
[----:B-1----:R-:W-:Y:S01]  /*cd20*/  UMOV UR8, UR16 ;  /* 0x0000001000087c82 */ /* 0x002fe20008000000 */
[----:B------:R-:W-:Y:S02]  /*cd30*/  UMOV UR11, UR20 ;  /* 0x00000014000b7c82 */ /* 0x000fe40008000000 */
[----:B------:R1:W-:Y:S02]  /*cd40*/  UTMALDG.3D.MULTICAST [UR8], [UR24], UR21, desc[UR14] ;  /* 0x00000e08180073b4 */ /* 0x0003e40008011815 */
[----:B-1----:R-:W-:Y:S05]  /*cd50*/  @P1 BRA `(.L_x_344) ;  /* 0xfffffffc00441947 */ /* 0x002fea000383ffff */
.L_x_341:
[----:B------:R-:W-:Y:S05]  /*cd60*/  BSYNC B1 ;  /* 0x0000000000017941 */ /* 0x000fea0003800000 */
.L_x_340:
[----:B------:R-:W-:Y:S01]  /*cd70*/  LOP3.LUT P1, RZ, R3, 0xff, RZ, 0xc0, !PT ;  /* 0x000000ff03ff7812 */ /* 0x000fe2000782c0ff */
[----:B------:R-:W-:Y:S01]  /*cd80*/  ULDC.64 UR6, c[0x0][0x8f8] ;  /* 0x00023e0000067ab9 */ /* 0x000fe20000000a00 */
[----:B------:R-:W-:Y:S01]  /*cd90*/  IADD3 R9, R8, R9, RZ ;  /* 0x0000000908097210 */ /* 0x000fe20007ffe0ff */
[----:B------:R-:W-:Y:S01]  /*cda0*/  BSSY B1, `(.L_x_345) ;  /* 0x000006c000017945 */ /* 0x000fe20003800000 */
[----:B------:R-:W-:Y:S01]  /*cdb0*/  IADD3 R16, P2, R16, UR38, RZ ;  /* 0x0000002610107c10 */ /* 0x000fe2000ff5e0ff */
[----:B------:R-:W-:Y:S01]  /*cdc0*/  IMAD.MOV.U32 R21, RZ, RZ, -0x1 ;  /* 0xffffffffff157424 */ /* 0x000fe200078e00ff */
[----:B------:R-:W-:Y:S02]  /*cdd0*/  SHF.R.U32.HI R3, RZ, 0x2, R9 ;  /* 0x00000002ff037819 */ /* 0x000fe40000011609 */
[----:B------:R-:W-:Y:S02]  /*cde0*/  ISETP.GT.U32.AND P0, PT, R9, 0x3, PT ;  /* 0x000000030900780c */ /* 0x000fe40003f04070 */
[----:B------:R-:W-:-:S02]  /*cdf0*/  LOP3.LUT R3, R3, 0x1, RZ, 0xc0, !PT ;  /* 0x0000000103037812 */ /* 0x000fc400078ec0ff */
[----:B------:R-:W-:Y:S01]  /*ce00*/  ISETP.LT.U32.AND P0, PT, R8, 0x4, P0 ;  /* 0x000000040800780c */ /* 0x000fe20000701070 */
[----:B------:R-:W1:Y:S01]  /*ce10*/  @P1 S2R R5, SR_CgaCtaId ;  /* 0x0000000000051919 */ /* 0x000e620000008800 */
[----:B------:R-:W-:Y:S02]  /*ce20*/  @P1 MOV R4, 0x400 ;  /* 0x0000040000041802 */ /* 0x000fe40000000f00 */
[----:B------:R-:W-:Y:S02]  /*ce30*/  IADD3.X R17, R17, UR37, RZ, P2, !PT ;  /* 0x0000002511117c10 */ /* 0x000fe400097fe4ff */
[----:B------:R-:W-:Y:S02]  /*ce40*/  ISETP.GE.U32.AND P2, PT, R16, UR6, PT ;  /* 0x0000000610007c0c */ /* 0x000fe4000bf46070 */
[----:B------:R-:W-:Y:S02]  /*ce50*/  MOV R20, 0xffffffff ;  /* 0xffffffff00147802 */ /* 0x000fe40000000f00 */
[----:B------:R-:W-:-:S02]  /*ce60*/  MOV R13, 0xffffffff ;  /* 0xffffffff000d7802 */ /* 0x000fc40000000f00 */
[----:B------:R-:W-:Y:S02]  /*ce70*/  LOP3.LUT R9, R9, 0x3, RZ, 0xc0, !PT ;  /* 0x0000000309097812 */ /* 0x000fe400078ec0ff */
[----:B-1----:R-:W-:-:S04]  /*ce80*/  @P1 LEA R4, R5, R4, 0x18 ;  /* 0x0000000405041211 */ /* 0x002fc800078ec0ff */
[----:B------:R1:W-:Y:S01]  /*ce90*/  @P1 SYNCS.ARRIVE.TRANS64.A1T0 RZ, [R4+URZ+0x88], RZ ;  /* 0x000088ff04ff19a7 */ /* 0x0003e2000810003f */
[----:B------:R-:W-:Y:S02]  /*cea0*/  ISETP.NE.U32.AND P1, PT, R3, 0x1, PT ;  /* 0x000000010300780c */ /* 0x000fe40003f25070 */
[----:B------:R-:W-:Y:S02]  /*ceb0*/  SEL R3, RZ, 0x1, !P0 ;  /* 0x00000001ff037807 */ /* 0x000fe40004000000 */
[----:B------:R-:W-:Y:S02]  /*cec0*/  ISETP.GE.U32.AND.EX P0, PT, R17, UR7, PT, P2 ;  /* 0x0000000711007c0c */ /* 0x000fe4000bf06120 */
[----:B------:R-:W-:-:S04]  /*ced0*/  ISETP.GT.U32.AND P1, PT, R8, 0x3, !P1 ;  /* 0x000000030800780c */ /* 0x000fc80004f24070 */
[----:B-1----:R-:W-:-:S04]  /*cee0*/  SEL R4, RZ, 0x1, !P1 ;  /* 0x00000001ff047807 */ /* 0x002fc80004800000 */
[--C-:B------:R-:W-:Y:S02]  /*cef0*/  LOP3.LUT R10, R4, R10, R3.reuse, 0x96, !PT ;  /* 0x0000000a040a7212 */ /* 0x100fe400078e9603 */
[----:B------:R-:W-:Y:S02]  /*cf00*/  PRMT R4, RZ, 0x7610, R4 ;  /* 0x00007610ff047816 */ /* 0x000fe40000000004 */
[----:B------:R-:W-:Y:S01]  /*cf10*/  PRMT R3, RZ, 0x7610, R3 ;  /* 0x00007610ff037816 */ /* 0x000fe20000000003 */
[----:B------:R-:W-:Y:S06]  /*cf20*/  @P0 BRA `(.L_x_346) ;  /* 0x00000004004c0947 */ /* 0x000fec0003800000 */
[----:B------:R-:W1:Y:S01]  /*cf30*/  S2R R14, SR_CTAID.X ;  /* 0x00000000000e7919 */ /* 0x000e620000002500 */
[----:B------:R-:W-:Y:S01]  /*cf40*/  ULDC.64 UR6, c[0x0][0x8d0] ;  /* 0x0002340000067ab9 */ /* 0x000fe20000000a00 */
[----:B------:R-:W2:Y:S01]  /*cf50*/  LDC R15, c[0x0][0x144] ;  /* 0x00005100ff0f7b82 */ /* 0x000ea20000000800 */
[----:B------:R-:W-:Y:S01]  /*cf60*/  ISETP.NE.U32.AND P0, PT, RZ, UR6, PT ;  /* 0x00000006ff007c0c */ /* 0x000fe2000bf05070 */
[----:B------:R-:W3:Y:S01]  /*cf70*/  S2R R12, SR_CTAID.Y ;  /* 0x00000000000c7919 */ /* 0x000ee20000002600 */
[----:B------:R-:W-:Y:S01]  /*cf80*/  ULDC UR8, c[0x0][0x150] ;  /* 0x0000540000087ab9 */ /* 0x000fe20000000800 */
[----:B------:R-:W-:Y:S01]  /*cf90*/  ULDC UR9, c[0x0][0x8d8] ;  /* 0x0002360000097ab9 */ /* 0x000fe20000000800 */
[----:B------:R-:W-:Y:S01]  /*cfa0*/  ISETP.NE.AND.EX P0, PT, RZ, UR7, PT, P0 ;  /* 0x00000007ff007c0c */ /* 0x000fe2000bf05300 */
[----:B------:R-:W-:Y:S01]  /*cfb0*/  IMAD.MOV.U32 R4, RZ, RZ, R16 ;  /* 0x000000ffff047224 */ /* 0x000fe200078e0010 */
[----:B-1----:R-:W-:-:S05]  /*cfc0*/  I2FP.F32.U32 R5, R14 ;  /* 0x0000000e00057245 */ /* 0x002fca0000201000 */
[----:B------:R-:W-:Y:S01]  /*cfd0*/  FMUL R19, R5, UR8 ;  /* 0x0000000805137c20 */ /* 0x000fe20008400000 */
[----:B------:R-:W-:-:S05]  /*cfe0*/  MOV R5, R17 ;  /* 0x0000001100057202 */ /* 0x000fca0000000f00 */
[----:B---3--:R-:W-:Y:S05]  /*cff0*/  @!P0 BRA `(.L_x_347) ;  /* 0x0000000000288947 */ /* 0x008fea0003800000 */
[----:B------:R-:W-:Y:S02]  /*d000*/  ULDC UR8, c[0x0][0x8dc] ;  /* 0x0002370000087ab9 */ /* 0x000fe40000000800 */
[----:B------:R-:W-:-:S04]  /*d010*/  IADD3 R5, P0, R16, UR8, RZ ;  /* 0x0000000810057c10 */ /* 0x000fc8000ff1e0ff */
[----:B------:R-:W-:-:S05]  /*d020*/  IADD3.X R13, RZ, R17, RZ, P0, !PT ;  /* 0x00000011ff0d7210 */ /* 0x000fca00007fe4ff */
[----:B------:R-:W-:-:S04]  /*d030*/  IMAD.WIDE.U32 R6, R13, UR6, RZ ;  /* 0x000000060d067c25 */ /* 0x000fc8000f8e00ff */
[----:B------:R-:W-:-:S04]  /*d040*/  IMAD.WIDE.U32 R6, P0, R5, UR7, R6 ;  /* 0x0000000705067c25 */ /* 0x000fc8000f800006 */
[----:B------:R-:W-:Y:S01]  /*d050*/  IMAD.WIDE.U32 R4, R5, UR6, RZ ;  /* 0x0000000605047c25 */ /* 0x000fe2000f8e00ff */
[----:B------:R-:W-:-:S04]  /*d060*/  MOV R4, R7 ;  /* 0x0000000700047202 */ /* 0x000fc80000000f00 */
[----:B------:R-:W-:Y:S01]  /*d070*/  IADD3 RZ, P1, R5, R6, RZ ;  /* 0x0000000605ff7210 */ /* 0x000fe20007f3e0ff */
[----:B------:R-:W-:-:S04]  /*d080*/  IMAD.X R5, RZ, RZ, RZ, P0 ;  /* 0x000000ffff057224 */ /* 0x000fc800000e06ff */
[----:B------:R-:W-:-:S08]  /*d090*/  IMAD.WIDE.U32.X R4, R13, UR7, R4, P1 ;  /* 0x000000070d047c25 */ /* 0x000fd000088e0404 */
.L_x_347:
[--C-:B------:R-:W-:Y:S01]  /*d0a0*/  SHF.R.U64 R13, R4, UR9, R5.reuse ;  /* 0x00000009040d7c19 */ /* 0x100fe20008001205 */
[----:B------:R-:W1:Y:S01]  /*d0b0*/  F2I.U32.TRUNC.NTZ R19, R19 ;  /* 0x0000001300137305 */ /* 0x000e62000020f000 */
[----:B------:R-:W-:Y:S01]  /*d0c0*/  SHF.R.U32.HI R4, RZ, UR9, R5 ;  /* 0x00000009ff047c19 */ /* 0x000fe20008011605 */
[----:B------:R-:W-:Y:S01]  /*d0d0*/  ULDC.64 UR6, c[0x0][0x8c8] ;  /* 0x0002320000067ab9 */ /* 0x000fe20000000a00 */
[----:B------:R-:W-:Y:S01]  /*d0e0*/  IADD3 R7, P0, RZ, -R13, RZ ;  /* 0x8000000dff077210 */ /* 0x000fe20007f1e0ff */
[----:B------:R-:W-:Y:S01]  /*d0f0*/  ULDC.64 UR8, c[0x0][0x8e8] ;  /* 0x00023a0000087ab9 */ /* 0x000fe20000000a00 */
[----:B------:R-:W3:Y:S02]  /*d100*/  LDC R21, c[0x0][0x148] ;  /* 0x00005200ff157b82 */ /* 0x000ee40000000800 */
[----:B------:R-:W-:Y:S02]  /*d110*/  IADD3.X R4, RZ, ~R4, RZ, P0, !PT ;  /* 0x80000004ff047210 */ /* 0x000fe400007fe4ff */
[----:B------:R-:W-:-:S03]  /*d120*/  ISETP.NE.U32.AND P0, PT, RZ, UR8, PT ;  /* 0x00000008ff007c0c */ /* 0x000fc6000bf05070 */
[----:B------:R-:W-:Y:S01]  /*d130*/  IMAD R6, R4, UR6, RZ ;  /* 0x0000000604067c24 */ /* 0x000fe2000f8e02ff */
[----:B------:R-:W-:Y:S01]  /*d140*/  ISETP.NE.AND.EX P0, PT, RZ, UR9, PT, P0 ;  /* 0x00000009ff007c0c */ /* 0x000fe2000bf05300 */
[----:B------:R-:W-:Y:S01]  /*d150*/  IMAD.WIDE.U32 R4, R7, UR6, R16 ;  /* 0x0000000607047c25 */ /* 0x000fe2000f8e0010 */
[----:B------:R-:W-:-:S03]  /*d160*/  ULDC UR6, c[0x0][0x8c0] ;  /* 0x0002300000067ab9 */ /* 0x000fc60000000800 */
[----:B------:R-:W-:Y:S01]  /*d170*/  IMAD R7, R7, UR7, R6 ;  /* 0x0000000707077c24 */ /* 0x000fe2000f8e0206 */
[----:B------:R-:W-:Y:S01]  /*d180*/  ULDC UR7, c[0x0][0x154] ;  /* 0x0000550000077ab9 */ /* 0x000fe20000000800 */
[----:B-1----:R-:W-:-:S03]  /*d190*/  IMAD.MOV R6, RZ, RZ, -R19 ;  /* 0x000000ffff067224 */ /* 0x002fc600078e0a13 */
[----:B------:R-:W-:Y:S01]  /*d1a0*/  IADD3 R5, R5, R7, RZ ;  /* 0x0000000705057210 */ /* 0x000fe20007ffe0ff */
[----:B--2---:R-:W-:Y:S01]  /*d1b0*/  IMAD R14, R15, R6, R14 ;  /* 0x000000060f0e7224 */ /* 0x004fe200078e020e */
[----:B------:R-:W-:Y:S02]  /*d1c0*/  I2FP.F32.U32 R6, R12 ;  /* 0x0000000c00067245 */ /* 0x000fe40000201000 */
[--C-:B------:R-:W-:Y:S02]  /*d1d0*/  SHF.R.U64 R15, R4, UR6, R5.reuse ;  /* 0x00000006040f7c19 */ /* 0x100fe40008001205 */
[----:B------:R-:W-:Y:S01]  /*d1e0*/  SHF.R.U32.HI R4, RZ, UR6, R5 ;  /* 0x00000006ff047c19 */ /* 0x000fe20008011605 */
[----:B------:R-:W-:Y:S01]  /*d1f0*/  FMUL R6, R6, UR7 ;  /* 0x0000000706067c20 */ /* 0x000fe20008400000 */
[----:B------:R-:W-:Y:S02]  /*d200*/  ULDC UR6, c[0x0][0x8b0] ;  /* 0x00022c0000067ab9 */ /* 0x000fe40000000800 */
[--C-:B------:R-:W-:Y:S01]  /*d210*/  SHF.R.U32.HI R5, RZ, UR6, R4.reuse ;  /* 0x00000006ff057c19 */ /* 0x100fe20008011604 */
[----:B------:R1:W2:Y:S01]  /*d220*/  F2I.U32.TRUNC.NTZ R24, R6 ;  /* 0x0000000600187305 */ /* 0x0002a2000020f000 */
[----:B------:R-:W-:Y:S01]  /*d230*/  SHF.R.U64 R20, R15, UR6, R4 ;  /* 0x000000060f147c19 */ /* 0x000fe20008001204 */
[----:B------:R-:W-:-:S02]  /*d240*/  ULDC UR6, c[0x0][0x900] ;  /* 0x0002400000067ab9 */ /* 0x000fc40000000800 */
[--C-:B------:R-:W-:Y:S02]  /*d250*/  SHF.R.U32.HI R23, RZ, UR6, R5.reuse ;  /* 0x00000006ff177c19 */ /* 0x100fe40008011605 */
[----:B------:R-:W-:-:S03]  /*d260*/  SHF.R.U64 R19, R20, UR6, R5 ;  /* 0x0000000614137c19 */ /* 0x000fc60008001205 */
[----:B------:R-:W-:Y:S01]  /*d270*/  IMAD.MOV.U32 R5, RZ, RZ, R23 ;  /* 0x000000ffff057224 */ /* 0x000fe200078e0017 */
[----:B------:R-:W-:Y:S01]  /*d280*/  MOV R4, R19 ;  /* 0x0000001300047202 */ /* 0x000fe20000000f00 */
[----:B-1----:R-:W-:Y:S06]  /*d290*/  @!P0 BRA `(.L_x_348) ;  /* 0x0000000000288947 */ /* 0x002fec0003800000 */
[----:B------:R-:W-:Y:S02]  /*d2a0*/  ULDC UR6, c[0x0][0x8f4] ;  /* 0x00023d0000067ab9 */ /* 0x000fe40000000800 */
[----:B------:R-:W-:-:S04]  /*d2b0*/  IADD3 R5, P0, R19, UR6, RZ ;  /* 0x0000000613057c10 */ /* 0x000fc8000ff1e0ff */
[----:B------:R-:W-:-:S05]  /*d2c0*/  IADD3.X R23, RZ, R23, RZ, P0, !PT ;  /* 0x00000017ff177210 */ /* 0x000fca00007fe4ff */
[----:B------:R-:W-:-:S04]  /*d2d0*/  IMAD.WIDE.U32 R6, R23, UR8, RZ ;  /* 0x0000000817067c25 */ /* 0x000fc8000f8e00ff */
[----:B------:R-:W-:-:S04]  /*d2e0*/  IMAD.WIDE.U32 R6, P0, R5, UR9, R6 ;  /* 0x0000000905067c25 */ /* 0x000fc8000f800006 */
[----:B------:R-:W-:-:S04]  /*d2f0*/  IMAD.WIDE.U32 R4, R5, UR8, RZ ;  /* 0x0000000805047c25 */ /* 0x000fc8000f8e00ff */
[----:B------:R-:W-:Y:S01]  /*d300*/  IMAD.MOV.U32 R4, RZ, RZ, R7 ;  /* 0x000000ffff047224 */ /* 0x000fe200078e0007 */
[----:B------:R-:W-:Y:S02]  /*d310*/  IADD3 RZ, P1, R5, R6, RZ ;  /* 0x0000000605ff7210 */ /* 0x000fe40007f3e0ff */
[----:B------:R-:W-:-:S03]  /*d320*/  IADD3.X R5, RZ, RZ, RZ, P0, !PT ;  /* 0x000000ffff057210 */ /* 0x000fc600007fe4ff */
[----:B------:R-:W-:-:S08]  /*d330*/  IMAD.WIDE.U32.X R4, R23, UR9, R4, P1 ;  /* 0x0000000917047c25 */ /* 0x000fd000088e0404 */
.L_x_348:
[----:B------:R-:W-:Y:S01]  /*d340*/  ISETP.NE.AND P0, PT, R2, 0x1, PT ;  /* 0x000000010200780c */ /* 0x000fe20003f05270 */
[----:B------:R-:W-:Y:S01]  /*d350*/  ULDC UR6, c[0x0][0x8f0] ;  /* 0x00023c0000067ab9 */ /* 0x000fe20000000800 */
[----:B--2---:R-:W-:Y:S01]  /*d360*/  IADD3 R24, -R24, RZ, RZ ;  /* 0x000000ff18187210 */ /* 0x004fe20007ffe1ff */
[----:B------:R-:W-:Y:S01]  /*d370*/  ULDC UR7, c[0x0][0x8b8] ;  /* 0x00022e0000077ab9 */ /* 0x000fe20000000800 */
[----:B------:R-:W-:Y:S01]  /*d380*/  SHF.R.U64 R5, R4, UR6, R5 ;  /* 0x0000000604057c19 */ /* 0x000fe20008001205 */
[----:B------:R-:W-:Y:S01]  /*d390*/  ULDC UR6, c[0x0][0x8e0] ;  /* 0x0002380000067ab9 */ /* 0x000fe20000000800 */
[----:B------:R-:W-:Y:S02]  /*d3a0*/  LOP3.LUT R20, R20, UR18, RZ, 0xc0, !PT ;  /* 0x0000001214147c12 */ /* 0x000fe4000f8ec0ff */
[----:B------:R-:W-:Y:S02]  /*d3b0*/  IADD3 R4, -R5, RZ, RZ ;  /* 0x000000ff05047210 */ /* 0x000fe40007ffe1ff */
[----:B------:R-:W-:Y:S01]  /*d3c0*/  LOP3.LUT R6, R15, UR17, RZ, 0xc0, !PT ;  /* 0x000000110f067c12 */ /* 0x000fe2000f8ec0ff */
[----:B------:R-:W-:-:S02]  /*d3d0*/  IMAD R5, R5, UR19, R20 ;  /* 0x0000001305057c24 */ /* 0x000fc4000f8e0214 */
[----:B---3--:R-:W-:Y:S02]  /*d3e0*/  @P0 IMAD R14, R21, R24, R12 ;  /* 0x00000018150e0224 */ /* 0x008fe400078e020c */
[----:B------:R-:W-:Y:S01]  /*d3f0*/  IMAD R19, R4, UR6, R19 ;  /* 0x0000000604137c24 */ /* 0x000fe2000f8e0213 */
[----:B------:R-:W-:Y:S01]  /*d400*/  ULDC UR6, c[0x0][0x8a8] ;  /* 0x00022a0000067ab9 */ /* 0x000fe20000000800 */
[----:B------:R-:W-:Y:S02]  /*d410*/  IMAD R14, R5, UR7, R14 ;  /* 0x00000007050e7c24 */ /* 0x000fe4000f8e020e */
[----:B------:R-:W-:Y:S02]  /*d420*/  IMAD R19, R19, UR6, R6 ;  /* 0x0000000613137c24 */ /* 0x000fe4000f8e0206 */
[----:B------:R-:W-:-:S03]  /*d430*/  IMAD.MOV.U32 R4, RZ, RZ, 0x1 ;  /* 0x00000001ff047424 */ /* 0x000fc600078e00ff */
[----:B------:R-:W-:Y:S02]  /*d440*/  SEL R20, R19, R14, !P0 ;  /* 0x0000000e13147207 */ /* 0x000fe40004000000 */
[----:B------:R-:W-:-:S07]  /*d450*/  SEL R21, R14, R19, !P0 ;  /* 0x000000130e157207 */ /* 0x000fce0004000000 */
.L_x_346:
[----:B------:R-:W-:Y:S05]  /*d460*/  BSYNC B1 ;  /* 0x0000000000017941 */ /* 0x000fea0003800000 */
.L_x_345:
[----:B------:R-:W-:-:S13]  /*d470*/  LOP3.LUT P0, RZ, R4, 0xff, RZ, 0xc0, !PT ;  /* 0x000000ff04ff7812 */ /* 0x000fda000780c0ff */
[----:B------:R-:W-:Y:S05]  /*d480*/  @P0 BRA `(.L_x_349) ;  /* 0xfffffff400440947 */ /* 0x000fea000383ffff */
[----:B------:R-:W-:Y:S05]  /*d490*/  BSYNC B0 ;  /* 0x0000000000007941 */ /* 0x000fea0003800000 */
.L_x_338:
[----:B------:R-:W-:-:S03]  /*d4a0*/  UMOV UR6, 0xffffffff ;  /* 0xffffffff00067882 */ /* 0x000fc60000000000 */
[----:B------:R-:W-:Y:S05]  /*d4b0*/  BRA.DIV UR6, `(.L_x_350) ;  /* 0x0000000a061c7947 */ /* 0x000fea000b800000 */
[----:B------:R-:W-:-:S13]  /*d4c0*/  ELECT P6, URZ, PT ;  /* 0x00000000003f782f */ /* 0x000fda00038c0000 */
.L_x_373:
[----:B------:R-:W-:Y:S05]  /*d4d0*/  @!P6 BRA `(.L_x_14) ;  /* 0x0000000000a4e947 */ /* 0x000fea0003800000 */
[----:B------:R-:W-:-:S04]  /*d4e0*/  LOP3.LUT R22, R22, 0x2, RZ, 0xfc, !PT ;  /* 0x0000000216167812 */ /* 0x000fc800078efcff */
[----:B------:R-:W-:-:S13]  /*d4f0*/  ISETP.NE.AND P0, PT, R22, 0x3, PT ;  /* 0x000000031600780c */ /* 0x000fda0003f05270 */
[----:B------:R-:W-:Y:S05]  /*d500*/  @!P0 BRA `(.L_x_351) ;  /* 0x0000000000048947 */ /* 0x000fea0003800000 */
[----:B-1----:R-:W-:Y:S01]  /*d510*/  BPT.TRAP 0x1 ;  /* 0x000000040000795c */ /* 0x002fe20000300000 */
.L_x_351:
[----:B------:R-:W2:Y:S01]  /*d520*/  S2R R3, SR_CgaCtaId ;  /* 0x0000000000037919 */ /* 0x000ea20000008800 */
[----:B------:R-:W-:Y:S02]  /*d530*/  MOV R0, 0x400 ;  /* 0x0000040000007802 */ /* 0x000fe40000000f00 */
[----:B------:R-:W-:Y:S02]  /*d540*/  SHF.L.U32 R2, R10, 0x1f, RZ ;  /* 0x0000001f0a027819 */ /* 0x000fe400000006ff */
[----:B--2---:R-:W-:-:S04]  /*d550*/  LEA R0, R3, R0, 0x18 ;  /* 0x0000000003007211 */ /* 0x004fc800078ec0ff */
[----:B------:R-:W-:-:S04]  /*d560*/  IADD3 R0, R0, 0x20, RZ ;  /* 0x0000002000007810 */ /* 0x000fc80007ffe0ff */
[C---:B------:R-:W-:Y:S01]  /*d570*/  LEA R5, R9.reuse, R0, 0x3 ;  /* 0x0000000009057211 */ /* 0x040fe200078e18ff */
[----:B------:R-:W-:-:S03]  /*d580*/  VIADD R9, R9, 0x1 ;  /* 0x0000000109097836 */ /* 0x000fc60000000000 */
[----:B------:R-:W2:Y:S02]  /*d590*/  SYNCS.PHASECHK.TRANS64.TRYWAIT P0, [R5+URZ], R2 ;  /* 0x00000002050075a7 */ /* 0x000ea4000800017f */
[----:B------:R-:W-:-:S04]  /*d5a0*/  ISETP.NE.AND P1, PT, R9, 0x4, PT ;  /* 0x000000040900780c */ /* 0x000fc80003f25270 */
[----:B------:R-:W-:Y:S02]  /*d5b0*/  SEL R3, RZ, 0x1, P1 ;  /* 0x00000001ff037807 */ /* 0x000fe40000800000 */
[----:B------:R-:W-:Y:S02]  /*d5c0*/  SEL R9, R9, RZ, P1 ;  /* 0x000000ff09097207 */ /* 0x000fe40000800000 */
[----:B------:R-:W-:Y:S02]  /*d5d0*/  LOP3.LUT R10, R10, R3, RZ, 0x3c, !PT ;  /* 0x000000030a0a7212 */ /* 0x000fe400078e3cff */
[----:B------:R-:W-:Y:S02]  /*d5e0*/  LEA R7, R9, R0, 0x3 ;  /* 0x0000000009077211 */ /* 0x000fe400078e18ff */
[----:B------:R-:W-:Y:S01]  /*d5f0*/  SHF.L.U32 R4, R10, 0x1f, RZ ;  /* 0x0000001f0a047819 */ /* 0x000fe200000006ff */
[----:B--2---:R-:W-:Y:S06]  /*d600*/  @!P0 BRA `(.L_x_352) ;  /* 0x0000000400e88947 */ /* 0x004fec0003800000 */
.L_x_374:
[----:B------:R-:W3:Y:S01]  /*d610*/  SYNCS.PHASECHK.TRANS64.TRYWAIT P0, [R7+URZ], R4 ;  /* 0x00000004070075a7 */ /* 0x000ee2000800017f */
[----:B--2---:R-:W-:-:S04]  /*d620*/  IADD3 R2, R9, 0x1, RZ ;  /* 0x0000000109027810 */ /* 0x004fc80007ffe0ff */
[----:B------:R-:W-:-:S04]  /*d630*/  ISETP.NE.AND P1, PT, R2, 0x4, PT ;  /* 0x000000040200780c */ /* 0x000fc80003f25270 */
[----:B------:R-:W-:Y:S02]  /*d640*/  SEL R3, RZ, 0x1, P1 ;  /* 0x00000001ff037807 */ /* 0x000fe40000800000 */
[----:B------:R-:W-:Y:S02]  /*d650*/  SEL R9, R2, RZ, P1 ;  /* 0x000000ff02097207 */ /* 0x000fe40000800000 */
[----:B------:R-:W-:-:S03]  /*d660*/  LOP3.LUT R11, R10, R3, RZ, 0x3c, !PT ;  /* 0x000000030a0b7212 */ /* 0x000fc600078e3cff */
[----:B------:R-:W-:Y:S01]  /*d670*/  IMAD R6, R9, 0x8, R0 ;  /* 0x0000000809067824 */ /* 0x000fe200078e0200 */
[----:B------:R-:W-:Y:S01]  /*d680*/  SHF.L.U32 R5, R11, 0x1f, RZ ;  /* 0x0000001f0b057819 */ /* 0x000fe200000006ff */
[----:B---3--:R-:W-:Y:S06]  /*d690*/  @!P0 BRA `(.L_x_353) ;  /* 0x0000000400d88947 */ /* 0x008fec0003800000 */
.L_x_375:
[----:B------:R-:W3:Y:S01]  /*d6a0*/  SYNCS.PHASECHK.TRANS64.TRYWAIT P0, [R6+URZ], R5 ;  /* 0x00000005060075a7 */ /* 0x000ee2000800017f */
[----:B------:R-:W-:-:S04]  /*d6b0*/  IADD3 R2, R9, 0x1, RZ ;  /* 0x0000000109027810 */ /* 0x000fc80007ffe0ff */
[----:B------:R-:W-:-:S04]  /*d6c0*/  ISETP.NE.AND P1, PT, R2, 0x4, PT ;  /* 0x000000040200780c */ /* 0x000fc80003f25270 */
[----:B--2---:R-:W-:Y:S02]  /*d6d0*/  SEL R4, RZ, 0x1, P1 ;  /* 0x00000001ff047807 */ /* 0x004fe40000800000 */
[----:B------:R-:W-:Y:S02]  /*d6e0*/  SEL R3, R2, RZ, P1 ;  /* 0x000000ff02037207 */ /* 0x000fe40000800000 */
[----:B------:R-:W-:Y:S01]  /*d6f0*/  LOP3.LUT R4, R11, R4, RZ, 0x3c, !PT ;  /* 0x000000040b047212 */ /* 0x000fe200078e3cff */
[----:B---3--:R-:W-:Y:S06]  /*d700*/  @!P0 BRA `(.L_x_354) ;  /* 0x0000000400d08947 */ /* 0x008fec0003800000 */
.L_x_376:
[----:B------:R-:W-:Y:S02]  /*d710*/  LEA R3, R3, R0, 0x3 ;  /* 0x0000000003037211 */ /* 0x000fe400078e18ff */
[----:B------:R-:W-:-:S07]  /*d720*/  SHF.L.U32 R0, R4, 0x1f, RZ ;  /* 0x0000001f04007819 */ /* 0x000fce00000006ff */
.L_x_355:
[----:B---3--:R3:W4:Y:S02]  /*d730*/  SYNCS.PHASECHK.TRANS64.TRYWAIT P0, [R3+URZ], R0 ;  /* 0x00000000030075a7 */ /* 0x008724000800017f */
[----:B----4-:R-:W-:Y:S05]  /*d740*/  @!P0 NANOSLEEP.SYNCS 0x989680 ;  /* 0x009896800000895d */ /* 0x010fea0003900000 */
[----:B------:R-:W4:Y:S02]  /*d750*/  @!P0 SYNCS.PHASECHK.TRANS64 P0, [R3+URZ], R0 ;  /* 0x00000000030085a7 */ /* 0x000f24000800007f */
[----:B----4-:R-:W-:Y:S05]  /*d760*/  @!P0 BRA `(.L_x_355) ;  /* 0xfffffffc00f08947 */ /* 0x010fea000383ffff */
.L_x_14:
[----:B-1----:R-:W-:Y:S05]  /*d770*/  BSYNC B6 ;  /* 0x0000000000067941 */ /* 0x002fea0003800000 */
.L_x_12:
[----:B------:R-:W-:Y:S05]  /*d780*/  EXIT ;  /* 0x000000000000794d */ /* 0x000fea0003800000 */
.L_x_27:
[----:B----4-:R4:W1:Y:S02]  /*d790*/  SYNCS.PHASECHK.TRANS64.TRYWAIT P1, [R3+URZ], R0 ;  /* 0x00000000030075a7 */ /* 0x010864000802017f */
[----:B-1----:R-:W-:Y:S05]  /*d7a0*/  @!P1 NANOSLEEP.SYNCS 0x989680 ;  /* 0x009896800000995d */ /* 0x002fea0003900000 */
[----:B------:R-:W1:Y:S02]  /*d7b0*/  @!P1 SYNCS.PHASECHK.TRANS64 P1, [R3+URZ], R0 ;  /* 0x00000000030095a7 */ /* 0x000e64000802007f */
[----:B-1----:R-:W-:Y:S05]  /*d7c0*/  @!P1 BRA `(.L_x_27) ;  /* 0xfffffffc00f09947 */ /* 0x002fea000383ffff */
[----:B------:R-:W-:Y:S05]  /*d7d0*/  BRA `(.L_x_26) ;  /* 0xffffff4000747947 */ /* 0x000fea000383ffff */
.L_x_32:
[----:B---3--:R-:W-:-:S04]  /*d7e0*/  IMAD.U32 R5, RZ, RZ, UR7 ;  /* 0x00000007ff057e24 */ /* 0x008fc8000f8e00ff */
[----:B------:R3:W4:Y:S03]  /*d7f0*/  SYNCS.PHASECHK.TRANS64.TRYWAIT P1, [R5+URZ], R4 ;  /* 0x00000004050075a7 */ /* 0x000726000802017f */
[----:B----4-:R-:W-:Y:S05]  /*d800*/  @!P1 NANOSLEEP.SYNCS 0x989680 ;  /* 0x009896800000995d */ /* 0x010fea0003900000 */
[----:B------:R-:W4:Y:S02]  /*d810*/  @!P1 SYNCS.PHASECHK.TRANS64 P1, [R5+URZ], R4 ;  /* 0x00000004050095a7 */ /* 0x000f24000802007f */
[----:B----4-:R-:W-:Y:S05]  /*d820*/  @!P1 BRA `(.L_x_32) ;  /* 0xfffffffc00ec9947 */ /* 0x010fea000383ffff */
[----:B------:R-:W-:Y:S05]  /*d830*/  BRA `(.L_x_31) ;  /* 0xffffff4400a87947 */ /* 0x000fea000383ffff */
.L_x_54:
[----:B-1----:R-:W-:-:S04]  /*d840*/  MOV R3, UR52 ;  /* 0x0000003400037c02 */ /* 0x002fc80008000f00 */
[----:B------:R1:W3:Y:S03]  /*d850*/  SYNCS.PHASECHK.TRANS64.TRYWAIT P2, [R3+URZ+0x40], R0 ;  /* 0x00004000030075a7 */ /* 0x0002e6000804017f */
[----:B---3--:R-:W-:Y:S05]  /*d860*/  @!P2 NANOSLEEP.SYNCS 0x989680 ;  /* 0x009896800000a95d */ /* 0x008fea0003900000 */
[----:B------:R-:W3:Y:S02]  /*d870*/  @!P2 SYNCS.PHASECHK.TRANS64 P2, [R3+URZ+0x40], R0 ;  /* 0x000040000300a5a7 */ /* 0x000ee4000804007f */
[----:B---3--:R-:W-:Y:S05]  /*d880*/  @!P2 BRA `(.L_x_54) ;  /* 0xfffffffc00eca947 */ /* 0x008fea000383ffff */
[----:B------:R-:W-:Y:S05]  /*d890*/  BRA `(.L_x_356) ;  /* 0xffffff5000dc7947 */ /* 0x000fea000383ffff */
.L_x_113:
[----:B-1----:R1:W2:Y:S02]  /*d8a0*/  SYNCS.PHASECHK.TRANS64.TRYWAIT P2, [R20+URZ+0x40], R21 ;  /* 0x00004015140075a7 */ /* 0x0022a4000804017f */
[----:B--2---:R-:W-:Y:S05]  /*d8b0*/  @!P2 NANOSLEEP.SYNCS 0x989680 ;  /* 0x009896800000a95d */ /* 0x004fea0003900000 */
[----:B------:R-:W2:Y:S02]  /*d8c0*/  @!P2 SYNCS.PHASECHK.TRANS64 P2, [R20+URZ+0x40], R21 ;  /* 0x000040151400a5a7 */ /* 0x000ea4000804007f */
[----:B--2---:R-:W-:Y:S05]  /*d8d0*/  @!P2 BRA `(.L_x_113) ;  /* 0xfffffffc00f0a947 */ /* 0x004fea000383ffff */
[----:B------:R-:W-:Y:S05]  /*d8e0*/  BRA `(.L_x_357) ;  /* 0xffffff7000e87947 */ /* 0x000fea000383ffff */
.L_x_170:
[----:B-1----:R1:W2:Y:S02]  /*d8f0*/  SYNCS.PHASECHK.TRANS64.TRYWAIT P2, [R3+URZ+0x40], R20 ;  /* 0x00004014030075a7 */ /* 0x0022a4000804017f */
[----:B--2---:R-:W-:Y:S05]  /*d900*/  @!P2 NANOSLEEP.SYNCS 0x989680 ;  /* 0x009896800000a95d */ /* 0x004fea0003900000 */
[----:B------:R-:W2:Y:S02]  /*d910*/  @!P2 SYNCS.PHASECHK.TRANS64 P2, [R3+URZ+0x40], R20 ;  /* 0x000040140300a5a7 */ /* 0x000ea4000804007f */
[----:B--2---:R-:W-:Y:S05]  /*d920*/  @!P2 BRA `(.L_x_170) ;  /* 0xfffffffc00f0a947 */ /* 0x004fea000383ffff */
[----:B------:R-:W-:Y:S05]  /*d930*/  BRA `(.L_x_358) ;  /* 0xffffff90005c7947 */ /* 0x000fea000383ffff */
.L_x_227:
[----:B-1----:R1:W2:Y:S02]  /*d940*/  SYNCS.PHASECHK.TRANS64.TRYWAIT P2, [R20+URZ+0x40], R3 ;  /* 0x00004003140075a7 */ /* 0x0022a4000804017f */
[----:B--2---:R-:W-:Y:S05]  /*d950*/  @!P2 NANOSLEEP.SYNCS 0x989680 ;  /* 0x009896800000a95d */ /* 0x004fea0003900000 */
[----:B------:R-:W2:Y:S02]  /*d960*/  @!P2 SYNCS.PHASECHK.TRANS64 P2, [R20+URZ+0x40], R3 ;  /* 0x000040031400a5a7 */ /* 0x000ea4000804007f */
[----:B--2---:R-:W-:Y:S05]  /*d970*/  @!P2 BRA `(.L_x_227) ;  /* 0xfffffffc00f0a947 */ /* 0x004fea000383ffff */
[----:B------:R-:W-:Y:S05]  /*d980*/  BRA `(.L_x_359) ;  /* 0xffffffac00dc7947 */ /* 0x000fea000383ffff */
.L_x_294:
[----:B-1----:R-:W-:-:S04]  /*d990*/  MOV R3, UR4 ;  /* 0x0000000400037c02 */ /* 0x002fc80008000f00 */
[----:B------:R1:W2:Y:S03]  /*d9a0*/  SYNCS.PHASECHK.TRANS64.TRYWAIT P0, [R3+URZ+0x88], R0 ;  /* 0x00008800030075a7 */ /* 0x0002a6000800017f */
[----:B--2---:R-:W-:Y:S05]  /*d9b0*/  @!P0 NANOSLEEP.SYNCS 0x989680 ;  /* 0x009896800000895d */ /* 0x004fea0003900000 */
[----:B------:R-:W2:Y:S02]  /*d9c0*/  @!P0 SYNCS.PHASECHK.TRANS64 P0, [R3+URZ+0x88], R0 ;  /* 0x00008800030085a7 */ /* 0x000ea4000800007f */
[----:B--2---:R-:W-:Y:S05]  /*d9d0*/  @!P0 BRA `(.L_x_294) ;  /* 0xfffffffc00ec8947 */ /* 0x004fea000383ffff */
[----:B------:R-:W-:Y:S05]  /*d9e0*/  BRA `(.L_x_293) ;  /* 0xffffffd800f87947 */ /* 0x000fea000383ffff */
.L_x_303:
[----:B-1----:R-:W-:-:S04]  /*d9f0*/  IMAD.U32 R5, RZ, RZ, UR5 ;  /* 0x00000005ff057e24 */ /* 0x002fc8000f8e00ff */
[----:B------:R1:W2:Y:S03]  /*da00*/  SYNCS.PHASECHK.TRANS64.TRYWAIT P1, [R5+URZ+0x60], R4 ;  /* 0x00006004050075a7 */ /* 0x0002a6000802017f */
[----:B--2---:R-:W-:Y:S05]  /*da10*/  @!P1 NANOSLEEP.SYNCS 0x989680 ;  /* 0x009896800000995d */ /* 0x004fea0003900000 */
[----:B------:R-:W2:Y:S02]  /*da20*/  @!P1 SYNCS.PHASECHK.TRANS64 P1, [R5+URZ+0x60], R4 ;  /* 0x00006004050095a7 */ /* 0x000ea4000802007f */
[----:B--2---:R-:W-:Y:S05]  /*da30*/  @!P1 BRA `(.L_x_303) ;  /* 0xfffffffc00ec9947 */ /* 0x004fea000383ffff */
[----:B------:R-:W-:Y:S05]  /*da40*/  BRA `(.L_x_360) ;  /* 0xffffffdc00e47947 */ /* 0x000fea000383ffff */
.L_x_309:
[----:B-12---:R-:W-:-:S04]  /*da50*/  MOV R5, UR5 ;  /* 0x0000000500057c02 */ /* 0x006fc80008000f00 */
[----:B------:R1:W2:Y:S03]  /*da60*/  SYNCS.PHASECHK.TRANS64.TRYWAIT P1, [R5+URZ+0x68], R4 ;  /* 0x00006804050075a7 */ /* 0x0002a6000802017f */
[----:B--2---:R-:W-:Y:S05]  /*da70*/  @!P1 NANOSLEEP.SYNCS 0x989680 ;  /* 0x009896800000995d */ /* 0x004fea0003900000 */
[----:B------:R-:W2:Y:S02]  /*da80*/  @!P1 SYNCS.PHASECHK.TRANS64 P1, [R5+URZ+0x68], R4 ;  /* 0x00006804050095a7 */ /* 0x000ea4000802007f */
[----:B--2---:R-:W-:Y:S05]  /*da90*/  @!P1 BRA `(.L_x_309) ;  /* 0xfffffffc00ec9947 */ /* 0x004fea000383ffff */
[----:B------:R-:W-:Y:S05]  /*daa0*/  BRA `(.L_x_361) ;  /* 0xffffffe0002c7947 */ /* 0x000fea000383ffff */
.L_x_315:
[----:B-123--:R-:W-:-:S04]  /*dab0*/  MOV R5, UR5 ;  /* 0x0000000500057c02 */ /* 0x00efc80008000f00 */
[----:B------:R1:W2:Y:S03]  /*dac0*/  SYNCS.PHASECHK.TRANS64.TRYWAIT P1, [R5+URZ+0x70], R4 ;  /* 0x00007004050075a7 */ /* 0x0002a6000802017f */
[----:B--2---:R-:W-:Y:S05]  /*dad0*/  @!P1 NANOSLEEP.SYNCS 0x989680 ;  /* 0x009896800000995d */ /* 0x004fea0003900000 */
[----:B------:R-:W2:Y:S02]  /*dae0*/  @!P1 SYNCS.PHASECHK.TRANS64 P1, [R5+URZ+0x70], R4 ;  /* 0x00007004050095a7 */ /* 0x000ea4000802007f */
[----:B--2---:R-:W-:Y:S05]  /*daf0*/  @!P1 BRA `(.L_x_315) ;  /* 0xfffffffc00ec9947 */ /* 0x004fea000383ffff */
[----:B------:R-:W-:Y:S05]  /*db00*/  BRA `(.L_x_362) ;  /* 0xffffffe000807947 */ /* 0x000fea000383ffff */
.L_x_321:
[----:B-1234-:R-:W-:-:S04]  /*db10*/  IMAD.U32 R5, RZ, RZ, UR5 ;  /* 0x00000005ff057e24 */ /* 0x01efc8000f8e00ff */
[----:B------:R1:W2:Y:S03]  /*db20*/  SYNCS.PHASECHK.TRANS64.TRYWAIT P1, [R5+URZ+0x78], R4 ;  /* 0x00007804050075a7 */ /* 0x0002a6000802017f */
[----:B--2---:R-:W-:Y:S05]  /*db30*/  @!P1 NANOSLEEP.SYNCS 0x989680 ;  /* 0x009896800000995d */ /* 0x004fea0003900000 */
[----:B------:R-:W2:Y:S02]  /*db40*/  @!P1 SYNCS.PHASECHK.TRANS64 P1, [R5+URZ+0x78], R4 ;  /* 0x00007804050095a7 */ /* 0x000ea4000802007f */
[----:B--2---:R-:W-:Y:S05]  /*db50*/  @!P1 BRA `(.L_x_321) ;  /* 0xfffffffc00ec9947 */ /* 0x004fea000383ffff */
[----:B------:R-:W-:Y:S05]  /*db60*/  BRA `(.L_x_363) ;  /* 0xffffffe000cc7947 */ /* 0x000fea000383ffff */
.L_x_331:
[----:B------:R1:W1:Y:S02]  /*db70*/  SYNCS.PHASECHK.TRANS64.TRYWAIT P0, [R3+URZ+0x60], R0 ;  /* 0x00006000030075a7 */ /* 0x000264000800017f */
[----:B-1----:R-:W-:Y:S05]  /*db80*/  @!P0 NANOSLEEP.SYNCS 0x989680 ;  /* 0x009896800000895d */ /* 0x002fea0003900000 */
[----:B------:R-:W1:Y:S02]  /*db90*/  @!P0 SYNCS.PHASECHK.TRANS64 P0, [R3+URZ+0x60], R0 ;  /* 0x00006000030085a7 */ /* 0x000e64000800007f */
[----:B-1----:R-:W-:Y:S05]  /*dba0*/  @!P0 BRA `(.L_x_331) ;  /* 0xfffffffc00f08947 */ /* 0x002fea000383ffff */
[----:B------:R-:W-:Y:S05]  /*dbb0*/  BRA `(.L_x_364) ;  /* 0xffffffe800c47947 */ /* 0x000fea000383ffff */
.L_x_333:
[----:B------:R1:W1:Y:S02]  /*dbc0*/  SYNCS.PHASECHK.TRANS64.TRYWAIT P0, [R3+URZ+0x68], R0 ;  /* 0x00006800030075a7 */ /* 0x000264000800017f */
[----:B-1----:R-:W-:Y:S05]  /*dbd0*/  @!P0 NANOSLEEP.SYNCS 0x989680 ;  /* 0x009896800000895d */ /* 0x002fea0003900000 */
[----:B------:R-:W1:Y:S02]  /*dbe0*/  @!P0 SYNCS.PHASECHK.TRANS64 P0, [R3+URZ+0x68], R0 ;  /* 0x00006800030085a7 */ /* 0x000e64000800007f */
[----:B-1----:R-:W-:Y:S05]  /*dbf0*/  @!P0 BRA `(.L_x_333) ;  /* 0xfffffffc00f08947 */ /* 0x002fea000383ffff */
[----:B------:R-:W-:Y:S05]  /*dc00*/  BRA `(.L_x_365) ;  /* 0xffffffe800c07947 */ /* 0x000fea000383ffff */
.L_x_335:
[----:B------:R1:W1:Y:S02]  /*dc10*/  SYNCS.PHASECHK.TRANS64.TRYWAIT P0, [R3+URZ+0x70], R0 ;  /* 0x00007000030075a7 */ /* 0x000264000800017f */
[----:B-1----:R-:W-:Y:S05]  /*dc20*/  @!P0 NANOSLEEP.SYNCS 0x989680 ;  /* 0x009896800000895d */ /* 0x002fea0003900000 */
[----:B------:R-:W1:Y:S02]  /*dc30*/  @!P0 SYNCS.PHASECHK.TRANS64 P0, [R3+URZ+0x70], R0 ;  /* 0x00007000030085a7 */ /* 0x000e64000800007f */
[----:B-1----:R-:W-:Y:S05]  /*dc40*/  @!P0 BRA `(.L_x_335) ;  /* 0xfffffffc00f08947 */ /* 0x002fea000383ffff */
[----:B------:R-:W-:Y:S05]  /*dc50*/  BRA `(.L_x_366) ;  /* 0xffffffe800bc7947 */ /* 0x000fea000383ffff */
.L_x_339:
[----:B------:R-:W-:Y:S01]  /*dc60*/  BSSY B1, `(.L_x_367) ;  /* 0x0000006000017945 */ /* 0x000fe20003800000 */
[----:B------:R-:W-:-:S07]  /*dc70*/  MOV R15, 0xffffffff ;  /* 0xffffffff000f7802 */ /* 0x000fce0000000f00 */
[----:B------:R-:W-:Y:S05]  /*dc80*/  WARPSYNC.COLLECTIVE R15, `(.L_x_368) ;  /* 0x000000000f0c7348 */ /* 0x000fea0003c00000 */
[----:B------:R-:W-:Y:S02]  /*dc90*/  ELECT P6, UR62, PT ;  /* 0x00000000003e782f */ /* 0x000fe400038c0000 */
[----:B------:R-:W-:Y:S01]  /*dca0*/  MOV R14, UR62 ;  /* 0x0000003e000e7c02 */ /* 0x000fe20008000f00 */
[----:B------:R-:W-:Y:S10]  /*dcb0*/  ENDCOLLECTIVE ;  /* 0x000000000000791b */ /* 0x000ff40003800000 */
.L_x_368:
[----:B------:R-:W-:Y:S05]  /*dcc0*/  BSYNC B1 ;  /* 0x0000000000017941 */ /* 0x000fea0003800000 */
.L_x_367:
[----:B------:R-:W-:Y:S05]  /*dcd0*/  BRA `(.L_x_369) ;  /* 0xffffffec003c7947 */ /* 0x000fea000383ffff */
.L_x_342:
[----:B--2---:R2:W3:Y:S02]  /*dce0*/  SYNCS.PHASECHK.TRANS64.TRYWAIT P0, [R14+URZ+0x20], R7 ;  /* 0x000020070e0075a7 */ /* 0x0044e4000800017f */
[----:B---3--:R-:W-:Y:S05]  /*dcf0*/  @!P0 NANOSLEEP.SYNCS 0x989680 ;  /* 0x009896800000895d */ /* 0x008fea0003900000 */
[----:B------:R-:W3:Y:S02]  /*dd00*/  @!P0 SYNCS.PHASECHK.TRANS64 P0, [R14+URZ+0x20], R7 ;  /* 0x000020070e0085a7 */ /* 0x000ee4000800007f */
[----:B---3--:R-:W-:Y:S05]  /*dd10*/  @!P0 BRA `(.L_x_342) ;  /* 0xfffffffc00f08947 */ /* 0x008fea000383ffff */
[----:B------:R-:W-:Y:S05]  /*dd20*/  BRA `(.L_x_370) ;  /* 0xffffffec00747947 */ /* 0x000fea000383ffff */
.L_x_350:
[----:B------:R-:W-:Y:S01]  /*dd30*/  BSSY B0, `(.L_x_371) ;  /* 0x0000006000007945 */ /* 0x000fe20003800000 */
[----:B------:R-:W-:-:S07]  /*dd40*/  MOV R15, 0xffffffff ;  /* 0xffffffff000f7802 */ /* 0x000fce0000000f00 */
[----:B-1----:R-:W-:Y:S05]  /*dd50*/  WARPSYNC.COLLECTIVE R15, `(.L_x_372) ;  /* 0x000000000f0c7348 */ /* 0x002fea0003c00000 */
[----:B------:R-:W-:Y:S02]  /*dd60*/  ELECT P6, UR62, PT ;  /* 0x00000000003e782f */ /* 0x000fe400038c0000 */
[----:B------:R-:W-:Y:S01]  /*dd70*/  MOV R14, UR62 ;  /* 0x0000003e000e7c02 */ /* 0x000fe20008000f00 */
[----:B-1----:R-:W-:Y:S10]  /*dd80*/  ENDCOLLECTIVE ;  /* 0x000000000000791b */ /* 0x002ff40003800000 */
.L_x_372:
[----:B------:R-:W-:Y:S05]  /*dd90*/  BSYNC B0 ;  /* 0x0000000000007941 */ /* 0x000fea0003800000 */
.L_x_371:
[----:B------:R-:W-:Y:S05]  /*dda0*/  BRA `(.L_x_373) ;  /* 0xfffffff400c87947 */ /* 0x000fea000383ffff */
.L_x_352:
[----:B--2---:R2:W3:Y:S02]  /*ddb0*/  SYNCS.PHASECHK.TRANS64.TRYWAIT P0, [R5+URZ], R2 ;  /* 0x00000002050075a7 */ /* 0x0044e4000800017f */
[----:B---3--:R-:W-:Y:S05]  /*ddc0*/  @!P0 NANOSLEEP.SYNCS 0x989680 ;  /* 0x009896800000895d */ /* 0x008fea0003900000 */
[----:B------:R-:W3:Y:S02]  /*ddd0*/  @!P0 SYNCS.PHASECHK.TRANS64 P0, [R5+URZ], R2 ;  /* 0x00000002050085a7 */ /* 0x000ee4000800007f */
[----:B---3--:R-:W-:Y:S05]  /*dde0*/  @!P0 BRA `(.L_x_352) ;  /* 0xfffffffc00f08947 */ /* 0x008fea000383ffff */
[----:B------:R-:W-:Y:S05]  /*ddf0*/  BRA `(.L_x_374) ;  /* 0xfffffff800047947 */ /* 0x000fea000383ffff */
.L_x_353:
[----:B--2---:R2:W3:Y:S02]  /*de00*/  SYNCS.PHASECHK.TRANS64.TRYWAIT P0, [R7+URZ], R4 ;  /* 0x00000004070075a7 */ /* 0x0044e4000800017f */
[----:B---3--:R-:W-:Y:S05]  /*de10*/  @!P0 NANOSLEEP.SYNCS 0x989680 ;  /* 0x009896800000895d */ /* 0x008fea0003900000 */
[----:B------:R-:W3:Y:S02]  /*de20*/  @!P0 SYNCS.PHASECHK.TRANS64 P0, [R7+URZ], R4 ;  /* 0x00000004070085a7 */ /* 0x000ee4000800007f */
[----:B---3--:R-:W-:Y:S05]  /*de30*/  @!P0 BRA `(.L_x_353) ;  /* 0xfffffffc00f08947 */ /* 0x008fea000383ffff */
[----:B------:R-:W-:Y:S05]  /*de40*/  BRA `(.L_x_375) ;  /* 0xfffffff800147947 */ /* 0x000fea000383ffff */
.L_x_354:
[----:B--2---:R2:W3:Y:S02]  /*de50*/  SYNCS.PHASECHK.TRANS64.TRYWAIT P0, [R6+URZ], R5 ;  /* 0x00000005060075a7 */ /* 0x0044e4000800017f */
[----:B---3--:R-:W-:Y:S05]  /*de60*/  @!P0 NANOSLEEP.SYNCS 0x989680 ;  /* 0x009896800000895d */ /* 0x008fea0003900000 */
[----:B------:R-:W3:Y:S02]  /*de70*/  @!P0 SYNCS.PHASECHK.TRANS64 P0, [R6+URZ], R5 ;  /* 0x00000005060085a7 */ /* 0x000ee4000800007f */
[----:B---3--:R-:W-:Y:S05]  /*de80*/  @!P0 BRA `(.L_x_354) ;  /* 0xfffffffc00f08947 */ /* 0x008fea000383ffff */
[----:B------:R-:W-:Y:S05]  /*de90*/  BRA `(.L_x_376) ;  /* 0xfffffff8001c7947 */ /* 0x000fea000383ffff */
        .weak           $__internal_0_$__cuda_sm20_rcp_rn_f32_slowpath
        .type           $__internal_0_$__cuda_sm20_rcp_rn_f32_slowpath,@function
        .size           $__internal_0_$__cuda_sm20_rcp_rn_f32_slowpath,(.L_x_382 - $__internal_0_$__cuda_sm20_rcp_rn_f32_slowpath)
$__internal_0_$__cuda_sm20_rcp_rn_f32_slowpath:
[----:B------:R-:W-:Y:S01]  /*dea0*/  IMAD.SHL.U32 R0, R3, 0x2, RZ ;  /* 0x0000000203007824 */ /* 0x000fe200078e00ff */
[----:B------:R-:W-:Y:S04]  /*deb0*/  BSSY B0, `(.L_x_377) ;  /* 0x0000030000007945 */ /* 0x000fe80003800000 */
[----:B------:R-:W-:-:S04]  /*dec0*/  SHF.R.U32.HI R100, RZ, 0x18, R0 ;  /* 0x00000018ff647819 */ /* 0x000fc80000011600 */
[----:B------:R-:W-:-:S13]  /*ded0*/  ISETP.NE.U32.AND P2, PT, R100, RZ, PT ;  /* 0x000000ff6400720c */ /* 0x000fda0003f45070 */
[----:B------:R-:W-:Y:S05]  /*dee0*/  @P2 BRA `(.L_x_378) ;  /* 0x0000000000282947 */ /* 0x000fea0003800000 */
[----:B------:R-:W-:-:S04]  /*def0*/  SHF.L.U32 R0, R3, 0x1, RZ ;  /* 0x0000000103007819 */ /* 0x000fc800000006ff */
[----:B------:R-:W-:-:S13]  /*df00*/  ISETP.NE.AND P2, PT, R0, RZ, PT ;  /* 0x000000ff0000720c */ /* 0x000fda0003f45270 */
[----:B------:R-:W-:Y:S01]  /*df10*/  @P2 FFMA R57, R3, 1.84467440737095516160e+19, RZ ;  /* 0x5f80000003392823 */ /* 0x000fe200000000ff */
[----:B------:R-:W-:Y:S08]  /*df20*/  @!P2 MUFU.RCP R56, R3 ;  /* 0x000000030038a308 */ /* 0x000ff00000001000 */
[----:B------:R-:W1:Y:S02]  /*df30*/  @P2 MUFU.RCP R0, R57 ;  /* 0x0000003900002308 */ /* 0x000e640000001000 */
[----:B-1----:R-:W-:-:S04]  /*df40*/  @P2 FFMA R67, R57, R0, -1 ;  /* 0xbf80000039432423 */ /* 0x002fc80000000000 */
[----:B------:R-:W-:-:S04]  /*df50*/  @P2 FADD.FTZ R67, -R67, -RZ ;  /* 0x800000ff43432221 */ /* 0x000fc80000010100 */
[----:B------:R-:W-:-:S04]  /*df60*/  @P2 FFMA R0, R0, R67, R0 ;  /* 0x0000004300002223 */ /* 0x000fc80000000000 */
[----:B------:R-:W-:Y:S01]  /*df70*/  @P2 FFMA R56, R0, 1.84467440737095516160e+19, RZ ;  /* 0x5f80000000382823 */ /* 0x000fe200000000ff */
[----:B------:R-:W-:Y:S06]  /*df80*/  BRA `(.L_x_379) ;  /* 0x0000000000887947 */ /* 0x000fec0003800000 */
.L_x_378:
[----:B------:R-:W-:-:S04]  /*df90*/  IADD3 R102, R100, -0xfd, RZ ;  /* 0xffffff0364667810 */ /* 0x000fc80007ffe0ff */
[----:B------:R-:W-:-:S13]  /*dfa0*/  ISETP.GT.U32.AND P2, PT, R102, 0x1, PT ;  /* 0x000000016600780c */ /* 0x000fda0003f44070 */
[----:B------:R-:W-:Y:S05]  /*dfb0*/  @P2 BRA `(.L_x_380) ;  /* 0x0000000000782947 */ /* 0x000fea0003800000 */
[----:B------:R-:W-:Y:S01]  /*dfc0*/  LOP3.LUT R0, R3, 0x7fffff, RZ, 0xc0, !PT ;  /* 0x007fffff03007812 */ /* 0x000fe200078ec0ff */
[----:B------:R-:W-:-:S03]  /*dfd0*/  IMAD.MOV.U32 R69, RZ, RZ, 0x3 ;  /* 0x00000003ff457424 */ /* 0x000fc600078e00ff */
[----:B------:R-:W-:Y:S02]  /*dfe0*/  LOP3.LUT R0, R0, 0x3f800000, RZ, 0xfc, !PT ;  /* 0x3f80000000007812 */ /* 0x000fe400078efcff */
[----:B------:R-:W-:Y:S02]  /*dff0*/  SHF.L.U32 R69, R69, R102, RZ ;  /* 0x0000006645457219 */ /* 0x000fe400000006ff */
[----:B------:R-:W1:Y:S02]  /*e000*/  MUFU.RCP R57, R0 ;  /* 0x0000000000397308 */ /* 0x000e640000001000 */
[----:B-1----:R-:W-:-:S04]  /*e010*/  FFMA R56, R0, R57, -1 ;  /* 0xbf80000000387423 */ /* 0x002fc80000000039 */
[----:B------:R-:W-:-:S04]  /*e020*/  FADD.FTZ R56, -R56, -RZ ;  /* 0x800000ff38387221 */ /* 0x000fc80000010100 */
[CCC-:B------:R-:W-:Y:S01]  /*e030*/  FFMA.RM R67, R57.reuse, R56.reuse, R57.reuse ;  /* 0x0000003839437223 */ /* 0x1c0fe20000004039 */
[----:B------:R-:W-:-:S04]  /*e040*/  FFMA.RP R68, R57, R56, R57 ;  /* 0x0000003839447223 */ /* 0x000fc80000008039 */
[C---:B------:R-:W-:Y:S02]  /*e050*/  LOP3.LUT R56, R67.reuse, 0x7fffff, RZ, 0xc0, !PT ;  /* 0x007fffff43387812 */ /* 0x040fe400078ec0ff */
[----:B------:R-:W-:Y:S02]  /*e060*/  FSETP.NEU.FTZ.AND P2, PT, R67, R68, PT ;  /* 0x000000444300720b */ /* 0x000fe40003f5d000 */
[----:B------:R-:W-:Y:S02]  /*e070*/  LOP3.LUT R56, R56, 0x800000, RZ, 0xfc, !PT ;  /* 0x0080000038387812 */ /* 0x000fe400078efcff */
[----:B------:R-:W-:Y:S02]  /*e080*/  SEL R57, RZ, 0xffffffff, !P2 ;  /* 0xffffffffff397807 */ /* 0x000fe40005000000 */
[----:B------:R-:W-:Y:S02]  /*e090*/  LOP3.LUT R69, R69, R56, RZ, 0xc0, !PT ;  /* 0x0000003845457212 */ /* 0x000fe400078ec0ff */
[----:B------:R-:W-:-:S02]  /*e0a0*/  IADD3 R57, -R57, RZ, RZ ;  /* 0x000000ff39397210 */ /* 0x000fc40007ffe1ff */
[-C--:B------:R-:W-:Y:S02]  /*e0b0*/  SHF.R.U32.HI R69, RZ, R102.reuse, R69 ;  /* 0x00000066ff457219 */ /* 0x080fe40000011645 */
[--C-:B------:R-:W-:Y:S01]  /*e0c0*/  LOP3.LUT P2, RZ, R57, R102, R56.reuse, 0xf8, !PT ;  /* 0x0000006639ff7212 */ /* 0x100fe2000784f838 */
[----:B------:R-:W-:Y:S01]  /*e0d0*/  VIADD R57, R100, 0xffffff04 ;  /* 0xffffff0464397836 */ /* 0x000fe20000000000 */
[C---:B------:R-:W-:Y:S02]  /*e0e0*/  LOP3.LUT P3, RZ, R69.reuse, 0x1, RZ, 0xc0, !PT ;  /* 0x0000000145ff7812 */ /* 0x040fe4000786c0ff */
[----:B------:R-:W-:Y:S02]  /*e0f0*/  LOP3.LUT P4, RZ, R69, 0x2, RZ, 0xc0, !PT ;  /* 0x0000000245ff7812 */ /* 0x000fe4000788c0ff */
[----:B------:R-:W-:Y:S02]  /*e100*/  SHF.R.U32.HI R56, RZ, R57, R56 ;  /* 0x00000039ff387219 */ /* 0x000fe40000011638 */
[----:B------:R-:W-:-:S02]  /*e110*/  PLOP3.LUT P2, PT, P3, P2, P4, 0xe0, 0x0 ;  /* 0x000000000000781c */ /* 0x000fc40001f45c40 */
[----:B------:R-:W-:Y:S02]  /*e120*/  LOP3.LUT P3, RZ, R3, 0x7fffff, RZ, 0xc0, !PT ;  /* 0x007fffff03ff7812 */ /* 0x000fe4000786c0ff */
[----:B------:R-:W-:-:S04]  /*e130*/  SEL R0, RZ, 0x1, !P2 ;  /* 0x00000001ff007807 */ /* 0x000fc80005000000 */
[----:B------:R-:W-:-:S04]  /*e140*/  IADD3 R0, -R0, RZ, RZ ;  /* 0x000000ff00007210 */ /* 0x000fc80007ffe1ff */
[----:B------:R-:W-:-:S13]  /*e150*/  ISETP.GE.AND P2, PT, R0, RZ, PT ;  /* 0x000000ff0000720c */ /* 0x000fda0003f46270 */
[----:B------:R-:W-:-:S04]  /*e160*/  @!P2 IADD3 R56, R56, 0x1, RZ ;  /* 0x000000013838a810 */ /* 0x000fc80007ffe0ff */
[----:B------:R-:W-:-:S04]  /*e170*/  @!P3 SHF.L.U32 R56, R56, 0x1, RZ ;  /* 0x000000013838b819 */ /* 0x000fc800000006ff */
[----:B------:R-:W-:Y:S01]  /*e180*/  LOP3.LUT R56, R56, 0x80000000, R3, 0xf8, !PT ;  /* 0x8000000038387812 */ /* 0x000fe200078ef803 */
[----:B------:R-:W-:Y:S06]  /*e190*/  BRA `(.L_x_379) ;  /* 0x0000000000047947 */ /* 0x000fec0003800000 */
.L_x_380:
[----:B------:R1:W2:Y:S02]  /*e1a0*/  MUFU.RCP R56, R3 ;  /* 0x0000000300387308 */ /* 0x0002a40000001000 */
.L_x_379:
[----:B------:R-:W-:Y:S05]  /*e1b0*/  BSYNC B0 ;  /* 0x0000000000007941 */ /* 0x000fea0003800000 */
.L_x_377:
[----:B--2---:R-:W-:Y:S01]  /*e1c0*/  IMAD.MOV.U32 R0, RZ, RZ, R56 ;  /* 0x000000ffff007224 */ /* 0x004fe200078e0038 */
[----:B------:R-:W-:Y:S02]  /*e1d0*/  MOV R56, R70 ;  /* 0x0000004600387202 */ /* 0x000fe40000000f00 */
[----:B------:R-:W-:-:S04]  /*e1e0*/  MOV R57, 0x0 ;  /* 0x0000000000397802 */ /* 0x000fc80000000f00 */
[----:B-1----:R-:W-:Y:S05]  /*e1f0*/  RET.REL.NODEC R56 `(_ZN7cutlass13device_kernelINS_4gemm6kernel13GemmUniversalIN4cute5tupleIJiiiiEEENS1_10collective13CollectiveMmaINS1_34MainloopSm90TmaGmmaWarpSpecializedILi4ENS5_IJNS4_1CILi2EEENSA_ILi1EEESC_EEENS1_35KernelTmaWarpSpecializedCooperativeEEENS5_IJNSA_ILi256EEENSA_ILi64EEESH_EEENS_6half_tENS5_IJlSC_lEEESJ_SK_NS4_8TiledMMAINS4_8MMA_AtomIJNS4_4SM904GMMA25MMA_64x64x16_F32F16F16_SSILNSO_5MajorE0ELSQ_0ELNSO_7ScaleInE1ELSR_1EEEEEENS4_6LayoutISD_NS5_IJSC_NSA_ILi0EEESV_EEEEENS5_IJNS4_10UnderscoreESY_SY_EEEEENS4_13SM90_TMA_LOADENS4_14ComposedLayoutINS4_7SwizzleILi3ELi4ELi3EEENS4_18smem_ptr_flag_bitsILi16EEENSU_INS5_IJNSA_ILi8EEESH_EEENS5_IJSH_SC_EEEEEEEvNS4_8identityENS4_23SM90_TMA_LOAD_MULTICASTES1B_vS1C_EENS_8epilogue10collective18CollectiveEpilogueINS1F_22Sm90TmaWarpSpecializedILi4ELi2ELi16ELb1ELb0EEEJSI_NS5_IJNSA_ILi128EEENSA_ILi32EEEEEESJ_SK_SJ_SK_NS1F_6fusion15FusionCallbacksIS1J_NS1N_13LinCombEltActINS1F_6thread7SigmoidESJ_fSJ_fLNS_15FloatRoundStyleE2EEESI_S1M_JEEES11_NS12_INS13_ILi2ELi4ELi3EEES16_NSU_INS5_IJS17_S1L_EEENS5_IJS1L_SC_EEEEEEENS4_17SM75_U32x4_LDSM_NENS4_14SM90_TMA_STOREES1Z_NS4_17SM90_U32x4_STSM_NENS4_9Copy_AtomIJS22_SJ_EEEvEEEvvEEEEvNT_6ParamsE) ;  /* 0xffffff1c38807950 */ /* 0x002fea0003c3ffff */
.L_x_381:
[----:B------:R-:W-:-:S00]  /*e200*/  BRA `(.L_x_381) ;  /* 0xfffffffc00fc7947 */ /* 0x000fc0000383ffff */
[----:B------:R-:W-:-:S00]  /*e210*/  NOP ;  /* 0x0000000000007918 */ /* 0x000fc00000000000 */
        /* <DEDUP_REMOVED lines=14> */
.L_x_382:


//--------------------- .nv.global.init           --------------------------
	.section	.nv.global.init,"aw",@progbits
.nv.global.init:
	.type		$str$22,@object
	.size		$str$22,($str$26 - $str$22)
$str$22:
        /*0000*/ 	.byte	0x6b, 0x5f, 0x74, 0x69, 0x6c, 0x65, 0x5f, 0x63, 0x6f, 0x75, 0x6e, 0x74, 0x20, 0x3e, 0x3d, 0x20
        /*0010*/ 	.byte	0x31, 0x00
	.type		$str$26,@object
	.size		$str$26,($str$27 - $str$26)
$str$26:
        /*0012*/ 	.byte	0x28, 0x61, 0x64, 0x64, 0x72, 0x65, 0x73, 0x73, 0x20, 0x26, 0x20, 0x6d, 0x61, 0x73, 0x6b, 0x29
        /*0022*/ 	.byte	0x20, 0x3d, 0x3d, 0x20, 0x30, 0x00
	.type		$str$27,@object
	.size		$str$27,($str$23 - $str$27)
$str$27:
        /*0028*/ 	.byte	0x2f, 0x74, 0x6d, 0x70, 0x2f, 0x63, 0x75, 0x74, 0x6c, 0x61, 0x73, 0x73, 0x5f, 0x73, 0x77, 0x65
        /*0038*/ 	.byte	0x65, 0x70, 0x5f, 0x73, 0x72, 0x63, 0x2f, 0x69, 0x6e, 0x63, 0x6c, 0x75, 0x64, 0x65, 0x2f, 0x63
        /*0048*/ 	.byte	0x75, 0x74, 0x65, 0x2f, 0x70, 0x6f, 0x69, 0x6e, 0x74, 0x65, 0x72, 0x5f, 0x66, 0x6c, 0x61, 0x67
        /*0058*/ 	.byte	0x67, 0x65, 0x64, 0x2e, 0x68, 0x70, 0x70, 0x00
	.type		$str$23,@object
	.size		$str$23,(__unnamed_2 - $str$23)
$str$23:
        /*0060*/ 	.byte	0x2f, 0x74, 0x6d, 0x70, 0x2f, 0x63, 0x75, 0x74, 0x6c, 0x61, 0x73, 0x73, 0x5f, 0x73, 0x77, 0x65
        /*0070*/ 	.byte	0x65, 0x70, 0x5f, 0x73, 0x72, 0x63, 0x2f, 0x69, 0x6e, 0x63, 0x6c, 0x75, 0x64, 0x65, 0x2f, 0x63
        /*0080*/ 	.byte	0x75, 0x74, 0x6c, 0x61, 0x73, 0x73, 0x2f, 0x67, 0x65, 0x6d, 0x6d, 0x2f, 0x63, 0x6f, 0x6c, 0x6c
        /*0090*/ 	.byte	0x65, 0x63, 0x74, 0x69, 0x76, 0x65, 0x2f, 0x73, 0x6d, 0x39, 0x30, 0x5f, 0x6d, 0x6d, 0x61, 0x5f
        /*00a0*/ 	.byte	0x74, 0x6d, 0x61, 0x5f, 0x67, 0x6d, 0x6d, 0x61, 0x5f, 0x73, 0x73, 0x5f, 0x77, 0x61, 0x72, 0x70
        /*00b0*/ 	.byte	0x73, 0x70, 0x65, 0x63, 0x69, 0x61, 0x6c, 0x69, 0x7a, 0x65, 0x64, 0x2e, 0x68, 0x70, 0x70, 0x00
	.type		__unnamed_2,@object
	.size		__unnamed_2,(__unnamed_1 - __unnamed_2)
__unnamed_2:
        /*00c0*/ 	.byte	0x61, 0x75, 0x74, 0x6f, 0x20, 0x63, 0x75, 0x74, 0x65, 0x3a, 0x3a, 0x61, 0x73, 0x5f, 0x70, 0x6f
        /* <DEDUP_REMOVED lines=27> */
        /*0280*/ 	.byte	0x36, 0x3e, 0x3e, 0x3e, 0x3e, 0x3e, 0x5d, 0x00
	.type		__unnamed_1,@object
	.size		__unnamed_1,(.L_0 - __unnamed_1)
__unnamed_1:
        /* <DEDUP_REMOVED lines=181> */
        /*0dd8*/ 	.byte	0x79, 0x5d, 0x00
.L_0:


//--------------------- .nv.shared._ZN7cutlass13device_kernelINS_4gemm6kernel13GemmUniversalIN4cute5tupleIJiiiiEEENS1_10collective13CollectiveMmaINS1_34MainloopSm90TmaGmmaWarpSpecializedILi4ENS5_IJNS4_1CILi2EEENSA_ILi1EEESC_EEENS1_35KernelTmaWarpSpecializedCooperativeEEENS5_IJNSA_ILi256EEENSA_ILi64EEESH_EEENS_6half_tENS5_IJlSC_lEEESJ_SK_NS4_8TiledMMAINS4_8MMA_AtomIJNS4_4SM904GMMA25MMA_64x64x16_F32F16F16_SSILNSO_5MajorE0ELSQ_0ELNSO_7ScaleInE1ELSR_1EEEEEENS4_6LayoutISD_NS5_IJSC_NSA_ILi0EEESV_EEEEENS5_IJNS4_10UnderscoreESY_SY_EEEEENS4_13SM90_TMA_LOADENS4_14ComposedLayoutINS4_7SwizzleILi3ELi4ELi3EEENS4_18smem_ptr_flag_bitsILi16EEENSU_INS5_IJNSA_ILi8EEESH_EEENS5_IJSH_SC_EEEEEEEvNS4_8identityENS4_23SM90_TMA_LOAD_MULTICASTES1B_vS1C_EENS_8epilogue10collective18CollectiveEpilogueINS1F_22Sm90TmaWarpSpecializedILi4ELi2ELi16ELb1ELb0EEEJSI_NS5_IJNSA_ILi128EEENSA_ILi32EEEEEESJ_SK_SJ_SK_NS1F_6fusion15FusionCallbacksIS1J_NS1N_13LinCombEltActINS1F_6thread7SigmoidESJ_fSJ_fLNS_15FloatRoundStyleE2EEESI_S1M_JEEES11_NS12_INS13_ILi2ELi4ELi3EEES16_NSU_INS5_IJS17_S1L_EEENS5_IJS1L_SC_EEEEEEENS4_17SM75_U32x4_LDSM_NENS4_14SM90_TMA_STOREES1Z_NS4_17SM90_U32x4_STSM_NENS4_9Copy_AtomIJS22_SJ_EEEvEEEvvEEEEvNT_6ParamsE --------------------------
	.section	.nv.shared._ZN7cutlass13device_kernelINS_4gemm6kernel13GemmUniversalIN4cute5tupleIJiiiiEEENS1_10collective13CollectiveMmaINS1_34MainloopSm90TmaGmmaWarpSpecializedILi4ENS5_IJNS4_1CILi2EEENSA_ILi1EEESC_EEENS1_35KernelTmaWarpSpecializedCooperativeEEENS5_IJNSA_ILi256EEENSA_ILi64EEESH_EEENS_6half_tENS5_IJlSC_lEEESJ_SK_NS4_8TiledMMAINS4_8MMA_AtomIJNS4_4SM904GMMA25MMA_64x64x16_F32F16F16_SSILNSO_5MajorE0ELSQ_0ELNSO_7ScaleInE1ELSR_1EEEEEENS4_6LayoutISD_NS5_IJSC_NSA_ILi0EEESV_EEEEENS5_IJNS4_10UnderscoreESY_SY_EEEEENS4_13SM90_TMA_LOADENS4_14ComposedLayoutINS4_7SwizzleILi3ELi4ELi3EEENS4_18smem_ptr_flag_bitsILi16EEENSU_INS5_IJNSA_ILi8EEESH_EEENS5_IJSH_SC_EEEEEEEvNS4_8identityENS4_23SM90_TMA_LOAD_MULTICASTES1B_vS1C_EENS_8epilogue10collective18CollectiveEpilogueINS1F_22Sm90TmaWarpSpecializedILi4ELi2ELi16ELb1ELb0EEEJSI_NS5_IJNSA_ILi128EEENSA_ILi32EEEEEESJ_SK_SJ_SK_NS1F_6fusion15FusionCallbacksIS1J_NS1N_13LinCombEltActINS1F_6thread7SigmoidESJ_fSJ_fLNS_15FloatRoundStyleE2EEESI_S1M_JEEES11_NS12_INS13_ILi2ELi4ELi3EEES16_NSU_INS5_IJS17_S1L_EEENS5_IJS1L_SC_EEEEEEENS4_17SM75_U32x4_LDSM_NENS4_14SM90_TMA_STOREES1Z_NS4_17SM90_U32x4_STSM_NENS4_9Copy_AtomIJS22_SJ_EEEvEEEvvEEEEvNT_6ParamsE,"aw",@nobits
	.sectionflags	@""
	.align	16
	.zero		1024


//--------------------- .nv.shared.reserved.0     --------------------------
	.section	.nv.shared.reserved.0,"aw",@nobits
	.weak		__nv_reservedSMEM_offset_0_alias
	.size		__nv_reservedSMEM_offset_0_alias, 0, 0
	.other		__nv_reservedSMEM_offset_0_alias,@"STO_CUDA_RESERVED_SHARED STV_DEFAULT"
__nv_reservedSMEM_offset_0_alias:
	.zero		0


//--------------------- .nv.global                --------------------------
	.section	.nv.global,"aw",@nobits
.nv.global:
	.type		_ZN39_INTERNAL_e63a050c_4_k_cu_28d60c10_40944cute1_E,@object
	.size		_ZN39_INTERNAL_e63a050c_4_k_cu_28d60c10_40944cute1_E,(_ZN39_INTERNAL_e63a050c_4_k_cu_28d60c10_40944cuda3std3__45__cpo6cbeginE - _ZN39_INTERNAL_e63a050c_4_k_cu_28d60c10_40944cute1_E)
_ZN39_INTERNAL_e63a050c_4_k_cu_28d60c10_40944cute1_E:
	.zero		1
	.type		_ZN39_INTERNAL_e63a050c_4_k_cu_28d60c10_40944cuda3std3__45__cpo6cbeginE,@object
	.size		_ZN39_INTERNAL_e63a050c_4_k_cu_28d60c10_40944cuda3std3__45__cpo6cbeginE,(_ZN39_INTERNAL_e63a050c_4_k_cu_28d60c10_40944cuda3std3__48in_placeE - _ZN39_INTERNAL_e63a050c_4_k_cu_28d60c10_40944cuda3std3__45__cpo6cbeginE)
_ZN39_INTERNAL_e63a050c_4_k_cu_28d60c10_40944cuda3std3__45__cpo6cbeginE:
	.zero		1
	.type		_ZN39_INTERNAL_e63a050c_4_k_cu_28d60c10_40944cuda3std3__48in_placeE,@object
	.size		_ZN39_INTERNAL_e63a050c_4_k_cu_28d60c10_40944cuda3std3__48in_placeE,(_ZN39_INTERNAL_e63a050c_4_k_cu_28d60c10_40944cuda3std6ranges3__45__cpo9iter_moveE - _ZN39_INTERNAL_e63a050c_4_k_cu_28d60c10_40944cuda3std3__48in_placeE)
_ZN39_INTERNAL_e63a050c_4_k_cu_28d60c10_40944cuda3std3__48in_placeE:
	.zero		1
	.type		_ZN39_INTERNAL_e63a050c_4_k_cu_28d60c10_40944cuda3std6ranges3__45__cpo9iter_moveE,@object
	.size		_ZN39_INTERNAL_e63a050c_4_k_cu_28d60c10_40944cuda3std6ranges3__45__cpo9iter_moveE,(_ZN39_INTERNAL_e63a050c_4_k_cu_28d60c10_40944cuda3std3__45__cpo5beginE - _ZN39_INTERNAL_e63a050c_4_k_cu_28d60c10_40944cuda3std6ranges3__45__cpo9iter_moveE)
_ZN39_INTERNAL_e63a050c_4_k_cu_28d60c10_40944cuda3std6ranges3__45__cpo9iter_moveE:
	.zero		1
	.type		_ZN39_INTERNAL_e63a050c_4_k_cu_28d60c10_40944cuda3std3__45__cpo5beginE,@object
	.size		_ZN39_INTERNAL_e63a050c_4_k_cu_28d60c10_40944cuda3std3__45__cpo5beginE,(_ZN39_INTERNAL_e63a050c_4_k_cu_28d60c10_40944cuda3std3__441_GLOBAL__N__e63a050c_4_k_cu_28d60c10_40946ignoreE - _ZN39_INTERNAL_e63a050c_4_k_cu_28d60c10_40944cuda3std3__45__cpo5beginE)
_ZN39_INTERNAL_e63a050c_4_k_cu_28d60c10_40944cuda3std3__45__cpo5beginE:
	.zero		1
	.type		_ZN39_INTERNAL_e63a050c_4_k_cu_28d60c10_40944cuda3std3__441_GLOBAL__N__e63a050c_4_k_cu_28d60c10_40946ignoreE,@object
	.size		_ZN39_INTERNAL_e63a050c_4_k_cu_28d60c10_40944cuda3std3__441_GLOBAL__N__e63a050c_4_k_cu_28d60c10_40946ignoreE,(_ZN39_INTERNAL_e63a050c_4_k_cu_28d60c10_40944cute7productE - _ZN39_INTERNAL_e63a050c_4_k_cu_28d60c10_40944cuda3std3__441_GLOBAL__N__e63a050c_4_k_cu_28d60c10_40946ignoreE)
_ZN39_INTERNAL_e63a050c_4_k_cu_28d60c10_40944cuda3std3__441_GLOBAL__N__e63a050c_4_k_cu_28d60c10_40946ignoreE:
	.zero		1
	.type		_ZN39_INTERNAL_e63a050c_4_k_cu_28d60c10_40944cute7productE,@object
	.size		_ZN39_INTERNAL_e63a050c_4_k_cu_28d60c10_40944cute7productE,(_ZN39_INTERNAL_e63a050c_4_k_cu_28d60c10_40944cuda3std3__45__cpo3endE - _ZN39_INTERNAL_e63a050c_4_k_cu_28d60c10_40944cute7productE)
_ZN39_INTERNAL_e63a050c_4_k_cu_28d60c10_40944cute7productE:
	.zero		1
	.type		_ZN39_INTERNAL_e63a050c_4_k_cu_28d60c10_40944cuda3std3__45__cpo3endE,@object
	.size		_ZN39_INTERNAL_e63a050c_4_k_cu_28d60c10_40944cuda3std3__45__cpo3endE,(_ZN39_INTERNAL_e63a050c_4_k_cu_28d60c10_40944cuda3std3__419piecewise_constructE - _ZN39_INTERNAL_e63a050c_4_k_cu_28d60c10_40944cuda3std3__45__cpo3endE)
_ZN39_INTERNAL_e63a050c_4_k_cu_28d60c10_40944cuda3std3__45__cpo3endE:
	.zero		1
	.type		_ZN39_INTERNAL_e63a050c_4_k_cu_28d60c10_40944cuda3std3__419piecewise_constructE,@object
	.size		_ZN39_INTERNAL_e63a050c_4_k_cu_28d60c10_40944cuda3std3__419piecewise_constructE,(_ZN39_INTERNAL_e63a050c_4_k_cu_28d60c10_40944cuda3std3__45__cpo4cendE - _ZN39_INTERNAL_e63a050c_4_k_cu_28d60c10_40944cuda3std3__419piecewise_constructE)
_ZN39_INTERNAL_e63a050c_4_k_cu_28d60c10_40944cuda3std3__419piecewise_constructE:
	.zero		1
	.type		_ZN39_INTERNAL_e63a050c_4_k_cu_28d60c10_40944cuda3std3__45__cpo4cendE,@object
	.size		_ZN39_INTERNAL_e63a050c_4_k_cu_28d60c10_40944cuda3std3__45__cpo4cendE,(_ZN39_INTERNAL_e63a050c_4_k_cu_28d60c10_40944cuda3std6ranges3__45__cpo4swapE - _ZN39_INTERNAL_e63a050c_4_k_cu_28d60c10_40944cuda3std3__45__cpo4cendE)
_ZN39_INTERNAL_e63a050c_4_k_cu_28d60c10_40944cuda3std3__45__cpo4cendE:
	.zero		1
	.type		_ZN39_INTERNAL_e63a050c_4_k_cu_28d60c10_40944cuda3std6ranges3__45__cpo4swapE,@object
	.size		_ZN39_INTERNAL_e63a050c_4_k_cu_28d60c10_40944cuda3std6ranges3__45__cpo4swapE,(.L_9 - _ZN39_INTERNAL_e63a050c_4_k_cu_28d60c10_40944cuda3std6ranges3__45__cpo4swapE)
_ZN39_INTERNAL_e63a050c_4_k_cu_28d60c10_40944cuda3std6ranges3__45__cpo4swapE:
	.zero		1
.L_9:


//--------------------- .nv.constant0._ZN7cutlass13device_kernelINS_4gemm6kernel13GemmUniversalIN4cute5tupleIJiiiiEEENS1_10collective13CollectiveMmaINS1_34MainloopSm90TmaGmmaWarpSpecializedILi4ENS5_IJNS4_1CILi2EEENSA_ILi1EEESC_EEENS1_35KernelTmaWarpSpecializedCooperativeEEENS5_IJNSA_ILi256EEENSA_ILi64EEESH_EEENS_6half_tENS5_IJlSC_lEEESJ_SK_NS4_8TiledMMAINS4_8MMA_AtomIJNS4_4SM904GMMA25MMA_64x64x16_F32F16F16_SSILNSO_5MajorE0ELSQ_0ELNSO_7ScaleInE1ELSR_1EEEEEENS4_6LayoutISD_NS5_IJSC_NSA_ILi0EEESV_EEEEENS5_IJNS4_10UnderscoreESY_SY_EEEEENS4_13SM90_TMA_LOADENS4_14ComposedLayoutINS4_7SwizzleILi3ELi4ELi3EEENS4_18smem_ptr_flag_bitsILi16EEENSU_INS5_IJNSA_ILi8EEESH_EEENS5_IJSH_SC_EEEEEEEvNS4_8identityENS4_23SM90_TMA_LOAD_MULTICASTES1B_vS1C_EENS_8epilogue10collective18CollectiveEpilogueINS1F_22Sm90TmaWarpSpecializedILi4ELi2ELi16ELb1ELb0EEEJSI_NS5_IJNSA_ILi128EEENSA_ILi32EEEEEESJ_SK_SJ_SK_NS1F_6fusion15FusionCallbacksIS1J_NS1N_13LinCombEltActINS1F_6thread7SigmoidESJ_fSJ_fLNS_15FloatRoundStyleE2EEESI_S1M_JEEES11_NS12_INS13_ILi2ELi4ELi3EEES16_NSU_INS5_IJS17_S1L_EEENS5_IJS1L_SC_EEEEEEENS4_17SM75_U32x4_LDSM_NENS4_14SM90_TMA_STOREES1Z_NS4_17SM90_U32x4_STSM_NENS4_9Copy_AtomIJS22_SJ_EEEvEEEvvEEEEvNT_6ParamsE --------------------------
	.section	.nv.constant0._ZN7cutlass13device_kernelINS_4gemm6kernel13GemmUniversalIN4cute5tupleIJiiiiEEENS1_10collective13CollectiveMmaINS1_34MainloopSm90TmaGmmaWarpSpecializedILi4ENS5_IJNS4_1CILi2EEENSA_ILi1EEESC_EEENS1_35KernelTmaWarpSpecializedCooperativeEEENS5_IJNSA_ILi256EEENSA_ILi64EEESH_EEENS_6half_tENS5_IJlSC_lEEESJ_SK_NS4_8TiledMMAINS4_8MMA_AtomIJNS4_4SM904GMMA25MMA_64x64x16_F32F16F16_SSILNSO_5MajorE0ELSQ_0ELNSO_7ScaleInE1ELSR_1EEEEEENS4_6LayoutISD_NS5_IJSC_NSA_ILi0EEESV_EEEEENS5_IJNS4_10UnderscoreESY_SY_EEEEENS4_13SM90_TMA_LOADENS4_14ComposedLayoutINS4_7SwizzleILi3ELi4ELi3EEENS4_18smem_ptr_flag_bitsILi16EEENSU_INS5_IJNSA_ILi8EEESH_EEENS5_IJSH_SC_EEEEEEEvNS4_8identityENS4_23SM90_TMA_LOAD_MULTICASTES1B_vS1C_EENS_8epilogue10collective18CollectiveEpilogueINS1F_22Sm90TmaWarpSpecializedILi4ELi2ELi16ELb1ELb0EEEJSI_NS5_IJNSA_ILi128EEENSA_ILi32EEEEEESJ_SK_SJ_SK_NS1F_6fusion15FusionCallbacksIS1J_NS1N_13LinCombEltActINS1F_6thread7SigmoidESJ_fSJ_fLNS_15FloatRoundStyleE2EEESI_S1M_JEEES11_NS12_INS13_ILi2ELi4ELi3EEES16_NSU_INS5_IJS17_S1L_EEENS5_IJS1L_SC_EEEEEEENS4_17SM75_U32x4_LDSM_NENS4_14SM90_TMA_STOREES1Z_NS4_17SM90_U32x4_STSM_NENS4_9Copy_AtomIJS22_SJ_EEEvEEEvvEEEEvNT_6ParamsE,"a",@progbits
	.sectionflags	@""
	.align	4
.nv.constant0._ZN7cutlass13device_kernelINS_4gemm6kernel13GemmUniversalIN4cute5tupleIJiiiiEEENS1_10collective13CollectiveMmaINS1_34MainloopSm90TmaGmmaWarpSpecializedILi4ENS5_IJNS4_1CILi2EEENSA_ILi1EEESC_EEENS1_35KernelTmaWarpSpecializedCooperativeEEENS5_IJNSA_ILi256EEENSA_ILi64EEESH_EEENS_6half_tENS5_IJlSC_lEEESJ_SK_NS4_8TiledMMAINS4_8MMA_AtomIJNS4_4SM904GMMA25MMA_64x64x16_F32F16F16_SSILNSO_5MajorE0ELSQ_0ELNSO_7ScaleInE1ELSR_1EEEEEENS4_6LayoutISD_NS5_IJSC_NSA_ILi0EEESV_EEEEENS5_IJNS4_10UnderscoreESY_SY_EEEEENS4_13SM90_TMA_LOADENS4_14ComposedLayoutINS4_7SwizzleILi3ELi4ELi3EEENS4_18smem_ptr_flag_bitsILi16EEENSU_INS5_IJNSA_ILi8EEESH_EEENS5_IJSH_SC_EEEEEEEvNS4_8identityENS4_23SM90_TMA_LOAD_MULTICASTES1B_vS1C_EENS_8epilogue10collective18CollectiveEpilogueINS1F_22Sm90TmaWarpSpecializedILi4ELi2ELi16ELb1ELb0EEEJSI_NS5_IJNSA_ILi128EEENSA_ILi32EEEEEESJ_SK_SJ_SK_NS1F_6fusion15FusionCallbacksIS1J_NS1N_13LinCombEltActINS1F_6thread7SigmoidESJ_fSJ_fLNS_15FloatRoundStyleE2EEESI_S1M_JEEES11_NS12_INS13_ILi2ELi4ELi3EEES16_NSU_INS5_IJS17_S1L_EEENS5_IJS1L_SC_EEEEEEENS4_17SM75_U32x4_LDSM_NENS4_14SM90_TMA_STOREES1Z_NS4_17SM90_U32x4_STSM_NENS4_9Copy_AtomIJS22_SJ_EEEvEEEvvEEEEvNT_6ParamsE:
	.zero		2432


//--------------------- SYMBOLS --------------------------

	.type		.nv.reservedSmem.offset0,@object
	.size		.nv.reservedSmem.offset0,0x4
	.type		__assertfail,@function
